// auto-generated by cutlass_sweep.epilogue — config: {"arch": "sm_90", "cluster_m": 2, "cluster_n": 1, "dtype": "bf16", "fusion": "lincomb", "tile_k": 64, "tile_m": 256, "tile_n": 256}
#include "cutlass/cutlass.h"
#include "cutlass/gemm/collective/collective_builder.hpp"
#include "cutlass/gemm/device/gemm_universal_adapter.h"
#include "cutlass/gemm/kernel/gemm_universal.hpp"
#include "cutlass/epilogue/collective/collective_builder.hpp"
#include "cutlass/epilogue/fusion/operations.hpp"
#include "cutlass/epilogue/thread/activation.h"

using Elem = cutlass::bfloat16_t;
using Acc  = float;
using TileShape    = cute::Shape<cute::_256, cute::_256, cute::_64>;
using ClusterShape = cute::Shape<cute::_2, cute::_1, cute::_1>;
using FusionOp     = cutlass::epilogue::fusion::LinearCombination<Elem, Acc>;

using CollectiveEpilogue = typename cutlass::epilogue::collective::CollectiveBuilder<
    cutlass::arch::Sm90, cutlass::arch::OpClassTensorOp,
    TileShape, ClusterShape,
    cutlass::epilogue::collective::EpilogueTileAuto,
    Acc, Acc,
    Elem, cutlass::layout::RowMajor, 128 / cutlass::sizeof_bits<Elem>::value,
    Elem, cutlass::layout::RowMajor, 128 / cutlass::sizeof_bits<Elem>::value,
    cutlass::epilogue::TmaWarpSpecializedCooperative,
    FusionOp
  >::CollectiveOp;

using CollectiveMainloop = typename cutlass::gemm::collective::CollectiveBuilder<
    cutlass::arch::Sm90, cutlass::arch::OpClassTensorOp,
    Elem, cutlass::layout::RowMajor, 128 / cutlass::sizeof_bits<Elem>::value,
    Elem, cutlass::layout::ColumnMajor, 128 / cutlass::sizeof_bits<Elem>::value,
    Acc,
    TileShape, ClusterShape,
    cutlass::gemm::collective::StageCountAutoCarveout<
        static_cast<int>(sizeof(typename CollectiveEpilogue::SharedStorage))>,
    cutlass::gemm::KernelTmaWarpSpecializedCooperative
  >::CollectiveOp;

using GemmKernel = cutlass::gemm::kernel::GemmUniversal<
    cute::Shape<int,int,int,int>, CollectiveMainloop, CollectiveEpilogue>;
using Gemm = cutlass::gemm::device::GemmUniversalAdapter<GemmKernel>;

auto* _anchor = &cutlass::device_kernel<GemmKernel>;


// ===== COMPILED SASS (sm_90a) =====

	.target	sm_90a

	.elftype	@"ET_EXEC"


//--------------------- .note.nv.tkinfo           --------------------------
	.section	.note.nv.tkinfo,"",@"SHT_NOTE"
	.sectionflags	@"SHF_NOTE_NV_TKINFO"
	.tkinfo
        /*0018*/ 	.word	0x00000002
        /*0030*/ 	.string	""
        /*0030*/ 	.string	"ptxas"
        /*0030*/ 	.string	"Cuda compilation tools, release 13.0, V13.0.88"
        /*0030*/ 	.string	"Build cuda_13.0.r13.0/compiler.36424714_0"
        /*0030*/ 	.string	"-arch sm_90a -m 64 "



//--------------------- .note.nv.cuinfo           --------------------------
	.section	.note.nv.cuinfo,"",@"SHT_NOTE"
	.sectionflags	@"SHF_NOTE_NV_CUINFO"
        /*0018*/ 	.short	0x0002
        /*001a*/ 	.short	0x005a
        /*001c*/ 	.short	0x0082
	.zero		2


//--------------------- .nv.info                  --------------------------
	.section	.nv.info,"",@"SHT_CUDA_INFO"
	.align	4


	//----- nvinfo : EIATTR_REGCOUNT
	.align		4
        /*0000*/ 	.byte	0x04, 0x2f
        /*0002*/ 	.short	(.L_18 - .L_17)
	.align		4
.L_17:
        /*0004*/ 	.word	index@(_ZN7cutlass13device_kernelINS_4gemm6kernel13GemmUniversalIN4cute5tupleIJiiiiEEENS1_10collective13CollectiveMmaINS1_34MainloopSm90TmaGmmaWarpSpecializedILi3ENS5_IJNS4_1CILi2EEENSA_ILi1EEESC_EEENS1_35KernelTmaWarpSpecializedCooperativeEEENS5_IJNSA_ILi256EEESG_NSA_ILi64EEEEEENS_10bfloat16_tENS5_IJlSC_lEEESJ_SK_NS4_8TiledMMAINS4_8MMA_AtomIJNS4_4SM904GMMA28MMA_64x256x16_F32BF16BF16_SSILNSO_5MajorE0ELSQ_0ELNSO_7ScaleInE1ELSR_1EEEEEENS4_6LayoutISD_NS5_IJSC_NSA_ILi0EEESV_EEEEENS5_IJNS4_10UnderscoreESY_SY_EEEEENS4_13SM90_TMA_LOADENS4_14ComposedLayoutINS4_7SwizzleILi3ELi4ELi3EEENS4_18smem_ptr_flag_bitsILi16EEENSU_INS5_IJNSA_ILi8EEESH_EEENS5_IJSH_SC_EEEEEEEvNS4_8identityENS4_23SM90_TMA_LOAD_MULTICASTES1B_vS1C_EENS_8epilogue10collective18CollectiveEpilogueINS1F_22Sm90TmaWarpSpecializedILi4ELi2ELi16ELb1ELb0EEEJSI_NS5_IJNSA_ILi128EEENSA_ILi32EEEEEESJ_SK_SJ_SK_NS1F_6fusion15FusionCallbacksIS1J_NS1N_17LinearCombinationISJ_fSJ_fLNS_15FloatRoundStyleE2EEESI_S1M_JEEES11_NS12_INS13_ILi2ELi4ELi3EEES16_NSU_INS5_IJS17_S1L_EEENS5_IJS1L_SC_EEEEEEENS4_17SM75_U32x4_LDSM_NENS4_14SM90_TMA_STOREES1X_NS4_17SM90_U32x4_STSM_NENS4_9Copy_AtomIJS20_NS_6half_tEEEEvEEEvvEEEEvNT_6ParamsE)
        /*0008*/ 	.word	0x000000a8


	//----- nvinfo : EIATTR_FRAME_SIZE
	.align		4
.L_18:
        /*000c*/ 	.byte	0x04, 0x11
        /*000e*/ 	.short	(.L_20 - .L_19)
	.align		4
.L_19:
        /*0010*/ 	.word	index@(_ZN7cutlass13device_kernelINS_4gemm6kernel13GemmUniversalIN4cute5tupleIJiiiiEEENS1_10collective13CollectiveMmaINS1_34MainloopSm90TmaGmmaWarpSpecializedILi3ENS5_IJNS4_1CILi2EEENSA_ILi1EEESC_EEENS1_35KernelTmaWarpSpecializedCooperativeEEENS5_IJNSA_ILi256EEESG_NSA_ILi64EEEEEENS_10bfloat16_tENS5_IJlSC_lEEESJ_SK_NS4_8TiledMMAINS4_8MMA_AtomIJNS4_4SM904GMMA28MMA_64x256x16_F32BF16BF16_SSILNSO_5MajorE0ELSQ_0ELNSO_7ScaleInE1ELSR_1EEEEEENS4_6LayoutISD_NS5_IJSC_NSA_ILi0EEESV_EEEEENS5_IJNS4_10UnderscoreESY_SY_EEEEENS4_13SM90_TMA_LOADENS4_14ComposedLayoutINS4_7SwizzleILi3ELi4ELi3EEENS4_18smem_ptr_flag_bitsILi16EEENSU_INS5_IJNSA_ILi8EEESH_EEENS5_IJSH_SC_EEEEEEEvNS4_8identityENS4_23SM90_TMA_LOAD_MULTICASTES1B_vS1C_EENS_8epilogue10collective18CollectiveEpilogueINS1F_22Sm90TmaWarpSpecializedILi4ELi2ELi16ELb1ELb0EEEJSI_NS5_IJNSA_ILi128EEENSA_ILi32EEEEEESJ_SK_SJ_SK_NS1F_6fusion15FusionCallbacksIS1J_NS1N_17LinearCombinationISJ_fSJ_fLNS_15FloatRoundStyleE2EEESI_S1M_JEEES11_NS12_INS13_ILi2ELi4ELi3EEES16_NSU_INS5_IJS17_S1L_EEENS5_IJS1L_SC_EEEEEEENS4_17SM75_U32x4_LDSM_NENS4_14SM90_TMA_STOREES1X_NS4_17SM90_U32x4_STSM_NENS4_9Copy_AtomIJS20_NS_6half_tEEEEvEEEvvEEEEvNT_6ParamsE)
        /*0014*/ 	.word	0x00000798


	//----- nvinfo : EIATTR_MIN_STACK_SIZE
	.align		4
.L_20:
        /*0018*/ 	.byte	0x04, 0x12
        /*001a*/ 	.short	(.L_22 - .L_21)
	.align		4
.L_21:
        /*001c*/ 	.word	index@(_ZN7cutlass13device_kernelINS_4gemm6kernel13GemmUniversalIN4cute5tupleIJiiiiEEENS1_10collective13CollectiveMmaINS1_34MainloopSm90TmaGmmaWarpSpecializedILi3ENS5_IJNS4_1CILi2EEENSA_ILi1EEESC_EEENS1_35KernelTmaWarpSpecializedCooperativeEEENS5_IJNSA_ILi256EEESG_NSA_ILi64EEEEEENS_10bfloat16_tENS5_IJlSC_lEEESJ_SK_NS4_8TiledMMAINS4_8MMA_AtomIJNS4_4SM904GMMA28MMA_64x256x16_F32BF16BF16_SSILNSO_5MajorE0ELSQ_0ELNSO_7ScaleInE1ELSR_1EEEEEENS4_6LayoutISD_NS5_IJSC_NSA_ILi0EEESV_EEEEENS5_IJNS4_10UnderscoreESY_SY_EEEEENS4_13SM90_TMA_LOADENS4_14ComposedLayoutINS4_7SwizzleILi3ELi4ELi3EEENS4_18smem_ptr_flag_bitsILi16EEENSU_INS5_IJNSA_ILi8EEESH_EEENS5_IJSH_SC_EEEEEEEvNS4_8identityENS4_23SM90_TMA_LOAD_MULTICASTES1B_vS1C_EENS_8epilogue10collective18CollectiveEpilogueINS1F_22Sm90TmaWarpSpecializedILi4ELi2ELi16ELb1ELb0EEEJSI_NS5_IJNSA_ILi128EEENSA_ILi32EEEEEESJ_SK_SJ_SK_NS1F_6fusion15FusionCallbacksIS1J_NS1N_17LinearCombinationISJ_fSJ_fLNS_15FloatRoundStyleE2EEESI_S1M_JEEES11_NS12_INS13_ILi2ELi4ELi3EEES16_NSU_INS5_IJS17_S1L_EEENS5_IJS1L_SC_EEEEEEENS4_17SM75_U32x4_LDSM_NENS4_14SM90_TMA_STOREES1X_NS4_17SM90_U32x4_STSM_NENS4_9Copy_AtomIJS20_NS_6half_tEEEEvEEEvvEEEEvNT_6ParamsE)
        /*0020*/ 	.word	0x00000798
.L_22:


//--------------------- .nv.compat                --------------------------
	.section	.nv.compat,"",@"SHT_CUDA_COMPAT_INFO"
	.align	4
        /*0000*/ 	.byte	0x02, 0x09, 0x01, 0x00, 0x02, 0x02, 0x04, 0x00, 0x02, 0x05, 0x05, 0x00, 0x03, 0x07, 0x01, 0x01
        /*0010*/ 	.byte	0x02, 0x03, 0x01, 0x00, 0x02, 0x06, 0x01, 0x00, 0x04, 0x0b, 0x08, 0x00, 0x00, 0x00, 0x00, 0x00
        /*0020*/ 	.byte	0x00, 0x00, 0x00, 0x00


//--------------------- .nv.info._ZN7cutlass13device_kernelINS_4gemm6kernel13GemmUniversalIN4cute5tupleIJiiiiEEENS1_10collective13CollectiveMmaINS1_34MainloopSm90TmaGmmaWarpSpecializedILi3ENS5_IJNS4_1CILi2EEENSA_ILi1EEESC_EEENS1_35KernelTmaWarpSpecializedCooperativeEEENS5_IJNSA_ILi256EEESG_NSA_ILi64EEEEEENS_10bfloat16_tENS5_IJlSC_lEEESJ_SK_NS4_8TiledMMAINS4_8MMA_AtomIJNS4_4SM904GMMA28MMA_64x256x16_F32BF16BF16_SSILNSO_5MajorE0ELSQ_0ELNSO_7ScaleInE1ELSR_1EEEEEENS4_6LayoutISD_NS5_IJSC_NSA_ILi0EEESV_EEEEENS5_IJNS4_10UnderscoreESY_SY_EEEEENS4_13SM90_TMA_LOADENS4_14ComposedLayoutINS4_7SwizzleILi3ELi4ELi3EEENS4_18smem_ptr_flag_bitsILi16EEENSU_INS5_IJNSA_ILi8EEESH_EEENS5_IJSH_SC_EEEEEEEvNS4_8identityENS4_23SM90_TMA_LOAD_MULTICASTES1B_vS1C_EENS_8epilogue10collective18CollectiveEpilogueINS1F_22Sm90TmaWarpSpecializedILi4ELi2ELi16ELb1ELb0EEEJSI_NS5_IJNSA_ILi128EEENSA_ILi32EEEEEESJ_SK_SJ_SK_NS1F_6fusion15FusionCallbacksIS1J_NS1N_17LinearCombinationISJ_fSJ_fLNS_15FloatRoundStyleE2EEESI_S1M_JEEES11_NS12_INS13_ILi2ELi4ELi3EEES16_NSU_INS5_IJS17_S1L_EEENS5_IJS1L_SC_EEEEEEENS4_17SM75_U32x4_LDSM_NENS4_14SM90_TMA_STOREES1X_NS4_17SM90_U32x4_STSM_NENS4_9Copy_AtomIJS20_NS_6half_tEEEEvEEEvvEEEEvNT_6ParamsE --------------------------
	.section	.nv.info._ZN7cutlass13device_kernelINS_4gemm6kernel13GemmUniversalIN4cute5tupleIJiiiiEEENS1_10collective13CollectiveMmaINS1_34MainloopSm90TmaGmmaWarpSpecializedILi3ENS5_IJNS4_1CILi2EEENSA_ILi1EEESC_EEENS1_35KernelTmaWarpSpecializedCooperativeEEENS5_IJNSA_ILi256EEESG_NSA_ILi64EEEEEENS_10bfloat16_tENS5_IJlSC_lEEESJ_SK_NS4_8TiledMMAINS4_8MMA_AtomIJNS4_4SM904GMMA28MMA_64x256x16_F32BF16BF16_SSILNSO_5MajorE0ELSQ_0ELNSO_7ScaleInE1ELSR_1EEEEEENS4_6LayoutISD_NS5_IJSC_NSA_ILi0EEESV_EEEEENS5_IJNS4_10UnderscoreESY_SY_EEEEENS4_13SM90_TMA_LOADENS4_14ComposedLayoutINS4_7SwizzleILi3ELi4ELi3EEENS4_18smem_ptr_flag_bitsILi16EEENSU_INS5_IJNSA_ILi8EEESH_EEENS5_IJSH_SC_EEEEEEEvNS4_8identityENS4_23SM90_TMA_LOAD_MULTICASTES1B_vS1C_EENS_8epilogue10collective18CollectiveEpilogueINS1F_22Sm90TmaWarpSpecializedILi4ELi2ELi16ELb1ELb0EEEJSI_NS5_IJNSA_ILi128EEENSA_ILi32EEEEEESJ_SK_SJ_SK_NS1F_6fusion15FusionCallbacksIS1J_NS1N_17LinearCombinationISJ_fSJ_fLNS_15FloatRoundStyleE2EEESI_S1M_JEEES11_NS12_INS13_ILi2ELi4ELi3EEES16_NSU_INS5_IJS17_S1L_EEENS5_IJS1L_SC_EEEEEEENS4_17SM75_U32x4_LDSM_NENS4_14SM90_TMA_STOREES1X_NS4_17SM90_U32x4_STSM_NENS4_9Copy_AtomIJS20_NS_6half_tEEEEvEEEvvEEEEvNT_6ParamsE,"",@"SHT_CUDA_INFO"
	.sectionflags	@""
	.align	4


	//----- nvinfo : EIATTR_CUDA_API_VERSION
	.align		4
        /*0000*/ 	.byte	0x04, 0x37
        /*0002*/ 	.short	(.L_24 - .L_23)
.L_23:
        /*0004*/ 	.word	0x00000082


	//----- nvinfo : EIATTR_KPARAM_INFO
	.align		4
.L_24:
        /*0008*/ 	.byte	0x04, 0x17
        /*000a*/ 	.short	(.L_26 - .L_25)
.L_25:
        /*000c*/ 	.word	0x00000000
        /*0010*/ 	.short	0x0000
        /*0012*/ 	.short	0x0070
        /*0014*/ 	.byte	0x00, 0xf0, 0x01, 0x1c


	//----- nvinfo : EIATTR_SPARSE_MMA_MASK
	.align		4
.L_26:
        /*0018*/ 	.byte	0x03, 0x50
        /*001a*/ 	.short	0x0000


	//----- nvinfo : EIATTR_MAXREG_COUNT
	.align		4
        /*001c*/ 	.byte	0x03, 0x1b
        /*001e*/ 	.short	0x00a8


	//----- nvinfo : EIATTR_NUM_BARRIERS
	.align		4
        /*0020*/ 	.byte	0x02, 0x4c
        /*0022*/ 	.byte	0x02
	.zero		1


	//----- nvinfo : EIATTR_EXTERNS
	.align		4
        /*0024*/ 	.byte	0x04, 0x0f
        /*0026*/ 	.short	(.L_28 - .L_27)


	//   ....[0]....
	.align		4
.L_27:
        /*0028*/ 	.word	index@(__assertfail)


	//----- nvinfo : EIATTR_ANNOTATIONS
	.align		4
.L_28:
        /*002c*/ 	.byte	0x04, 0x55
        /*002e*/ 	.short	(.L_30 - .L_29)


	//   ....[0]....
.L_29:
        /*0030*/ 	.word	0x00000001
        /*0034*/ 	.byte	0x00, 0x0e, 0x00, 0x00, 0x01, 0x00, 0x00, 0x00, 0x10, 0x0e, 0x00, 0x00, 0x01, 0x00, 0x00, 0x00
        /* <DEDUP_REMOVED lines=671> */
        /*2a34*/ 	.byte	0x00, 0x57, 0x01, 0x00, 0x01, 0x00, 0x00, 0x00, 0x20, 0x57, 0x01, 0x00


	//----- nvinfo : EIATTR_MERCURY_ISA_VERSION
	.align		4
.L_30:
        /*2a40*/ 	.byte	0x03, 0x5f
        /*2a42*/ 	.short	0x0101


	//----- nvinfo : EIATTR_INT_WARP_WIDE_INSTR_OFFSETS
	.align		4
        /*2a44*/ 	.byte	0x04, 0x31
        /*2a46*/ 	.short	(.L_32 - .L_31)


	//   ....[0]....
.L_31:
        /*2a48*/ 	.word	0x000009b0


	//   ....[1]....
        /*2a4c*/ 	.word	0x000009c0


	//   ....[2]....
        /*2a50*/ 	.word	0x00000b20


	//----- nvinfo : EIATTR_COOP_GROUP_MASK_REGIDS
	.align		4
.L_32:
        /*2a54*/ 	.byte	0x04, 0x29
        /*2a56*/ 	.short	(.L_34 - .L_33)


	//   ....[0]....
.L_33:
        /*2a58*/ 	.word	0xffffffff


	//   ....[1]....
        /*2a5c*/ 	.word	0xffffffff


	//   ....[2]....
        /*2a60*/ 	.word	0xffffffff


	//   ....[3]....
        /*2a64*/ 	.word	0xffffffff


	//   ....[4]....
        /*2a68*/ 	.word	0xffffffff


	//   ....[5]....
        /*2a6c*/ 	.word	0xffffffff


	//   ....[6]....
        /*2a70*/ 	.word	0xffffffff


	//----- nvinfo : EIATTR_COOP_GROUP_INSTR_OFFSETS
	.align		4
.L_34:
        /*2a74*/ 	.byte	0x04, 0x28
        /*2a76*/ 	.short	(.L_36 - .L_35)


	//   ....[0]....
.L_35:
        /*2a78*/ 	.word	0x00000070


	//   ....[1]....
        /*2a7c*/ 	.word	0x000000a0


	//   ....[2]....
        /*2a80*/ 	.word	0x00000460


	//   ....[3]....
        /*2a84*/ 	.word	0x00000630


	//   ....[4]....
        /*2a88*/ 	.word	0x000007f0


	//   ....[5]....
        /*2a8c*/ 	.word	0x00000ca0


	//   ....[6]....
        /*2a90*/ 	.word	0x00001800


	//----- nvinfo : EIATTR_REG_RECONFIG
	.align		4
.L_36:
        /*2a94*/ 	.byte	0x01, 0x54
	.zero		2


	//----- nvinfo : EIATTR_SYSCALL_OFFSETS
	.align		4
        /*2a98*/ 	.byte	0x04, 0x46
        /*2a9a*/ 	.short	(.L_38 - .L_37)


	//   ....[0]....
.L_37:
        /*2a9c*/ 	.word	0x000019b0


	//   ....[1]....
        /*2aa0*/ 	.word	0x000097a0


	//   ....[2]....
        /*2aa4*/ 	.word	0x00009890


	//----- nvinfo : EIATTR_MBARRIER_INSTR_OFFSETS
	.align		4
.L_38:
        /*2aa8*/ 	.byte	0x04, 0x39
        /*2aaa*/ 	.short	(.L_40 - .L_39)


	//   ....[0]....
.L_39:
        /*2aac*/ 	.word	0x000005c0
        /*2ab0*/ 	.word	0x000000ff
        /*2ab4*/ 	.word	0x00000000
        /*2ab8*/ 	.short	0x0100
        /*2aba*/ 	.byte	0x08
	.zero		1


	//   ....[1]....
        /*2abc*/ 	.word	0x000005d0
        /*2ac0*/ 	.word	0x000000ff
        /*2ac4*/ 	.word	0x00000018
        /*2ac8*/ 	.short	0x0100
        /*2aca*/ 	.byte	0x08
	.zero		1


	//   ....[2]....
        /*2acc*/ 	.word	0x000005e0
        /*2ad0*/ 	.word	0x000000ff
        /*2ad4*/ 	.word	0x00000008
        /*2ad8*/ 	.short	0x0100
        /*2ada*/ 	.byte	0x08
	.zero		1


	//   ....[3]....
        /*2adc*/ 	.word	0x000005f0
        /*2ae0*/ 	.word	0x000000ff
        /*2ae4*/ 	.word	0x00000020
        /*2ae8*/ 	.short	0x0100
        /*2aea*/ 	.byte	0x08
	.zero		1


	//   ....[4]....
        /*2aec*/ 	.word	0x00000600
        /*2af0*/ 	.word	0x000000ff
        /*2af4*/ 	.word	0x00000010
        /*2af8*/ 	.short	0x0100
        /*2afa*/ 	.byte	0x08
	.zero		1


	//   ....[5]....
        /*2afc*/ 	.word	0x00000610
        /*2b00*/ 	.word	0x000000ff
        /*2b04*/ 	.word	0x00000028
        /*2b08*/ 	.short	0x0100
        /*2b0a*/ 	.byte	0x08
	.zero		1


	//   ....[6]....
        /*2b0c*/ 	.word	0x00000740
        /*2b10*/ 	.word	0x000000ff
        /*2b14*/ 	.word	0x00000030
        /*2b18*/ 	.short	0x0100
        /*2b1a*/ 	.byte	0x08
	.zero		1


	//   ....[7]....
        /*2b1c*/ 	.word	0x00000750
        /*2b20*/ 	.word	0x000000ff
        /*2b24*/ 	.word	0x00000050
        /*2b28*/ 	.short	0x0100
        /*2b2a*/ 	.byte	0x08
	.zero		1


	//   ....[8]....
        /*2b2c*/ 	.word	0x00000760
        /*2b30*/ 	.word	0x000000ff
        /*2b34*/ 	.word	0x00000038
        /*2b38*/ 	.short	0x0100
        /*2b3a*/ 	.byte	0x08
	.zero		1


	//   ....[9]....
        /*2b3c*/ 	.word	0x00000770
        /*2b40*/ 	.word	0x000000ff
        /*2b44*/ 	.word	0x00000058
        /*2b48*/ 	.short	0x0100
        /*2b4a*/ 	.byte	0x08
	.zero		1


	//   ....[10]....
        /*2b4c*/ 	.word	0x00000780
        /*2b50*/ 	.word	0x000000ff
        /*2b54*/ 	.word	0x00000040
        /*2b58*/ 	.short	0x0100
        /*2b5a*/ 	.byte	0x08
	.zero		1


	//   ....[11]....
        /*2b5c*/ 	.word	0x00000790
        /*2b60*/ 	.word	0x000000ff
        /*2b64*/ 	.word	0x00000060
        /*2b68*/ 	.short	0x0100
        /*2b6a*/ 	.byte	0x08
	.zero		1


	//   ....[12]....
        /*2b6c*/ 	.word	0x000007a0
        /*2b70*/ 	.word	0x000000ff
        /*2b74*/ 	.word	0x00000048
        /*2b78*/ 	.short	0x0100
        /*2b7a*/ 	.byte	0x08
	.zero		1


	//   ....[13]....
        /*2b7c*/ 	.word	0x000007b0
        /*2b80*/ 	.word	0x000000ff
        /*2b84*/ 	.word	0x00000068
        /*2b88*/ 	.short	0x0100
        /*2b8a*/ 	.byte	0x08
	.zero		1


	//   ....[14]....
        /*2b8c*/ 	.word	0x00000bb0
        /*2b90*/ 	.word	0x000000ff
        /*2b94*/ 	.word	0x00000070
        /*2b98*/ 	.short	0x0100
        /*2b9a*/ 	.byte	0x06
	.zero		1


	//   ....[15]....
        /*2b9c*/ 	.word	0x00000c20
        /*2ba0*/ 	.word	0x000000ff
        /*2ba4*/ 	.word	0x00000078
        /*2ba8*/ 	.short	0x0100
        /*2baa*/ 	.byte	0x06
	.zero		1


	//   ....[16]....
        /*2bac*/ 	.word	0x00001a50
        /*2bb0*/ 	.word	0x00000003
        /*2bb4*/ 	.word	0x00000000
        /*2bb8*/ 	.short	0x010a
        /*2bba*/ 	.byte	0x3f
	.zero		1


	//   ....[17]....
        /*2bbc*/ 	.word	0x00001a90
        /*2bc0*/ 	.word	0x00000003
        /*2bc4*/ 	.word	0x00000000
        /*2bc8*/ 	.short	0x010a
        /*2bca*/ 	.byte	0x3f
	.zero		1


	//   ....[18]....
        /*2bcc*/ 	.word	0x00005140
        /*2bd0*/ 	.word	0x000000ff
        /*2bd4*/ 	.word	0x00000000
        /*2bd8*/ 	.short	0x010a
        /*2bda*/ 	.byte	0x04
	.zero		1


	//   ....[19]....
        /*2bdc*/ 	.word	0x00005180
        /*2be0*/ 	.word	0x000000ff
        /*2be4*/ 	.word	0x00000000
        /*2be8*/ 	.short	0x010a
        /*2bea*/ 	.byte	0x04
	.zero		1


	//   ....[20]....
        /*2bec*/ 	.word	0x00009320
        /*2bf0*/ 	.word	0x00000000
        /*2bf4*/ 	.word	0x00000000
        /*2bf8*/ 	.short	0x0101
        /*2bfa*/ 	.byte	0x3f
	.zero		1


	//   ....[21]....
        /*2bfc*/ 	.word	0x00009550
        /*2c00*/ 	.word	0x00000000
        /*2c04*/ 	.word	0x00000000
        /*2c08*/ 	.short	0x0101
        /*2c0a*/ 	.byte	0x3f
	.zero		1


	//   ....[22]....
        /*2c0c*/ 	.word	0x00009d80
        /*2c10*/ 	.word	0x000000ff
        /*2c14*/ 	.word	0x00000030
        /*2c18*/ 	.short	0x010a
        /*2c1a*/ 	.byte	0x32
	.zero		1


	//   ....[23]....
        /*2c1c*/ 	.word	0x0000a6a0
        /*2c20*/ 	.word	0x000000ff
        /*2c24*/ 	.word	0x00000000
        /*2c28*/ 	.short	0x0101
        /*2c2a*/ 	.byte	0x04
	.zero		1


	//   ....[24]....
        /*2c2c*/ 	.word	0x0000a780
        /*2c30*/ 	.word	0x0000000b
        /*2c34*/ 	.word	0x00000030
        /*2c38*/ 	.short	0x010a
        /*2c3a*/ 	.byte	0x3f
	.zero		1


	//   ....[25]....
        /*2c3c*/ 	.word	0x0000add0
        /*2c40*/ 	.word	0x000000ff
        /*2c44*/ 	.word	0x00000000
        /*2c48*/ 	.short	0x0101
        /*2c4a*/ 	.byte	0x04
	.zero		1


	//   ....[26]....
        /*2c4c*/ 	.word	0x0000aec0
        /*2c50*/ 	.word	0x0000000b
        /*2c54*/ 	.word	0x00000030
        /*2c58*/ 	.short	0x010a
        /*2c5a*/ 	.byte	0x3f
	.zero		1


	//   ....[27]....
        /*2c5c*/ 	.word	0x0000b640
        /*2c60*/ 	.word	0x000000ff
        /*2c64*/ 	.word	0x00000000
        /*2c68*/ 	.short	0x0101
        /*2c6a*/ 	.byte	0x04
	.zero		1


	//   ....[28]....
        /*2c6c*/ 	.word	0x0000b720
        /*2c70*/ 	.word	0x00000018
        /*2c74*/ 	.word	0x00000030
        /*2c78*/ 	.short	0x010a
        /*2c7a*/ 	.byte	0x3f
	.zero		1


	//   ....[29]....
        /*2c7c*/ 	.word	0x0000bdb0
        /*2c80*/ 	.word	0x000000ff
        /*2c84*/ 	.word	0x00000000
        /*2c88*/ 	.short	0x0101
        /*2c8a*/ 	.byte	0x04
	.zero		1


	//   ....[30]....
        /*2c8c*/ 	.word	0x0000bea0
        /*2c90*/ 	.word	0x00000019
        /*2c94*/ 	.word	0x00000030
        /*2c98*/ 	.short	0x010a
        /*2c9a*/ 	.byte	0x3f
	.zero		1


	//   ....[31]....
        /*2c9c*/ 	.word	0x0000c600
        /*2ca0*/ 	.word	0x000000ff
        /*2ca4*/ 	.word	0x00000000
        /*2ca8*/ 	.short	0x0101
        /*2caa*/ 	.byte	0x04
	.zero		1


	//   ....[32]....
        /*2cac*/ 	.word	0x0000c6f0
        /*2cb0*/ 	.word	0x00000019
        /*2cb4*/ 	.word	0x00000030
        /*2cb8*/ 	.short	0x010a
        /*2cba*/ 	.byte	0x3f
	.zero		1


	//   ....[33]....
        /*2cbc*/ 	.word	0x0000cd50
        /*2cc0*/ 	.word	0x000000ff
        /*2cc4*/ 	.word	0x00000000
        /*2cc8*/ 	.short	0x0101
        /*2cca*/ 	.byte	0x04
	.zero		1


	//   ....[34]....
        /*2ccc*/ 	.word	0x0000ce40
        /*2cd0*/ 	.word	0x00000018
        /*2cd4*/ 	.word	0x00000030
        /*2cd8*/ 	.short	0x010a
        /*2cda*/ 	.byte	0x3f
	.zero		1


	//   ....[35]....
        /*2cdc*/ 	.word	0x0000d5a0
        /*2ce0*/ 	.word	0x000000ff
        /*2ce4*/ 	.word	0x00000000
        /*2ce8*/ 	.short	0x0101
        /*2cea*/ 	.byte	0x04
	.zero		1


	//   ....[36]....
        /*2cec*/ 	.word	0x0000d690
        /*2cf0*/ 	.word	0x00000018
        /*2cf4*/ 	.word	0x00000030
        /*2cf8*/ 	.short	0x010a
        /*2cfa*/ 	.byte	0x3f
	.zero		1


	//   ....[37]....
        /*2cfc*/ 	.word	0x0000dcf0
        /*2d00*/ 	.word	0x000000ff
        /*2d04*/ 	.word	0x00000000
        /*2d08*/ 	.short	0x0101
        /*2d0a*/ 	.byte	0x04
	.zero		1


	//   ....[38]....
        /*2d0c*/ 	.word	0x0000dde0
        /*2d10*/ 	.word	0x00000018
        /*2d14*/ 	.word	0x00000030
        /*2d18*/ 	.short	0x010a
        /*2d1a*/ 	.byte	0x3f
	.zero		1


	//   ....[39]....
        /*2d1c*/ 	.word	0x0000e540
        /*2d20*/ 	.word	0x000000ff
        /*2d24*/ 	.word	0x00000000
        /*2d28*/ 	.short	0x0101
        /*2d2a*/ 	.byte	0x04
	.zero		1


	//   ....[40]....
        /*2d2c*/ 	.word	0x0000e630
        /*2d30*/ 	.word	0x00000018
        /*2d34*/ 	.word	0x00000030
        /*2d38*/ 	.short	0x010a
        /*2d3a*/ 	.byte	0x3f
	.zero		1


	//   ....[41]....
        /*2d3c*/ 	.word	0x0000ec90
        /*2d40*/ 	.word	0x000000ff
        /*2d44*/ 	.word	0x00000000
        /*2d48*/ 	.short	0x0101
        /*2d4a*/ 	.byte	0x04
	.zero		1


	//   ....[42]....
        /*2d4c*/ 	.word	0x0000ed80
        /*2d50*/ 	.word	0x00000018
        /*2d54*/ 	.word	0x00000030
        /*2d58*/ 	.short	0x010a
        /*2d5a*/ 	.byte	0x3f
	.zero		1


	//   ....[43]....
        /*2d5c*/ 	.word	0x0000f4e0
        /*2d60*/ 	.word	0x000000ff
        /*2d64*/ 	.word	0x00000000
        /*2d68*/ 	.short	0x0101
        /*2d6a*/ 	.byte	0x04
	.zero		1


	//   ....[44]....
        /*2d6c*/ 	.word	0x0000f5d0
        /*2d70*/ 	.word	0x00000018
        /*2d74*/ 	.word	0x00000030
        /*2d78*/ 	.short	0x010a
        /*2d7a*/ 	.byte	0x3f
	.zero		1


	//   ....[45]....
        /*2d7c*/ 	.word	0x0000fc30
        /*2d80*/ 	.word	0x000000ff
        /*2d84*/ 	.word	0x00000000
        /*2d88*/ 	.short	0x0101
        /*2d8a*/ 	.byte	0x04
	.zero		1


	//   ....[46]....
        /*2d8c*/ 	.word	0x0000fd20
        /*2d90*/ 	.word	0x00000018
        /*2d94*/ 	.word	0x00000030
        /*2d98*/ 	.short	0x010a
        /*2d9a*/ 	.byte	0x3f
	.zero		1


	//   ....[47]....
        /*2d9c*/ 	.word	0x00010480
        /*2da0*/ 	.word	0x000000ff
        /*2da4*/ 	.word	0x00000000
        /*2da8*/ 	.short	0x0101
        /*2daa*/ 	.byte	0x04
	.zero		1


	//   ....[48]....
        /*2dac*/ 	.word	0x00010570
        /*2db0*/ 	.word	0x00000018
        /*2db4*/ 	.word	0x00000030
        /*2db8*/ 	.short	0x010a
        /*2dba*/ 	.byte	0x3f
	.zero		1


	//   ....[49]....
        /*2dbc*/ 	.word	0x00010bd0
        /*2dc0*/ 	.word	0x000000ff
        /*2dc4*/ 	.word	0x00000000
        /*2dc8*/ 	.short	0x0101
        /*2dca*/ 	.byte	0x04
	.zero		1


	//   ....[50]....
        /*2dcc*/ 	.word	0x00010cc0
        /*2dd0*/ 	.word	0x00000018
        /*2dd4*/ 	.word	0x00000030
        /*2dd8*/ 	.short	0x010a
        /*2dda*/ 	.byte	0x3f
	.zero		1


	//   ....[51]....
        /*2ddc*/ 	.word	0x00011420
        /*2de0*/ 	.word	0x000000ff
        /*2de4*/ 	.word	0x00000000
        /*2de8*/ 	.short	0x0101
        /*2dea*/ 	.byte	0x04
	.zero		1


	//   ....[52]....
        /*2dec*/ 	.word	0x00011500
        /*2df0*/ 	.word	0x00000018
        /*2df4*/ 	.word	0x00000030
        /*2df8*/ 	.short	0x010a
        /*2dfa*/ 	.byte	0x3f
	.zero		1


	//   ....[53]....
        /*2dfc*/ 	.word	0x00011b20
        /*2e00*/ 	.word	0x000000ff
        /*2e04*/ 	.word	0x00000000
        /*2e08*/ 	.short	0x0101
        /*2e0a*/ 	.byte	0x04
	.zero		1


	//   ....[54]....
        /*2e0c*/ 	.word	0x000124d0
        /*2e10*/ 	.word	0x000000ff
        /*2e14*/ 	.word	0x00000000
        /*2e18*/ 	.short	0x0101
        /*2e1a*/ 	.byte	0x04
	.zero		1


	//   ....[55]....
        /*2e1c*/ 	.word	0x00012b90
        /*2e20*/ 	.word	0x000000ff
        /*2e24*/ 	.word	0x00000078
        /*2e28*/ 	.short	0x010a
        /*2e2a*/ 	.byte	0x04
	.zero		1


	//   ....[56]....
        /*2e2c*/ 	.word	0x00012f90
        /*2e30*/ 	.word	0x000000ff
        /*2e34*/ 	.word	0x00000050
        /*2e38*/ 	.short	0x010a
        /*2e3a*/ 	.byte	0x0d
	.zero		1


	//   ....[57]....
        /*2e3c*/ 	.word	0x00013080
        /*2e40*/ 	.word	0x000000ff
        /*2e44*/ 	.word	0x00000030
        /*2e48*/ 	.short	0x010b
        /*2e4a*/ 	.byte	0x0d
	.zero		1


	//   ....[58]....
        /*2e4c*/ 	.word	0x000130e0
        /*2e50*/ 	.word	0x000000ff
        /*2e54*/ 	.word	0x00000000
        /*2e58*/ 	.short	0x0101
        /*2e5a*/ 	.byte	0x1f
	.zero		1


	//   ....[59]....
        /*2e5c*/ 	.word	0x00013110
        /*2e60*/ 	.word	0x000000ff
        /*2e64*/ 	.word	0x00000058
        /*2e68*/ 	.short	0x010a
        /*2e6a*/ 	.byte	0x0d
	.zero		1


	//   ....[60]....
        /*2e6c*/ 	.word	0x00013220
        /*2e70*/ 	.word	0x000000ff
        /*2e74*/ 	.word	0x00000038
        /*2e78*/ 	.short	0x010b
        /*2e7a*/ 	.byte	0x0d
	.zero		1


	//   ....[61]....
        /*2e7c*/ 	.word	0x00013290
        /*2e80*/ 	.word	0x000000ff
        /*2e84*/ 	.word	0x00000000
        /*2e88*/ 	.short	0x0101
        /*2e8a*/ 	.byte	0x1e
	.zero		1


	//   ....[62]....
        /*2e8c*/ 	.word	0x000132c0
        /*2e90*/ 	.word	0x000000ff
        /*2e94*/ 	.word	0x00000060
        /*2e98*/ 	.short	0x010a
        /*2e9a*/ 	.byte	0x0d
	.zero		1


	//   ....[63]....
        /*2e9c*/ 	.word	0x000133c0
        /*2ea0*/ 	.word	0x000000ff
        /*2ea4*/ 	.word	0x00000040
        /*2ea8*/ 	.short	0x010b
        /*2eaa*/ 	.byte	0x0d
	.zero		1


	//   ....[64]....
        /*2eac*/ 	.word	0x00013420
        /*2eb0*/ 	.word	0x000000ff
        /*2eb4*/ 	.word	0x00000000
        /*2eb8*/ 	.short	0x0101
        /*2eba*/ 	.byte	0x17
	.zero		1


	//   ....[65]....
        /*2ebc*/ 	.word	0x00013450
        /*2ec0*/ 	.word	0x000000ff
        /*2ec4*/ 	.word	0x00000068
        /*2ec8*/ 	.short	0x010a
        /*2eca*/ 	.byte	0x0d
	.zero		1


	//   ....[66]....
        /*2ecc*/ 	.word	0x00013550
        /*2ed0*/ 	.word	0x000000ff
        /*2ed4*/ 	.word	0x00000048
        /*2ed8*/ 	.short	0x010b
        /*2eda*/ 	.byte	0x0d
	.zero		1


	//   ....[67]....
        /*2edc*/ 	.word	0x000135c0
        /*2ee0*/ 	.word	0x000000ff
        /*2ee4*/ 	.word	0x00000000
        /*2ee8*/ 	.short	0x0101
        /*2eea*/ 	.byte	0x1d
	.zero		1


	//   ....[68]....
        /*2eec*/ 	.word	0x00013600
        /*2ef0*/ 	.word	0x000000ff
        /*2ef4*/ 	.word	0x00000050
        /*2ef8*/ 	.short	0x010a
        /*2efa*/ 	.byte	0x0d
	.zero		1


	//   ....[69]....
        /*2efc*/ 	.word	0x000136f0
        /*2f00*/ 	.word	0x000000ff
        /*2f04*/ 	.word	0x00000030
        /*2f08*/ 	.short	0x010b
        /*2f0a*/ 	.byte	0x0d
	.zero		1


	//   ....[70]....
        /*2f0c*/ 	.word	0x00013730
        /*2f10*/ 	.word	0x000000ff
        /*2f14*/ 	.word	0x00000000
        /*2f18*/ 	.short	0x0101
        /*2f1a*/ 	.byte	0x1f
	.zero		1


	//   ....[71]....
        /*2f1c*/ 	.word	0x00013760
        /*2f20*/ 	.word	0x000000ff
        /*2f24*/ 	.word	0x00000058
        /*2f28*/ 	.short	0x010a
        /*2f2a*/ 	.byte	0x0d
	.zero		1


	//   ....[72]....
        /*2f2c*/ 	.word	0x00013860
        /*2f30*/ 	.word	0x000000ff
        /*2f34*/ 	.word	0x00000038
        /*2f38*/ 	.short	0x010b
        /*2f3a*/ 	.byte	0x0d
	.zero		1


	//   ....[73]....
        /*2f3c*/ 	.word	0x000138a0
        /*2f40*/ 	.word	0x000000ff
        /*2f44*/ 	.word	0x00000000
        /*2f48*/ 	.short	0x0101
        /*2f4a*/ 	.byte	0x1e
	.zero		1


	//   ....[74]....
        /*2f4c*/ 	.word	0x000138e0
        /*2f50*/ 	.word	0x000000ff
        /*2f54*/ 	.word	0x00000060
        /*2f58*/ 	.short	0x010a
        /*2f5a*/ 	.byte	0x0d
	.zero		1


	//   ....[75]....
        /*2f5c*/ 	.word	0x000139d0
        /*2f60*/ 	.word	0x000000ff
        /*2f64*/ 	.word	0x00000040
        /*2f68*/ 	.short	0x010b
        /*2f6a*/ 	.byte	0x0d
	.zero		1


	//   ....[76]....
        /*2f6c*/ 	.word	0x00013a10
        /*2f70*/ 	.word	0x000000ff
        /*2f74*/ 	.word	0x00000000
        /*2f78*/ 	.short	0x0101
        /*2f7a*/ 	.byte	0x17
	.zero		1


	//   ....[77]....
        /*2f7c*/ 	.word	0x00013a40
        /*2f80*/ 	.word	0x000000ff
        /*2f84*/ 	.word	0x00000068
        /*2f88*/ 	.short	0x010a
        /*2f8a*/ 	.byte	0x0d
	.zero		1


	//   ....[78]....
        /*2f8c*/ 	.word	0x00013b40
        /*2f90*/ 	.word	0x000000ff
        /*2f94*/ 	.word	0x00000048
        /*2f98*/ 	.short	0x010b
        /*2f9a*/ 	.byte	0x0d
	.zero		1


	//   ....[79]....
        /*2f9c*/ 	.word	0x00013b80
        /*2fa0*/ 	.word	0x000000ff
        /*2fa4*/ 	.word	0x00000000
        /*2fa8*/ 	.short	0x0101
        /*2faa*/ 	.byte	0x1d
	.zero		1


	//   ....[80]....
        /*2fac*/ 	.word	0x00013bc0
        /*2fb0*/ 	.word	0x000000ff
        /*2fb4*/ 	.word	0x00000050
        /*2fb8*/ 	.short	0x010a
        /*2fba*/ 	.byte	0x0d
	.zero		1


	//   ....[81]....
        /*2fbc*/ 	.word	0x00013cc0
        /*2fc0*/ 	.word	0x000000ff
        /*2fc4*/ 	.word	0x00000030
        /*2fc8*/ 	.short	0x010b
        /*2fca*/ 	.byte	0x0d
	.zero		1


	//   ....[82]....
        /*2fcc*/ 	.word	0x00013d00
        /*2fd0*/ 	.word	0x000000ff
        /*2fd4*/ 	.word	0x00000000
        /*2fd8*/ 	.short	0x0101
        /*2fda*/ 	.byte	0x1f
	.zero		1


	//   ....[83]....
        /*2fdc*/ 	.word	0x00013d30
        /*2fe0*/ 	.word	0x000000ff
        /*2fe4*/ 	.word	0x00000058
        /*2fe8*/ 	.short	0x010a
        /*2fea*/ 	.byte	0x0d
	.zero		1


	//   ....[84]....
        /*2fec*/ 	.word	0x00013e30
        /*2ff0*/ 	.word	0x000000ff
        /*2ff4*/ 	.word	0x00000038
        /*2ff8*/ 	.short	0x010b
        /*2ffa*/ 	.byte	0x0d
	.zero		1


	//   ....[85]....
        /*2ffc*/ 	.word	0x00013e70
        /*3000*/ 	.word	0x000000ff
        /*3004*/ 	.word	0x00000000
        /*3008*/ 	.short	0x0101
        /*300a*/ 	.byte	0x1e
	.zero		1


	//   ....[86]....
        /*300c*/ 	.word	0x00013eb0
        /*3010*/ 	.word	0x000000ff
        /*3014*/ 	.word	0x00000060
        /*3018*/ 	.short	0x010a
        /*301a*/ 	.byte	0x0d
	.zero		1


	//   ....[87]....
        /*301c*/ 	.word	0x00013fb0
        /*3020*/ 	.word	0x000000ff
        /*3024*/ 	.word	0x00000040
        /*3028*/ 	.short	0x010b
        /*302a*/ 	.byte	0x0d
	.zero		1


	//   ....[88]....
        /*302c*/ 	.word	0x00013ff0
        /*3030*/ 	.word	0x000000ff
        /*3034*/ 	.word	0x00000000
        /*3038*/ 	.short	0x0101
        /*303a*/ 	.byte	0x17
	.zero		1


	//   ....[89]....
        /*303c*/ 	.word	0x00014020
        /*3040*/ 	.word	0x000000ff
        /*3044*/ 	.word	0x00000068
        /*3048*/ 	.short	0x010a
        /*304a*/ 	.byte	0x0d
	.zero		1


	//   ....[90]....
        /*304c*/ 	.word	0x00014120
        /*3050*/ 	.word	0x000000ff
        /*3054*/ 	.word	0x00000048
        /*3058*/ 	.short	0x010b
        /*305a*/ 	.byte	0x0d
	.zero		1


	//   ....[91]....
        /*305c*/ 	.word	0x00014160
        /*3060*/ 	.word	0x000000ff
        /*3064*/ 	.word	0x00000000
        /*3068*/ 	.short	0x0101
        /*306a*/ 	.byte	0x1d
	.zero		1


	//   ....[92]....
        /*306c*/ 	.word	0x000141a0
        /*3070*/ 	.word	0x000000ff
        /*3074*/ 	.word	0x00000050
        /*3078*/ 	.short	0x010a
        /*307a*/ 	.byte	0x0d
	.zero		1


	//   ....[93]....
        /*307c*/ 	.word	0x000142a0
        /*3080*/ 	.word	0x000000ff
        /*3084*/ 	.word	0x00000030
        /*3088*/ 	.short	0x010b
        /*308a*/ 	.byte	0x0d
	.zero		1


	//   ....[94]....
        /*308c*/ 	.word	0x000142e0
        /*3090*/ 	.word	0x000000ff
        /*3094*/ 	.word	0x00000000
        /*3098*/ 	.short	0x0101
        /*309a*/ 	.byte	0x1f
	.zero		1


	//   ....[95]....
        /*309c*/ 	.word	0x00014310
        /*30a0*/ 	.word	0x000000ff
        /*30a4*/ 	.word	0x00000058
        /*30a8*/ 	.short	0x010a
        /*30aa*/ 	.byte	0x0d
	.zero		1


	//   ....[96]....
        /*30ac*/ 	.word	0x00014410
        /*30b0*/ 	.word	0x000000ff
        /*30b4*/ 	.word	0x00000038
        /*30b8*/ 	.short	0x010b
        /*30ba*/ 	.byte	0x0d
	.zero		1


	//   ....[97]....
        /*30bc*/ 	.word	0x00014450
        /*30c0*/ 	.word	0x000000ff
        /*30c4*/ 	.word	0x00000000
        /*30c8*/ 	.short	0x0101
        /*30ca*/ 	.byte	0x1e
	.zero		1


	//   ....[98]....
        /*30cc*/ 	.word	0x00014490
        /*30d0*/ 	.word	0x000000ff
        /*30d4*/ 	.word	0x00000060
        /*30d8*/ 	.short	0x010a
        /*30da*/ 	.byte	0x0d
	.zero		1


	//   ....[99]....
        /*30dc*/ 	.word	0x00014590
        /*30e0*/ 	.word	0x000000ff
        /*30e4*/ 	.word	0x00000040
        /*30e8*/ 	.short	0x010b
        /*30ea*/ 	.byte	0x0d
	.zero		1


	//   ....[100]....
        /*30ec*/ 	.word	0x000145d0
        /*30f0*/ 	.word	0x000000ff
        /*30f4*/ 	.word	0x00000000
        /*30f8*/ 	.short	0x0101
        /*30fa*/ 	.byte	0x17
	.zero		1


	//   ....[101]....
        /*30fc*/ 	.word	0x00014600
        /*3100*/ 	.word	0x000000ff
        /*3104*/ 	.word	0x00000068
        /*3108*/ 	.short	0x010a
        /*310a*/ 	.byte	0x0d
	.zero		1


	//   ....[102]....
        /*310c*/ 	.word	0x00014700
        /*3110*/ 	.word	0x000000ff
        /*3114*/ 	.word	0x00000048
        /*3118*/ 	.short	0x010b
        /*311a*/ 	.byte	0x0d
	.zero		1


	//   ....[103]....
        /*311c*/ 	.word	0x00014750
        /*3120*/ 	.word	0x000000ff
        /*3124*/ 	.word	0x00000000
        /*3128*/ 	.short	0x0101
        /*312a*/ 	.byte	0x1d
	.zero		1


	//   ....[104]....
        /*312c*/ 	.word	0x00014e70
        /*3130*/ 	.word	0x00000000
        /*3134*/ 	.word	0x00000050
        /*3138*/ 	.short	0x010a
        /*313a*/ 	.byte	0x3f
	.zero		1


	//   ....[105]....
        /*313c*/ 	.word	0x00014eb0
        /*3140*/ 	.word	0x00000000
        /*3144*/ 	.word	0x00000058
        /*3148*/ 	.short	0x010a
        /*314a*/ 	.byte	0x3f
	.zero		1


	//   ....[106]....
        /*314c*/ 	.word	0x00014ef0
        /*3150*/ 	.word	0x00000000
        /*3154*/ 	.word	0x00000060
        /*3158*/ 	.short	0x010a
        /*315a*/ 	.byte	0x3f
	.zero		1


	//   ....[107]....
        /*315c*/ 	.word	0x00014f50
        /*3160*/ 	.word	0x00000000
        /*3164*/ 	.word	0x00000068
        /*3168*/ 	.short	0x010a
        /*316a*/ 	.byte	0x3f
	.zero		1


	//   ....[108]....
        /*316c*/ 	.word	0x00015290
        /*3170*/ 	.word	0x0000000c
        /*3174*/ 	.word	0x00000018
        /*3178*/ 	.short	0x010a
        /*317a*/ 	.byte	0x3f
	.zero		1


	//   ....[109]....
        /*317c*/ 	.word	0x00015620
        /*3180*/ 	.word	0x00000002
        /*3184*/ 	.word	0x00000078
        /*3188*/ 	.short	0x0101
        /*318a*/ 	.byte	0x3f
	.zero		1


	//   ....[110]....
        /*318c*/ 	.word	0x00015de0
        /*3190*/ 	.word	0x00000005
        /*3194*/ 	.word	0x00000000
        /*3198*/ 	.short	0x010a
        /*319a*/ 	.byte	0x3f
	.zero		1


	//   ....[111]....
        /*319c*/ 	.word	0x00015e70
        /*31a0*/ 	.word	0x00000007
        /*31a4*/ 	.word	0x00000000
        /*31a8*/ 	.short	0x010a
        /*31aa*/ 	.byte	0x3f
	.zero		1


	//   ....[112]....
        /*31ac*/ 	.word	0x00015f00
        /*31b0*/ 	.word	0x00000003
        /*31b4*/ 	.word	0x00000000
        /*31b8*/ 	.short	0x010a
        /*31ba*/ 	.byte	0x3f
	.zero		1


	//   ....[113]....
        /*31bc*/ 	.word	0x00015f60
        /*31c0*/ 	.word	0x00000003
        /*31c4*/ 	.word	0x00000000
        /*31c8*/ 	.short	0x010a
        /*31ca*/ 	.byte	0x3f
	.zero		1


	//   ....[114]....
        /*31cc*/ 	.word	0x00015fc0
        /*31d0*/ 	.word	0x00000003
        /*31d4*/ 	.word	0x00000000
        /*31d8*/ 	.short	0x010a
        /*31da*/ 	.byte	0x3f
	.zero		1


	//   ....[115]....
        /*31dc*/ 	.word	0x00016020
        /*31e0*/ 	.word	0x00000003
        /*31e4*/ 	.word	0x00000030
        /*31e8*/ 	.short	0x010a
        /*31ea*/ 	.byte	0x3f
	.zero		1


	//   ....[116]....
        /*31ec*/ 	.word	0x00016070
        /*31f0*/ 	.word	0x0000000b
        /*31f4*/ 	.word	0x00000030
        /*31f8*/ 	.short	0x010a
        /*31fa*/ 	.byte	0x3f
	.zero		1


	//   ....[117]....
        /*31fc*/ 	.word	0x000160c0
        /*3200*/ 	.word	0x0000000b
        /*3204*/ 	.word	0x00000030
        /*3208*/ 	.short	0x010a
        /*320a*/ 	.byte	0x3f
	.zero		1


	//   ....[118]....
        /*320c*/ 	.word	0x00016110
        /*3210*/ 	.word	0x00000018
        /*3214*/ 	.word	0x00000030
        /*3218*/ 	.short	0x010a
        /*321a*/ 	.byte	0x3f
	.zero		1


	//   ....[119]....
        /*321c*/ 	.word	0x00016160
        /*3220*/ 	.word	0x00000019
        /*3224*/ 	.word	0x00000030
        /*3228*/ 	.short	0x010a
        /*322a*/ 	.byte	0x3f
	.zero		1


	//   ....[120]....
        /*322c*/ 	.word	0x000161b0
        /*3230*/ 	.word	0x00000019
        /*3234*/ 	.word	0x00000030
        /*3238*/ 	.short	0x010a
        /*323a*/ 	.byte	0x3f
	.zero		1


	//   ....[121]....
        /*323c*/ 	.word	0x00016200
        /*3240*/ 	.word	0x00000018
        /*3244*/ 	.word	0x00000030
        /*3248*/ 	.short	0x010a
        /*324a*/ 	.byte	0x3f
	.zero		1


	//   ....[122]....
        /*324c*/ 	.word	0x00016250
        /*3250*/ 	.word	0x00000018
        /*3254*/ 	.word	0x00000030
        /*3258*/ 	.short	0x010a
        /*325a*/ 	.byte	0x3f
	.zero		1


	//   ....[123]....
        /*325c*/ 	.word	0x000162a0
        /*3260*/ 	.word	0x00000018
        /*3264*/ 	.word	0x00000030
        /*3268*/ 	.short	0x010a
        /*326a*/ 	.byte	0x3f
	.zero		1


	//   ....[124]....
        /*326c*/ 	.word	0x000162f0
        /*3270*/ 	.word	0x00000018
        /*3274*/ 	.word	0x00000030
        /*3278*/ 	.short	0x010a
        /*327a*/ 	.byte	0x3f
	.zero		1


	//   ....[125]....
        /*327c*/ 	.word	0x00016340
        /*3280*/ 	.word	0x00000018
        /*3284*/ 	.word	0x00000030
        /*3288*/ 	.short	0x010a
        /*328a*/ 	.byte	0x3f
	.zero		1


	//   ....[126]....
        /*328c*/ 	.word	0x00016390
        /*3290*/ 	.word	0x00000018
        /*3294*/ 	.word	0x00000030
        /*3298*/ 	.short	0x010a
        /*329a*/ 	.byte	0x3f
	.zero		1


	//   ....[127]....
        /*329c*/ 	.word	0x000163e0
        /*32a0*/ 	.word	0x00000018
        /*32a4*/ 	.word	0x00000030
        /*32a8*/ 	.short	0x010a
        /*32aa*/ 	.byte	0x3f
	.zero		1


	//   ....[128]....
        /*32ac*/ 	.word	0x00016430
        /*32b0*/ 	.word	0x00000018
        /*32b4*/ 	.word	0x00000030
        /*32b8*/ 	.short	0x010a
        /*32ba*/ 	.byte	0x3f
	.zero		1


	//   ....[129]....
        /*32bc*/ 	.word	0x00016480
        /*32c0*/ 	.word	0x00000018
        /*32c4*/ 	.word	0x00000030
        /*32c8*/ 	.short	0x010a
        /*32ca*/ 	.byte	0x3f
	.zero		1


	//   ....[130]....
        /*32cc*/ 	.word	0x000164d0
        /*32d0*/ 	.word	0x00000018
        /*32d4*/ 	.word	0x00000030
        /*32d8*/ 	.short	0x010a
        /*32da*/ 	.byte	0x3f
	.zero		1


	//   ....[131]....
        /*32dc*/ 	.word	0x00016530
        /*32e0*/ 	.word	0x00000007
        /*32e4*/ 	.word	0x00000078
        /*32e8*/ 	.short	0x010a
        /*32ea*/ 	.byte	0x3f
	.zero		1


	//   ....[132]....
        /*32ec*/ 	.word	0x00016590
        /*32f0*/ 	.word	0x00000003
        /*32f4*/ 	.word	0x00000050
        /*32f8*/ 	.short	0x010a
        /*32fa*/ 	.byte	0x3f
	.zero		1


	//   ....[133]....
        /*32fc*/ 	.word	0x000165f0
        /*3300*/ 	.word	0x00000003
        /*3304*/ 	.word	0x00000058
        /*3308*/ 	.short	0x010a
        /*330a*/ 	.byte	0x3f
	.zero		1


	//   ....[134]....
        /*330c*/ 	.word	0x00016650
        /*3310*/ 	.word	0x00000003
        /*3314*/ 	.word	0x00000060
        /*3318*/ 	.short	0x010a
        /*331a*/ 	.byte	0x3f
	.zero		1


	//   ....[135]....
        /*331c*/ 	.word	0x000166b0
        /*3320*/ 	.word	0x00000003
        /*3324*/ 	.word	0x00000068
        /*3328*/ 	.short	0x010a
        /*332a*/ 	.byte	0x3f
	.zero		1


	//   ....[136]....
        /*332c*/ 	.word	0x00016710
        /*3330*/ 	.word	0x00000003
        /*3334*/ 	.word	0x00000050
        /*3338*/ 	.short	0x010a
        /*333a*/ 	.byte	0x3f
	.zero		1


	//   ....[137]....
        /*333c*/ 	.word	0x00016770
        /*3340*/ 	.word	0x00000003
        /*3344*/ 	.word	0x00000058
        /*3348*/ 	.short	0x010a
        /*334a*/ 	.byte	0x3f
	.zero		1


	//   ....[138]....
        /*334c*/ 	.word	0x000167d0
        /*3350*/ 	.word	0x00000003
        /*3354*/ 	.word	0x00000060
        /*3358*/ 	.short	0x010a
        /*335a*/ 	.byte	0x3f
	.zero		1


	//   ....[139]....
        /*335c*/ 	.word	0x00016830
        /*3360*/ 	.word	0x00000003
        /*3364*/ 	.word	0x00000068
        /*3368*/ 	.short	0x010a
        /*336a*/ 	.byte	0x3f
	.zero		1


	//   ....[140]....
        /*336c*/ 	.word	0x00016890
        /*3370*/ 	.word	0x00000003
        /*3374*/ 	.word	0x00000050
        /*3378*/ 	.short	0x010a
        /*337a*/ 	.byte	0x3f
	.zero		1


	//   ....[141]....
        /*337c*/ 	.word	0x000168f0
        /*3380*/ 	.word	0x00000003
        /*3384*/ 	.word	0x00000058
        /*3388*/ 	.short	0x010a
        /*338a*/ 	.byte	0x3f
	.zero		1


	//   ....[142]....
        /*338c*/ 	.word	0x00016950
        /*3390*/ 	.word	0x00000003
        /*3394*/ 	.word	0x00000060
        /*3398*/ 	.short	0x010a
        /*339a*/ 	.byte	0x3f
	.zero		1


	//   ....[143]....
        /*339c*/ 	.word	0x000169b0
        /*33a0*/ 	.word	0x00000003
        /*33a4*/ 	.word	0x00000068
        /*33a8*/ 	.short	0x010a
        /*33aa*/ 	.byte	0x3f
	.zero		1


	//   ....[144]....
        /*33ac*/ 	.word	0x00016a10
        /*33b0*/ 	.word	0x00000003
        /*33b4*/ 	.word	0x00000050
        /*33b8*/ 	.short	0x010a
        /*33ba*/ 	.byte	0x3f
	.zero		1


	//   ....[145]....
        /*33bc*/ 	.word	0x00016a70
        /*33c0*/ 	.word	0x00000003
        /*33c4*/ 	.word	0x00000058
        /*33c8*/ 	.short	0x010a
        /*33ca*/ 	.byte	0x3f
	.zero		1


	//   ....[146]....
        /*33cc*/ 	.word	0x00016ad0
        /*33d0*/ 	.word	0x00000003
        /*33d4*/ 	.word	0x00000060
        /*33d8*/ 	.short	0x010a
        /*33da*/ 	.byte	0x3f
	.zero		1


	//   ....[147]....
        /*33dc*/ 	.word	0x00016b30
        /*33e0*/ 	.word	0x00000003
        /*33e4*/ 	.word	0x00000068
        /*33e8*/ 	.short	0x010a
        /*33ea*/ 	.byte	0x3f
	.zero		1


	//   ....[148]....
        /*33ec*/ 	.word	0x00016b80
        /*33f0*/ 	.word	0x00000000
        /*33f4*/ 	.word	0x00000050
        /*33f8*/ 	.short	0x010a
        /*33fa*/ 	.byte	0x3f
	.zero		1


	//   ....[149]....
        /*33fc*/ 	.word	0x00016bd0
        /*3400*/ 	.word	0x00000000
        /*3404*/ 	.word	0x00000058
        /*3408*/ 	.short	0x010a
        /*340a*/ 	.byte	0x3f
	.zero		1


	//   ....[150]....
        /*340c*/ 	.word	0x00016c20
        /*3410*/ 	.word	0x00000000
        /*3414*/ 	.word	0x00000060
        /*3418*/ 	.short	0x010a
        /*341a*/ 	.byte	0x3f
	.zero		1


	//   ....[151]....
        /*341c*/ 	.word	0x00016cf0
        /*3420*/ 	.word	0x0000000c
        /*3424*/ 	.word	0x00000018
        /*3428*/ 	.short	0x010a
        /*342a*/ 	.byte	0x3f
	.zero		1


	//   ....[152]....
        /*342c*/ 	.word	0x00016dc0
        /*3430*/ 	.word	0x00000005
        /*3434*/ 	.word	0x00000000
        /*3438*/ 	.short	0x010a
        /*343a*/ 	.byte	0x3f
	.zero		1


	//   ....[153]....
        /*343c*/ 	.word	0x00016e10
        /*3440*/ 	.word	0x00000007
        /*3444*/ 	.word	0x00000000
        /*3448*/ 	.short	0x010a
        /*344a*/ 	.byte	0x3f
	.zero		1


	//----- nvinfo : EIATTR_NUM_MBARRIERS
	.align		4
.L_40:
        /*344c*/ 	.byte	0x03, 0x38
        /*344e*/ 	.short	0x0010


	//----- nvinfo : EIATTR_EXIT_INSTR_OFFSETS
	.align		4
        /*3450*/ 	.byte	0x04, 0x1c
        /*3452*/ 	.short	(.L_42 - .L_41)


	//   ....[0]....
.L_41:
        /*3454*/ 	.word	0x00015f50


	//----- nvinfo : EIATTR_MAX_THREADS
	.align		4
.L_42:
        /*3458*/ 	.byte	0x04, 0x05
        /*345a*/ 	.short	(.L_44 - .L_43)
.L_43:
        /*345c*/ 	.word	0x00000180
        /*3460*/ 	.word	0x00000001
        /*3464*/ 	.word	0x00000001


	//----- nvinfo : EIATTR_CRS_STACK_SIZE
	.align		4
.L_44:
        /*3468*/ 	.byte	0x04, 0x1e
        /*346a*/ 	.short	(.L_46 - .L_45)
.L_45:
        /*346c*/ 	.word	0x00000000


	//----- nvinfo : EIATTR_CBANK_PARAM_SIZE
	.align		4
.L_46:
        /*3470*/ 	.byte	0x03, 0x19
        /*3472*/ 	.short	0x0770


	//----- nvinfo : EIATTR_PARAM_CBANK
	.align		4
        /*3474*/ 	.byte	0x04, 0x0a
        /*3476*/ 	.short	(.L_48 - .L_47)
	.align		4
.L_47:
        /*3478*/ 	.word	index@(.nv.constant0._ZN7cutlass13device_kernelINS_4gemm6kernel13GemmUniversalIN4cute5tupleIJiiiiEEENS1_10collective13CollectiveMmaINS1_34MainloopSm90TmaGmmaWarpSpecializedILi3ENS5_IJNS4_1CILi2EEENSA_ILi1EEESC_EEENS1_35KernelTmaWarpSpecializedCooperativeEEENS5_IJNSA_ILi256EEESG_NSA_ILi64EEEEEENS_10bfloat16_tENS5_IJlSC_lEEESJ_SK_NS4_8TiledMMAINS4_8MMA_AtomIJNS4_4SM904GMMA28MMA_64x256x16_F32BF16BF16_SSILNSO_5MajorE0ELSQ_0ELNSO_7ScaleInE1ELSR_1EEEEEENS4_6LayoutISD_NS5_IJSC_NSA_ILi0EEESV_EEEEENS5_IJNS4_10UnderscoreESY_SY_EEEEENS4_13SM90_TMA_LOADENS4_14ComposedLayoutINS4_7SwizzleILi3ELi4ELi3EEENS4_18smem_ptr_flag_bitsILi16EEENSU_INS5_IJNSA_ILi8EEESH_EEENS5_IJSH_SC_EEEEEEEvNS4_8identityENS4_23SM90_TMA_LOAD_MULTICASTES1B_vS1C_EENS_8epilogue10collective18CollectiveEpilogueINS1F_22Sm90TmaWarpSpecializedILi4ELi2ELi16ELb1ELb0EEEJSI_NS5_IJNSA_ILi128EEENSA_ILi32EEEEEESJ_SK_SJ_SK_NS1F_6fusion15FusionCallbacksIS1J_NS1N_17LinearCombinationISJ_fSJ_fLNS_15FloatRoundStyleE2EEESI_S1M_JEEES11_NS12_INS13_ILi2ELi4ELi3EEES16_NSU_INS5_IJS17_S1L_EEENS5_IJS1L_SC_EEEEEEENS4_17SM75_U32x4_LDSM_NENS4_14SM90_TMA_STOREES1X_NS4_17SM90_U32x4_STSM_NENS4_9Copy_AtomIJS20_NS_6half_tEEEEvEEEvvEEEEvNT_6ParamsE)
        /*347c*/ 	.short	0x0210
        /*347e*/ 	.short	0x0770


	//----- nvinfo : EIATTR_SW_WAR
	.align		4
.L_48:
        /*3480*/ 	.byte	0x04, 0x36
        /*3482*/ 	.short	(.L_50 - .L_49)
.L_49:
        /*3484*/ 	.word	0x00000008
.L_50:


//--------------------- .nv.callgraph             --------------------------
	.section	.nv.callgraph,"",@"SHT_CUDA_CALLGRAPH"
	.align	4
	.sectionentsize	8
	.align		4
        /*0000*/ 	.word	0x00000000
	.align		4
        /*0004*/ 	.word	0xffffffff
	.align		4
        /*0008*/ 	.word	index@(_ZN7cutlass13device_kernelINS_4gemm6kernel13GemmUniversalIN4cute5tupleIJiiiiEEENS1_10collective13CollectiveMmaINS1_34MainloopSm90TmaGmmaWarpSpecializedILi3ENS5_IJNS4_1CILi2EEENSA_ILi1EEESC_EEENS1_35KernelTmaWarpSpecializedCooperativeEEENS5_IJNSA_ILi256EEESG_NSA_ILi64EEEEEENS_10bfloat16_tENS5_IJlSC_lEEESJ_SK_NS4_8TiledMMAINS4_8MMA_AtomIJNS4_4SM904GMMA28MMA_64x256x16_F32BF16BF16_SSILNSO_5MajorE0ELSQ_0ELNSO_7ScaleInE1ELSR_1EEEEEENS4_6LayoutISD_NS5_IJSC_NSA_ILi0EEESV_EEEEENS5_IJNS4_10UnderscoreESY_SY_EEEEENS4_13SM90_TMA_LOADENS4_14ComposedLayoutINS4_7SwizzleILi3ELi4ELi3EEENS4_18smem_ptr_flag_bitsILi16EEENSU_INS5_IJNSA_ILi8EEESH_EEENS5_IJSH_SC_EEEEEEEvNS4_8identityENS4_23SM90_TMA_LOAD_MULTICASTES1B_vS1C_EENS_8epilogue10collective18CollectiveEpilogueINS1F_22Sm90TmaWarpSpecializedILi4ELi2ELi16ELb1ELb0EEEJSI_NS5_IJNSA_ILi128EEENSA_ILi32EEEEEESJ_SK_SJ_SK_NS1F_6fusion15FusionCallbacksIS1J_NS1N_17LinearCombinationISJ_fSJ_fLNS_15FloatRoundStyleE2EEESI_S1M_JEEES11_NS12_INS13_ILi2ELi4ELi3EEES16_NSU_INS5_IJS17_S1L_EEENS5_IJS1L_SC_EEEEEEENS4_17SM75_U32x4_LDSM_NENS4_14SM90_TMA_STOREES1X_NS4_17SM90_U32x4_STSM_NENS4_9Copy_AtomIJS20_NS_6half_tEEEEvEEEvvEEEEvNT_6ParamsE)
	.align		4
        /*000c*/ 	.word	index@(__assertfail)
	.align		4
        /*0010*/ 	.word	0x00000000
	.align		4
        /*0014*/ 	.word	0xfffffffe
	.align		4
        /*0018*/ 	.word	0x00000000
	.align		4
        /*001c*/ 	.word	0xfffffffd
	.align		4
        /*0020*/ 	.word	0x00000000
	.align		4
        /*0024*/ 	.word	0xfffffffc


//--------------------- .nv.constant4             --------------------------
	.section	.nv.constant4,"a",@progbits
	.align	8
	.align		8
.nv.constant4:
        /*0000*/ 	.dword	__assertfail
	.align		8
        /*0008*/ 	.dword	__unnamed_1
	.align		8
        /*0010*/ 	.dword	__unnamed_2
	.align		8
        /*0018*/ 	.dword	_ZN39_INTERNAL_554ea84b_4_k_cu_5c9b6c4f_41074cuda3std3__45__cpo5beginE
	.align		8
        /*0020*/ 	.dword	_ZN39_INTERNAL_554ea84b_4_k_cu_5c9b6c4f_41074cuda3std3__45__cpo3endE
	.align		8
        /*0028*/ 	.dword	_ZN39_INTERNAL_554ea84b_4_k_cu_5c9b6c4f_41074cuda3std3__45__cpo6cbeginE
	.align		8
        /*0030*/ 	.dword	_ZN39_INTERNAL_554ea84b_4_k_cu_5c9b6c4f_41074cuda3std3__45__cpo4cendE
	.align		8
        /*0038*/ 	.dword	_ZN39_INTERNAL_554ea84b_4_k_cu_5c9b6c4f_41074cuda3std3__441_GLOBAL__N__554ea84b_4_k_cu_5c9b6c4f_41076ignoreE
	.align		8
        /*0040*/ 	.dword	_ZN39_INTERNAL_554ea84b_4_k_cu_5c9b6c4f_41074cuda3std3__419piecewise_constructE
	.align		8
        /*0048*/ 	.dword	_ZN39_INTERNAL_554ea84b_4_k_cu_5c9b6c4f_41074cuda3std3__48in_placeE
	.align		8
        /*0050*/ 	.dword	_ZN39_INTERNAL_554ea84b_4_k_cu_5c9b6c4f_41074cuda3std6ranges3__45__cpo4swapE
	.align		8
        /*0058*/ 	.dword	_ZN39_INTERNAL_554ea84b_4_k_cu_5c9b6c4f_41074cuda3std6ranges3__45__cpo9iter_moveE
	.align		8
        /*0060*/ 	.dword	_ZN39_INTERNAL_554ea84b_4_k_cu_5c9b6c4f_41074cute7productE
	.align		8
        /*0068*/ 	.dword	_ZN39_INTERNAL_554ea84b_4_k_cu_5c9b6c4f_41074cute1_E
	.align		8
        /*0070*/ 	.dword	$str$22
	.align		8
        /*0078*/ 	.dword	$str$23
	.align		8
        /*0080*/ 	.dword	$str$26
	.align		8
        /*0088*/ 	.dword	$str$27


//--------------------- .text._ZN7cutlass13device_kernelINS_4gemm6kernel13GemmUniversalIN4cute5tupleIJiiiiEEENS1_10collective13CollectiveMmaINS1_34MainloopSm90TmaGmmaWarpSpecializedILi3ENS5_IJNS4_1CILi2EEENSA_ILi1EEESC_EEENS1_35KernelTmaWarpSpecializedCooperativeEEENS5_IJNSA_ILi256EEESG_NSA_ILi64EEEEEENS_10bfloat16_tENS5_IJlSC_lEEESJ_SK_NS4_8TiledMMAINS4_8MMA_AtomIJNS4_4SM904GMMA28MMA_64x256x16_F32BF16BF16_SSILNSO_5MajorE0ELSQ_0ELNSO_7ScaleInE1ELSR_1EEEEEENS4_6LayoutISD_NS5_IJSC_NSA_ILi0EEESV_EEEEENS5_IJNS4_10UnderscoreESY_SY_EEEEENS4_13SM90_TMA_LOADENS4_14ComposedLayoutINS4_7SwizzleILi3ELi4ELi3EEENS4_18smem_ptr_flag_bitsILi16EEENSU_INS5_IJNSA_ILi8EEESH_EEENS5_IJSH_SC_EEEEEEEvNS4_8identityENS4_23SM90_TMA_LOAD_MULTICASTES1B_vS1C_EENS_8epilogue10collective18CollectiveEpilogueINS1F_22Sm90TmaWarpSpecializedILi4ELi2ELi16ELb1ELb0EEEJSI_NS5_IJNSA_ILi128EEENSA_ILi32EEEEEESJ_SK_SJ_SK_NS1F_6fusion15FusionCallbacksIS1J_NS1N_17LinearCombinationISJ_fSJ_fLNS_15FloatRoundStyleE2EEESI_S1M_JEEES11_NS12_INS13_ILi2ELi4ELi3EEES16_NSU_INS5_IJS17_S1L_EEENS5_IJS1L_SC_EEEEEEENS4_17SM75_U32x4_LDSM_NENS4_14SM90_TMA_STOREES1X_NS4_17SM90_U32x4_STSM_NENS4_9Copy_AtomIJS20_NS_6half_tEEEEvEEEvvEEEEvNT_6ParamsE --------------------------
	.section	.text._ZN7cutlass13device_kernelINS_4gemm6kernel13GemmUniversalIN4cute5tupleIJiiiiEEENS1_10collective13CollectiveMmaINS1_34MainloopSm90TmaGmmaWarpSpecializedILi3ENS5_IJNS4_1CILi2EEENSA_ILi1EEESC_EEENS1_35KernelTmaWarpSpecializedCooperativeEEENS5_IJNSA_ILi256EEESG_NSA_ILi64EEEEEENS_10bfloat16_tENS5_IJlSC_lEEESJ_SK_NS4_8TiledMMAINS4_8MMA_AtomIJNS4_4SM904GMMA28MMA_64x256x16_F32BF16BF16_SSILNSO_5MajorE0ELSQ_0ELNSO_7ScaleInE1ELSR_1EEEEEENS4_6LayoutISD_NS5_IJSC_NSA_ILi0EEESV_EEEEENS5_IJNS4_10UnderscoreESY_SY_EEEEENS4_13SM90_TMA_LOADENS4_14ComposedLayoutINS4_7SwizzleILi3ELi4ELi3EEENS4_18smem_ptr_flag_bitsILi16EEENSU_INS5_IJNSA_ILi8EEESH_EEENS5_IJSH_SC_EEEEEEEvNS4_8identityENS4_23SM90_TMA_LOAD_MULTICASTES1B_vS1C_EENS_8epilogue10collective18CollectiveEpilogueINS1F_22Sm90TmaWarpSpecializedILi4ELi2ELi16ELb1ELb0EEEJSI_NS5_IJNSA_ILi128EEENSA_ILi32EEEEEESJ_SK_SJ_SK_NS1F_6fusion15FusionCallbacksIS1J_NS1N_17LinearCombinationISJ_fSJ_fLNS_15FloatRoundStyleE2EEESI_S1M_JEEES11_NS12_INS13_ILi2ELi4ELi3EEES16_NSU_INS5_IJS17_S1L_EEENS5_IJS1L_SC_EEEEEEENS4_17SM75_U32x4_LDSM_NENS4_14SM90_TMA_STOREES1X_NS4_17SM90_U32x4_STSM_NENS4_9Copy_AtomIJS20_NS_6half_tEEEEvEEEvvEEEEvNT_6ParamsE,"ax",@progbits
	.align	128
.text._ZN7cutlass13device_kernelINS_4gemm6kernel13GemmUniversalIN4cute5tupleIJiiiiEEENS1_10collective13CollectiveMmaINS1_34MainloopSm90TmaGmmaWarpSpecializedILi3ENS5_IJNS4_1CILi2EEENSA_ILi1EEESC_EEENS1_35KernelTmaWarpSpecializedCooperativeEEENS5_IJNSA_ILi256EEESG_NSA_ILi64EEEEEENS_10bfloat16_tENS5_IJlSC_lEEESJ_SK_NS4_8TiledMMAINS4_8MMA_AtomIJNS4_4SM904GMMA28MMA_64x256x16_F32BF16BF16_SSILNSO_5MajorE0ELSQ_0ELNSO_7ScaleInE1ELSR_1EEEEEENS4_6LayoutISD_NS5_IJSC_NSA_ILi0EEESV_EEEEENS5_IJNS4_10UnderscoreESY_SY_EEEEENS4_13SM90_TMA_LOADENS4_14ComposedLayoutINS4_7SwizzleILi3ELi4ELi3EEENS4_18smem_ptr_flag_bitsILi16EEENSU_INS5_IJNSA_ILi8EEESH_EEENS5_IJSH_SC_EEEEEEEvNS4_8identityENS4_23SM90_TMA_LOAD_MULTICASTES1B_vS1C_EENS_8epilogue10collective18CollectiveEpilogueINS1F_22Sm90TmaWarpSpecializedILi4ELi2ELi16ELb1ELb0EEEJSI_NS5_IJNSA_ILi128EEENSA_ILi32EEEEEESJ_SK_SJ_SK_NS1F_6fusion15FusionCallbacksIS1J_NS1N_17LinearCombinationISJ_fSJ_fLNS_15FloatRoundStyleE2EEESI_S1M_JEEES11_NS12_INS13_ILi2ELi4ELi3EEES16_NSU_INS5_IJS17_S1L_EEENS5_IJS1L_SC_EEEEEEENS4_17SM75_U32x4_LDSM_NENS4_14SM90_TMA_STOREES1X_NS4_17SM90_U32x4_STSM_NENS4_9Copy_AtomIJS20_NS_6half_tEEEEvEEEvvEEEEvNT_6ParamsE:
        .type           _ZN7cutlass13device_kernelINS_4gemm6kernel13GemmUniversalIN4cute5tupleIJiiiiEEENS1_10collective13CollectiveMmaINS1_34MainloopSm90TmaGmmaWarpSpecializedILi3ENS5_IJNS4_1CILi2EEENSA_ILi1EEESC_EEENS1_35KernelTmaWarpSpecializedCooperativeEEENS5_IJNSA_ILi256EEESG_NSA_ILi64EEEEEENS_10bfloat16_tENS5_IJlSC_lEEESJ_SK_NS4_8TiledMMAINS4_8MMA_AtomIJNS4_4SM904GMMA28MMA_64x256x16_F32BF16BF16_SSILNSO_5MajorE0ELSQ_0ELNSO_7ScaleInE1ELSR_1EEEEEENS4_6LayoutISD_NS5_IJSC_NSA_ILi0EEESV_EEEEENS5_IJNS4_10UnderscoreESY_SY_EEEEENS4_13SM90_TMA_LOADENS4_14ComposedLayoutINS4_7SwizzleILi3ELi4ELi3EEENS4_18smem_ptr_flag_bitsILi16EEENSU_INS5_IJNSA_ILi8EEESH_EEENS5_IJSH_SC_EEEEEEEvNS4_8identityENS4_23SM90_TMA_LOAD_MULTICASTES1B_vS1C_EENS_8epilogue10collective18CollectiveEpilogueINS1F_22Sm90TmaWarpSpecializedILi4ELi2ELi16ELb1ELb0EEEJSI_NS5_IJNSA_ILi128EEENSA_ILi32EEEEEESJ_SK_SJ_SK_NS1F_6fusion15FusionCallbacksIS1J_NS1N_17LinearCombinationISJ_fSJ_fLNS_15FloatRoundStyleE2EEESI_S1M_JEEES11_NS12_INS13_ILi2ELi4ELi3EEES16_NSU_INS5_IJS17_S1L_EEENS5_IJS1L_SC_EEEEEEENS4_17SM75_U32x4_LDSM_NENS4_14SM90_TMA_STOREES1X_NS4_17SM90_U32x4_STSM_NENS4_9Copy_AtomIJS20_NS_6half_tEEEEvEEEvvEEEEvNT_6ParamsE,@function
        .size           _ZN7cutlass13device_kernelINS_4gemm6kernel13GemmUniversalIN4cute5tupleIJiiiiEEENS1_10collective13CollectiveMmaINS1_34MainloopSm90TmaGmmaWarpSpecializedILi3ENS5_IJNS4_1CILi2EEENSA_ILi1EEESC_EEENS1_35KernelTmaWarpSpecializedCooperativeEEENS5_IJNSA_ILi256EEESG_NSA_ILi64EEEEEENS_10bfloat16_tENS5_IJlSC_lEEESJ_SK_NS4_8TiledMMAINS4_8MMA_AtomIJNS4_4SM904GMMA28MMA_64x256x16_F32BF16BF16_SSILNSO_5MajorE0ELSQ_0ELNSO_7ScaleInE1ELSR_1EEEEEENS4_6LayoutISD_NS5_IJSC_NSA_ILi0EEESV_EEEEENS5_IJNS4_10UnderscoreESY_SY_EEEEENS4_13SM90_TMA_LOADENS4_14ComposedLayoutINS4_7SwizzleILi3ELi4ELi3EEENS4_18smem_ptr_flag_bitsILi16EEENSU_INS5_IJNSA_ILi8EEESH_EEENS5_IJSH_SC_EEEEEEEvNS4_8identityENS4_23SM90_TMA_LOAD_MULTICASTES1B_vS1C_EENS_8epilogue10collective18CollectiveEpilogueINS1F_22Sm90TmaWarpSpecializedILi4ELi2ELi16ELb1ELb0EEEJSI_NS5_IJNSA_ILi128EEENSA_ILi32EEEEEESJ_SK_SJ_SK_NS1F_6fusion15FusionCallbacksIS1J_NS1N_17LinearCombinationISJ_fSJ_fLNS_15FloatRoundStyleE2EEESI_S1M_JEEES11_NS12_INS13_ILi2ELi4ELi3EEES16_NSU_INS5_IJS17_S1L_EEENS5_IJS1L_SC_EEEEEEENS4_17SM75_U32x4_LDSM_NENS4_14SM90_TMA_STOREES1X_NS4_17SM90_U32x4_STSM_NENS4_9Copy_AtomIJS20_NS_6half_tEEEEvEEEvvEEEEvNT_6ParamsE,(.L_x_418 - _ZN7cutlass13device_kernelINS_4gemm6kernel13GemmUniversalIN4cute5tupleIJiiiiEEENS1_10collective13CollectiveMmaINS1_34MainloopSm90TmaGmmaWarpSpecializedILi3ENS5_IJNS4_1CILi2EEENSA_ILi1EEESC_EEENS1_35KernelTmaWarpSpecializedCooperativeEEENS5_IJNSA_ILi256EEESG_NSA_ILi64EEEEEENS_10bfloat16_tENS5_IJlSC_lEEESJ_SK_NS4_8TiledMMAINS4_8MMA_AtomIJNS4_4SM904GMMA28MMA_64x256x16_F32BF16BF16_SSILNSO_5MajorE0ELSQ_0ELNSO_7ScaleInE1ELSR_1EEEEEENS4_6LayoutISD_NS5_IJSC_NSA_ILi0EEESV_EEEEENS5_IJNS4_10UnderscoreESY_SY_EEEEENS4_13SM90_TMA_LOADENS4_14ComposedLayoutINS4_7SwizzleILi3ELi4ELi3EEENS4_18smem_ptr_flag_bitsILi16EEENSU_INS5_IJNSA_ILi8EEESH_EEENS5_IJSH_SC_EEEEEEEvNS4_8identityENS4_23SM90_TMA_LOAD_MULTICASTES1B_vS1C_EENS_8epilogue10collective18CollectiveEpilogueINS1F_22Sm90TmaWarpSpecializedILi4ELi2ELi16ELb1ELb0EEEJSI_NS5_IJNSA_ILi128EEENSA_ILi32EEEEEESJ_SK_SJ_SK_NS1F_6fusion15FusionCallbacksIS1J_NS1N_17LinearCombinationISJ_fSJ_fLNS_15FloatRoundStyleE2EEESI_S1M_JEEES11_NS12_INS13_ILi2ELi4ELi3EEES16_NSU_INS5_IJS17_S1L_EEENS5_IJS1L_SC_EEEEEEENS4_17SM75_U32x4_LDSM_NENS4_14SM90_TMA_STOREES1X_NS4_17SM90_U32x4_STSM_NENS4_9Copy_AtomIJS20_NS_6half_tEEEEvEEEvvEEEEvNT_6ParamsE)
        .other          _ZN7cutlass13device_kernelINS_4gemm6kernel13GemmUniversalIN4cute5tupleIJiiiiEEENS1_10collective13CollectiveMmaINS1_34MainloopSm90TmaGmmaWarpSpecializedILi3ENS5_IJNS4_1CILi2EEENSA_ILi1EEESC_EEENS1_35KernelTmaWarpSpecializedCooperativeEEENS5_IJNSA_ILi256EEESG_NSA_ILi64EEEEEENS_10bfloat16_tENS5_IJlSC_lEEESJ_SK_NS4_8TiledMMAINS4_8MMA_AtomIJNS4_4SM904GMMA28MMA_64x256x16_F32BF16BF16_SSILNSO_5MajorE0ELSQ_0ELNSO_7ScaleInE1ELSR_1EEEEEENS4_6LayoutISD_NS5_IJSC_NSA_ILi0EEESV_EEEEENS5_IJNS4_10UnderscoreESY_SY_EEEEENS4_13SM90_TMA_LOADENS4_14ComposedLayoutINS4_7SwizzleILi3ELi4ELi3EEENS4_18smem_ptr_flag_bitsILi16EEENSU_INS5_IJNSA_ILi8EEESH_EEENS5_IJSH_SC_EEEEEEEvNS4_8identityENS4_23SM90_TMA_LOAD_MULTICASTES1B_vS1C_EENS_8epilogue10collective18CollectiveEpilogueINS1F_22Sm90TmaWarpSpecializedILi4ELi2ELi16ELb1ELb0EEEJSI_NS5_IJNSA_ILi128EEENSA_ILi32EEEEEESJ_SK_SJ_SK_NS1F_6fusion15FusionCallbacksIS1J_NS1N_17LinearCombinationISJ_fSJ_fLNS_15FloatRoundStyleE2EEESI_S1M_JEEES11_NS12_INS13_ILi2ELi4ELi3EEES16_NSU_INS5_IJS17_S1L_EEENS5_IJS1L_SC_EEEEEEENS4_17SM75_U32x4_LDSM_NENS4_14SM90_TMA_STOREES1X_NS4_17SM90_U32x4_STSM_NENS4_9Copy_AtomIJS20_NS_6half_tEEEEvEEEvvEEEEvNT_6ParamsE,@"STO_CUDA_ENTRY STV_DEFAULT"
_ZN7cutlass13device_kernelINS_4gemm6kernel13GemmUniversalIN4cute5tupleIJiiiiEEENS1_10collective13CollectiveMmaINS1_34MainloopSm90TmaGmmaWarpSpecializedILi3ENS5_IJNS4_1CILi2EEENSA_ILi1EEESC_EEENS1_35KernelTmaWarpSpecializedCooperativeEEENS5_IJNSA_ILi256EEESG_NSA_ILi64EEEEEENS_10bfloat16_tENS5_IJlSC_lEEESJ_SK_NS4_8TiledMMAINS4_8MMA_AtomIJNS4_4SM904GMMA28MMA_64x256x16_F32BF16BF16_SSILNSO_5MajorE0ELSQ_0ELNSO_7ScaleInE1ELSR_1EEEEEENS4_6LayoutISD_NS5_IJSC_NSA_ILi0EEESV_EEEEENS5_IJNS4_10UnderscoreESY_SY_EEEEENS4_13SM90_TMA_LOADENS4_14ComposedLayoutINS4_7SwizzleILi3ELi4ELi3EEENS4_18smem_ptr_flag_bitsILi16EEENSU_INS5_IJNSA_ILi8EEESH_EEENS5_IJSH_SC_EEEEEEEvNS4_8identityENS4_23SM90_TMA_LOAD_MULTICASTES1B_vS1C_EENS_8epilogue10collective18CollectiveEpilogueINS1F_22Sm90TmaWarpSpecializedILi4ELi2ELi16ELb1ELb0EEEJSI_NS5_IJNSA_ILi128EEENSA_ILi32EEEEEESJ_SK_SJ_SK_NS1F_6fusion15FusionCallbacksIS1J_NS1N_17LinearCombinationISJ_fSJ_fLNS_15FloatRoundStyleE2EEESI_S1M_JEEES11_NS12_INS13_ILi2ELi4ELi3EEES16_NSU_INS5_IJS17_S1L_EEENS5_IJS1L_SC_EEEEEEENS4_17SM75_U32x4_LDSM_NENS4_14SM90_TMA_STOREES1X_NS4_17SM90_U32x4_STSM_NENS4_9Copy_AtomIJS20_NS_6half_tEEEEvEEEvvEEEEvNT_6ParamsE:
[----:B------:R-:W1:Y:S02]  /*0000*/  LDC R1, c[0x0][0x28] ;  /* 0x00000a00ff017b82 */ /* 0x000e640000000800 */
[----:B-1----:R-:W-:Y:S01]  /*0010*/  VIADD R1, R1, 0xfffff868 ;  /* 0xfffff86801017836 */ /* 0x002fe20000000000 */
[----:B------:R-:W1:Y:S05]  /*0020*/  S2R R9, SR_TID.X ;  /* 0x0000000000097919 */ /* 0x000e6a0000002100 */
[----:B------:R-:W2:Y:S01]  /*0030*/  LDC.64 R2, c[0x0][0x588] ;  /* 0x00016200ff027b82 */ /* 0x000ea20000000a00 */
[----:B------:R-:W-:Y:S01]  /*0040*/  ELECT P0, URZ, PT ;  /* 0x00000000003f782f */ /* 0x000fe20003800000 */
[----:B------:R-:W-:Y:S01]  /*0050*/  BSSY B0, `(.L_x_0) ;  /* 0x000001a000007945 */ /* 0x000fe20003800000 */
[----:B-1----:R-:W-:-:S05]  /*0060*/  SHF.R.U32.HI R8, RZ, 0x5, R9 ;  /* 0x00000005ff087819 */ /* 0x002fca0000011609 */
[----:B------:R-:W1:Y:S02]  /*0070*/  SHFL.IDX PT, R0, R8, RZ, 0x1f ;  /* 0x00001fff08007589 */ /* 0x000e6400000e0000 */
[----:B-1----:R-:W-:Y:S02]  /*0080*/  R2UR UR47, R0 ;  /* 0x00000000002f72ca */ /* 0x002fe400000e0000 */
[----:B------:R-:W-:-:S06]  /*0090*/  SHF.R.U32.HI R0, RZ, 0x7, R9 ;  /* 0x00000007ff007819 */ /* 0x000fcc0000011609 */
[----:B------:R-:W1:Y:S05]  /*00a0*/  SHFL.IDX PT, R0, R0, RZ, 0x1f ;  /* 0x00001fff00007589 */ /* 0x000e6a00000e0000 */
[----:B------:R-:W-:Y:S02]  /*00b0*/  USHF.R.S32.HI UR4, URZ, 0x1f, UR47 ;  /* 0x0000001f3f047899 */ /* 0x000fe4000801142f */
[----:B------:R-:W-:Y:S02]  /*00c0*/  ISETP.NE.OR P0, PT, RZ, UR47, !P0 ;  /* 0x0000002fff007c0c */ /* 0x000fe4000c705670 */
[----:B------:R-:W-:-:S04]  /*00d0*/  ULEA.HI UR4, UR4, UR47, URZ, 0x2 ;  /* 0x0000002f04047291 */ /* 0x000fc8000f8f103f */
[----:B------:R-:W-:-:S04]  /*00e0*/  ULOP3.LUT UR4, UR4, 0xfffffffc, URZ, 0xc0, !UPT ;  /* 0xfffffffc04047892 */ /* 0x000fc8000f8ec03f */
[----:B------:R-:W-:-:S03]  /*00f0*/  UIADD3 UR47, UR47, -UR4, URZ ;  /* 0x800000042f2f7290 */ /* 0x000fc6000fffe03f */
[----:B--2---:R-:W-:Y:S09]  /*0100*/  @P0 BRA `(.L_x_1) ;  /* 0x0000000000380947 */ /* 0x004ff20003800000 */
[----:B------:R-:W-:Y:S02]  /*0110*/  ULDC.64 UR4, c[0x0][0x198] ;  /* 0x0000660000047ab9 */ /* 0x000fe40000000a00 */
[----:B------:R-:W-:Y:S02]  /*0120*/  UIADD3 UR6, UP0, UR4, 0xf0, URZ ;  /* 0x000000f004067890 */ /* 0x000fe4000ff1e03f */
[----:B------:R-:W-:Y:S02]  /*0130*/  UIADD3 UR8, UP1, UR4, 0x1f0, URZ ;  /* 0x000001f004087890 */ /* 0x000fe4000ff3e03f */
[----:B------:R-:W-:Y:S02]  /*0140*/  UIADD3 UR10, UP2, UR4, 0x3f0, URZ ;  /* 0x000003f0040a7890 */ /* 0x000fe4000ff5e03f */
[----:B------:R-:W-:Y:S02]  /*0150*/  UIADD3 UR4, UP3, UR4, 0x4f0, URZ ;  /* 0x000004f004047890 */ /* 0x000fe4000ff7e03f */
[----:B------:R-:W-:-:S02]  /*0160*/  UIADD3.X UR7, URZ, UR5, URZ, UP0, !UPT ;  /* 0x000000053f077290 */ /* 0x000fc400087fe43f */
[----:B------:R-:W-:Y:S02]  /*0170*/  UIADD3.X UR9, URZ, UR5, URZ, UP1, !UPT ;  /* 0x000000053f097290 */ /* 0x000fe40008ffe43f */
[----:B------:R-:W-:Y:S02]  /*0180*/  UIADD3.X UR11, URZ, UR5, URZ, UP2, !UPT ;  /* 0x000000053f0b7290 */ /* 0x000fe400097fe43f */
[----:B------:R-:W-:-:S03]  /*0190*/  UIADD3.X UR5, URZ, UR5, URZ, UP3, !UPT ;  /* 0x000000053f057290 */ /* 0x000fc60009ffe43f */
[----:B------:R2:W-:Y:S02]  /*01a0*/  UTMACCTL.PF [UR6] ;  /* 0x00000000060079b9 */ /* 0x0005e40008040000 */
[----:B------:R2:W-:Y:S02]  /*01b0*/  UTMACCTL.PF [UR8] ;  /* 0x00000000080079b9 */ /* 0x0005e40008040000 */
[----:B------:R2:W-:Y:S02]  /*01c0*/  UTMACCTL.PF [UR10] ;  /* 0x000000000a0079b9 */ /* 0x0005e40008040000 */
[----:B------:R2:W-:Y:S02]  /*01d0*/  UTMACCTL.PF [UR4] ;  /* 0x00000000040079b9 */ /* 0x0005e40008040000 */
[----:B--2---:R-:W-:Y:S01]  /*01e0*/  NOP ;  /* 0x0000000000007918 */ /* 0x004fe20000000000 */
.L_x_1:
[----:B------:R-:W-:Y:S05]  /*01f0*/  BSYNC B0 ;  /* 0x0000000000007941 */ /* 0x000fea0003800000 */
.L_x_0:
[----:B------:R-:W-:Y:S01]  /*0200*/  ULDC.64 UR6, c[0x0][0x590] ;  /* 0x0001640000067ab9 */ /* 0x000fe20000000a00 */
[----:B-1----:R-:W-:Y:S01]  /*0210*/  R2UR UR4, R0 ;  /* 0x00000000000472ca */ /* 0x002fe200000e0000 */
[----:B------:R-:W-:Y:S01]  /*0220*/  ULDC.64 UR56, c[0x0][0x208] ;  /* 0x0000820000387ab9 */ /* 0x000fe20000000a00 */
[----:B------:R-:W-:Y:S01]  /*0230*/  ISETP.NE.U32.AND P2, PT, RZ, UR6, PT ;  /* 0x00000006ff007c0c */ /* 0x000fe2000bf45070 */
[----:B------:R-:W-:Y:S01]  /*0240*/  IMAD.MOV.U32 R4, RZ, RZ, R2 ;  /* 0x000000ffff047224 */ /* 0x000fe200078e0002 */
[----:B------:R-:W-:Y:S02]  /*0250*/  PRMT R6, RZ, 0x7610, R6 ;  /* 0x00007610ff067816 */ /* 0x000fe40000000006 */
[----:B------:R-:W-:Y:S02]  /*0260*/  ISETP.NE.AND.EX P1, PT, RZ, UR7, PT, P2 ;  /* 0x00000007ff007c0c */ /* 0x000fe4000bf25320 */
[----:B------:R-:W-:-:S11]  /*0270*/  MOV R5, R3 ;  /* 0x0000000300057202 */ /* 0x000fd60000000f00 */
[----:B------:R-:W-:Y:S05]  /*0280*/  @P1 BRA `(.L_x_2) ;  /* 0x0000000000301947 */ /* 0x000fea0003800000 */
[----:B------:R-:W-:Y:S02]  /*0290*/  ULDC.64 UR8, c[0x0][0x588] ;  /* 0x0001620000087ab9 */ /* 0x000fe40000000a00 */
[----:B------:R-:W-:-:S04]  /*02a0*/  ISETP.NE.U32.AND P0, PT, RZ, UR8, PT ;  /* 0x00000008ff007c0c */ /* 0x000fc8000bf05070 */
[----:B------:R-:W-:-:S13]  /*02b0*/  ISETP.NE.AND.EX P0, PT, RZ, UR9, PT, P0 ;  /* 0x00000009ff007c0c */ /* 0x000fda000bf05300 */
[----:B------:R-:W-:Y:S05]  /*02c0*/  @!P0 BRA `(.L_x_3) ;  /* 0x0000000000108947 */ /* 0x000fea0003800000 */
[----:B------:R-:W2:Y:S01]  /*02d0*/  LDG.E R0, desc[UR56][R4.64] ;  /* 0x0000003804007981 */ /* 0x000ea2000c1e1900 */
[----:B------:R-:W-:Y:S01]  /*02e0*/  IMAD.MOV.U32 R6, RZ, RZ, 0x1 ;  /* 0x00000001ff067424 */ /* 0x000fe200078e00ff */
[----:B--2---:R-:W-:Y:S01]  /*02f0*/  FSETP.NEU.AND P3, PT, R0, RZ, PT ;  /* 0x000000ff0000720b */ /* 0x004fe20003f6d000 */
[----:B------:R-:W-:-:S12]  /*0300*/  BRA `(.L_x_2) ;  /* 0x0000000000107947 */ /* 0x000fd80003800000 */
.L_x_3:
[----:B------:R-:W-:Y:S01]  /*0310*/  ULDC UR5, c[0x0][0x580] ;  /* 0x0001600000057ab9 */ /* 0x000fe20000000800 */
[----:B------:R-:W-:Y:S01]  /*0320*/  IMAD.MOV.U32 R6, RZ, RZ, 0x1 ;  /* 0x00000001ff067424 */ /* 0x000fe200078e00ff */
[----:B------:R-:W-:Y:S02]  /*0330*/  FSETP.NEU.AND P3, PT, RZ, UR5, PT ;  /* 0x00000005ff007c0b */ /* 0x000fe4000bf6d000 */
[----:B------:R-:W-:-:S11]  /*0340*/  CS2R R4, SRZ ;  /* 0x0000000000047805 */ /* 0x000fd6000001ff00 */
.L_x_2:
[----:B------:R-:W-:Y:S02]  /*0350*/  ISETP.NE.U32.AND P0, PT, R4, RZ, PT ;  /* 0x000000ff0400720c */ /* 0x000fe40003f05070 */
[----:B------:R-:W-:Y:S02]  /*0360*/  ISETP.NE.AND.EX P2, PT, RZ, UR7, PT, P2 ;  /* 0x00000007ff007c0c */ /* 0x000fe4000bf45320 */
[----:B------:R-:W-:Y:S02]  /*0370*/  ISETP.NE.AND.EX P0, PT, R5, RZ, PT, P0 ;  /* 0x000000ff0500720c */ /* 0x000fe40003f05300 */
[----:B------:R-:W-:-:S11]  /*0380*/  MOV R0, 0x1 ;  /* 0x0000000100007802 */ /* 0x000fd60000000f00 */
[----:B------:R-:W-:Y:S05]  /*0390*/  @P0 BRA P2, `(.L_x_4) ;  /* 0x0000000000300947 */ /* 0x000fea0001000000 */
[----:B------:R-:W-:Y:S02]  /*03a0*/  ISETP.NE.U32.AND P2, PT, RZ, UR6, PT ;  /* 0x00000006ff007c0c */ /* 0x000fe4000bf45070 */
[----:B------:R-:W-:Y:S02]  /*03b0*/  ISETP.NE.U32.AND P0, PT, R4, RZ, PT ;  /* 0x000000ff0400720c */ /* 0x000fe40003f05070 */
[----:B------:R-:W-:Y:S02]  /*03c0*/  ISETP.NE.AND.EX P2, PT, RZ, UR7, PT, P2 ;  /* 0x00000007ff007c0c */ /* 0x000fe4000bf45320 */
[----:B------:R-:W-:Y:S02]  /*03d0*/  PRMT R0, R6, 0x9910, RZ ;  /* 0x0000991006007816 */ /* 0x000fe400000000ff */
[----:B------:R-:W-:Y:S02]  /*03e0*/  ISETP.NE.AND.EX P0, PT, R5, RZ, PT, P0 ;  /* 0x000000ff0500720c */ /* 0x000fe40003f05300 */
[----:B------:R-:W-:-:S02]  /*03f0*/  ISETP.NE.AND P4, PT, R0, RZ, PT ;  /* 0x000000ff0000720c */ /* 0x000fc40003f85270 */
[----:B------:R-:W-:Y:S02]  /*0400*/  SEL R5, RZ, 0xffffffff, P3 ;  /* 0xffffffffff057807 */ /* 0x000fe40001800000 */
[----:B------:R-:W-:-:S04]  /*0410*/  SEL R0, RZ, 0xffffffff, P0 ;  /* 0xffffffffff007807 */ /* 0x000fc80000000000 */
[----:B------:R-:W-:-:S04]  /*0420*/  @P2 SEL R5, R0, R5, !P4 ;  /* 0x0000000500052207 */ /* 0x000fc80006000000 */
[----:B------:R-:W-:-:S04]  /*0430*/  LOP3.LUT R5, R5, 0x1, RZ, 0xc0, !PT ;  /* 0x0000000105057812 */ /* 0x000fc800078ec0ff */
[----:B------:R-:W-:-:S04]  /*0440*/  ISETP.NE.U32.AND P0, PT, R5, 0x1, PT ;  /* 0x000000010500780c */ /* 0x000fc80003f05070 */
[----:B------:R-:W-:-:S09]  /*0450*/  SEL R0, RZ, 0x1, !P0 ;  /* 0x00000001ff007807 */ /* 0x000fd20004000000 */
.L_x_4:
[----:B------:R-:W1:Y:S01]  /*0460*/  SHFL.IDX PT, R4, R8, RZ, 0x1f ;  /* 0x00001fff08047589 */ /* 0x000e6200000e0000 */
[----:B------:R-:W-:Y:S02]  /*0470*/  UISETP.NE.AND UP0, UPT, UR47, URZ, UPT ;  /* 0x0000003f2f00728c */ /* 0x000fe4000bf05270 */
[----:B------:R-:W-:Y:S02]  /*0480*/  UISETP.NE.AND UP1, UPT, UR4, URZ, UPT ;  /* 0x0000003f0400728c */ /* 0x000fe4000bf25270 */
[----:B------:R-:W-:Y:S02]  /*0490*/  UP2UR UR53, UPR, URZ, 0x1 ;  /* 0x000000013f357883 */ /* 0x000fe40008000000 */
[----:B------:R-:W-:Y:S02]  /*04a0*/  UISETP.EQ.OR UP0, UPT, UR47, 0x3, !UP0 ;  /* 0x000000032f00788c */ /* 0x000fe4000c702670 */
[----:B------:R-:W-:Y:S02]  /*04b0*/  UIADD3 UR9, UR4, -0x1, URZ ;  /* 0xffffffff04097890 */ /* 0x000fe4000fffe03f */
[----:B------:R-:W-:Y:S01]  /*04c0*/  UISETP.EQ.AND UP0, UPT, UR4, URZ, UP0 ;  /* 0x0000003f0400728c */ /* 0x000fe20008702270 */
[----:B-1----:R-:W-:-:S13]  /*04d0*/  ISETP.NE.AND P0, PT, R4, RZ, PT ;  /* 0x000000ff0400720c */ /* 0x002fda0003f05270 */
[----:B------:R-:W-:Y:S05]  /*04e0*/  @P0 BRA `(.L_x_5) ;  /* 0x0000000000500947 */ /* 0x000fea0003800000 */
[----:B------:R-:W1:Y:S01]  /*04f0*/  S2UR UR8, SR_CgaCtaId ;  /* 0x00000000000879c3 */ /* 0x000e620000008800 */
[----:B------:R-:W-:Y:S01]  /*0500*/  UMOV UR4, 0x400 ;  /* 0x0000040000047882 */ /* 0x000fe20000000000 */
[----:B------:R-:W-:Y:S01]  /*0510*/  UMOV UR5, 0x1 ;  /* 0x0000000100057882 */ /* 0x000fe20000000000 */
[----:B------:R-:W-:Y:S01]  /*0520*/  UMOV UR6, 0x4 ;  /* 0x0000000400067882 */ /* 0x000fe20000000000 */
[----:B------:R-:W-:Y:S01]  /*0530*/  ELECT P0, URZ, PT ;  /* 0x00000000003f782f */ /* 0x000fe20003800000 */
[----:B------:R-:W-:-:S04]  /*0540*/  UIADD3 UR6, -UR6, 0x100000, URZ ;  /* 0x0010000006067890 */ /* 0x000fc8000fffe13f */
[----:B------:R-:W-:Y:S02]  /*0550*/  USHF.L.U32 UR7, UR6, 0xb, URZ ;  /* 0x0000000b06077899 */ /* 0x000fe4000800063f */
[----:B------:R-:W-:Y:S02]  /*0560*/  USHF.L.U32 UR6, UR6, 0x1, URZ ;  /* 0x0000000106067899 */ /* 0x000fe4000800063f */
[----:B-1----:R-:W-:Y:S02]  /*0570*/  ULEA UR8, UR8, UR4, 0x18 ;  /* 0x0000000408087291 */ /* 0x002fe4000f8ec03f */
[----:B------:R-:W-:-:S04]  /*0580*/  UIADD3 UR4, -UR5, 0x100000, URZ ;  /* 0x0010000005047890 */ /* 0x000fc8000fffe13f */
[----:B------:R-:W-:Y:S02]  /*0590*/  USHF.L.U32 UR5, UR4, 0xb, URZ ;  /* 0x0000000b04057899 */ /* 0x000fe4000800063f */
[----:B------:R-:W-:Y:S01]  /*05a0*/  USHF.L.U32 UR4, UR4, 0x1, URZ ;  /* 0x0000000104047899 */ /* 0x000fe2000800063f */
[----:B------:R-:W1:Y:S11]  /*05b0*/  FENCE.VIEW.ASYNC.S ;  /* 0x00000000000073c6 */ /* 0x000e760000000000 */
[----:B-1----:R1:W2:Y:S01]  /*05c0*/  SYNCS.EXCH.64 URZ, [UR8], UR4 ;  /* 0x00000004083f75b2 */ /* 0x0022a20008000100 */
[----:B------:R1:W3:Y:S01]  /*05d0*/  SYNCS.EXCH.64 URZ, [UR8+0x18], UR6 ;  /* 0x00001806083f75b2 */ /* 0x0002e20008000100 */
[----:B------:R1:W4:Y:S01]  /*05e0*/  SYNCS.EXCH.64 URZ, [UR8+0x8], UR4 ;  /* 0x00000804083f75b2 */ /* 0x0003220008000100 */
[----:B------:R1:W1:Y:S01]  /*05f0*/  SYNCS.EXCH.64 URZ, [UR8+0x20], UR6 ;  /* 0x00002006083f75b2 */ /* 0x0002620008000100 */
[----:B------:R1:W1:Y:S01]  /*0600*/  SYNCS.EXCH.64 URZ, [UR8+0x10], UR4 ;  /* 0x00001004083f75b2 */ /* 0x0002620008000100 */
[----:B------:R1:W1:Y:S01]  /*0610*/  SYNCS.EXCH.64 URZ, [UR8+0x28], UR6 ;  /* 0x00002806083f75b2 */ /* 0x0002620008000100 */
[----:B------:R-:W-:Y:S01]  /*0620*/  NOP ;  /* 0x0000000000007918 */ /* 0x000fe20000000000 */
.L_x_5:
[----:B------:R-:W5:Y:S01]  /*0630*/  SHFL.IDX PT, R5, R8, RZ, 0x1f ;  /* 0x00001fff08057589 */ /* 0x000f6200000e0000 */
[----:B------:R-:W-:Y:S01]  /*0640*/  NOP ;  /* 0x0000000000007918 */ /* 0x000fe20000000000 */
[----:B-----5:R-:W-:-:S13]  /*0650*/  ISETP.NE.AND P0, PT, R5, RZ, PT ;  /* 0x000000ff0500720c */ /* 0x020fda0003f05270 */
[----:B------:R-:W-:Y:S05]  /*0660*/  @P0 BRA `(.L_x_6) ;  /* 0x0000000000580947 */ /* 0x000fea0003800000 */
[----:B-1----:R-:W1:Y:S01]  /*0670*/  S2UR UR5, SR_CgaCtaId ;  /* 0x00000000000579c3 */ /* 0x002e620000008800 */
[----:B------:R-:W-:Y:S01]  /*0680*/  UMOV UR4, 0x400 ;  /* 0x0000040000047882 */ /* 0x000fe20000000000 */
[----:B------:R-:W-:Y:S01]  /*0690*/  UMOV UR6, 0x20 ;  /* 0x0000002000067882 */ /* 0x000fe20000000000 */
[----:B------:R-:W-:Y:S01]  /*06a0*/  UMOV UR7, 0x100 ;  /* 0x0000010000077882 */ /* 0x000fe20000000000 */
[----:B------:R-:W-:Y:S01]  /*06b0*/  ELECT P0, URZ, PT ;  /* 0x00000000003f782f */ /* 0x000fe20003800000 */
[----:B-1----:R-:W-:Y:S02]  /*06c0*/  ULEA UR8, UR5, UR4, 0x18 ;  /* 0x0000000405087291 */ /* 0x002fe4000f8ec03f */
[----:B------:R-:W-:-:S04]  /*06d0*/  UIADD3 UR4, -UR6, 0x100000, URZ ;  /* 0x0010000006047890 */ /* 0x000fc8000fffe13f */
[----:B------:R-:W-:Y:S02]  /*06e0*/  USHF.L.U32 UR5, UR4, 0xb, URZ ;  /* 0x0000000b04057899 */ /* 0x000fe4000800063f */
[----:B------:R-:W-:Y:S02]  /*06f0*/  USHF.L.U32 UR4, UR4, 0x1, URZ ;  /* 0x0000000104047899 */ /* 0x000fe4000800063f */
[----:B------:R-:W-:-:S04]  /*0700*/  UIADD3 UR6, -UR7, 0x100000, URZ ;  /* 0x0010000007067890 */ /* 0x000fc8000fffe13f */
[----:B------:R-:W-:Y:S02]  /*0710*/  USHF.L.U32 UR7, UR6, 0xb, URZ ;  /* 0x0000000b06077899 */ /* 0x000fe4000800063f */
[----:B------:R-:W-:Y:S01]  /*0720*/  USHF.L.U32 UR6, UR6, 0x1, URZ ;  /* 0x0000000106067899 */ /* 0x000fe2000800063f */
[----:B------:R-:W1:Y:S03]  /*0730*/  FENCE.VIEW.ASYNC.S ;  /* 0x00000000000073c6 */ /* 0x000e660000000000 */
[----:B-1----:R1:W1:Y:S08]  /*0740*/  SYNCS.EXCH.64 URZ, [UR8+0x30], UR4 ;  /* 0x00003004083f75b2 */ /* 0x0022700008000100 */
[----:B------:R1:W1:Y:S01]  /*0750*/  SYNCS.EXCH.64 URZ, [UR8+0x50], UR6 ;  /* 0x00005006083f75b2 */ /* 0x0002620008000100 */
[----:B------:R1:W1:Y:S01]  /*0760*/  SYNCS.EXCH.64 URZ, [UR8+0x38], UR4 ;  /* 0x00003804083f75b2 */ /* 0x0002620008000100 */
[----:B------:R1:W1:Y:S01]  /*0770*/  SYNCS.EXCH.64 URZ, [UR8+0x58], UR6 ;  /* 0x00005806083f75b2 */ /* 0x0002620008000100 */
[----:B------:R1:W1:Y:S01]  /*0780*/  SYNCS.EXCH.64 URZ, [UR8+0x40], UR4 ;  /* 0x00004004083f75b2 */ /* 0x0002620008000100 */
[----:B------:R1:W1:Y:S01]  /*0790*/  SYNCS.EXCH.64 URZ, [UR8+0x60], UR6 ;  /* 0x00006006083f75b2 */ /* 0x0002620008000100 */
[----:B------:R1:W1:Y:S01]  /*07a0*/  SYNCS.EXCH.64 URZ, [UR8+0x48], UR4 ;  /* 0x00004804083f75b2 */ /* 0x0002620008000100 */
[----:B------:R1:W1:Y:S01]  /*07b0*/  SYNCS.EXCH.64 URZ, [UR8+0x68], UR6 ;  /* 0x00006806083f75b2 */ /* 0x0002620008000100 */
[----:B------:R-:W-:Y:S01]  /*07c0*/  NOP ;  /* 0x0000000000007918 */ /* 0x000fe20000000000 */
.L_x_6:
[----:B-1----:R-:W1:Y:S01]  /*07d0*/  S2UR UR8, SR_CTAID.X ;  /* 0x00000000000879c3 */ /* 0x002e620000002500 */
[----:B------:R-:W-:Y:S01]  /*07e0*/  SHF.R.S32.HI R5, RZ, 0x1f, R9 ;  /* 0x0000001fff057819 */ /* 0x000fe20000011409 */
[----:B------:R-:W5:Y:S01]  /*07f0*/  SHFL.IDX PT, R8, R8, RZ, 0x1f ;  /* 0x00001fff08087589 */ /* 0x000f6200000e0000 */
[----:B------:R-:W-:Y:S02]  /*0800*/  ELECT P0, URZ, PT ;  /* 0x00000000003f782f */ /* 0x000fe40003800000 */
[----:B------:R-:W-:Y:S01]  /*0810*/  SHF.R.S32.HI R11, RZ, 0x1f, R4 ;  /* 0x0000001fff0b7819 */ /* 0x000fe20000011404 */
[----:B------:R-:W-:Y:S01]  /*0820*/  ULDC UR4, c[0x0][0x150] ;  /* 0x0000540000047ab9 */ /* 0x000fe20000000800 */
[----:B------:R-:W-:Y:S01]  /*0830*/  LEA.HI R5, R5, R9, RZ, 0x7 ;  /* 0x0000000905057211 */ /* 0x000fe200078f38ff */
[----:B------:R-:W2:Y:S01]  /*0840*/  S2R R6, SR_CTAID.Y ;  /* 0x0000000000067919 */ /* 0x000ea20000002600 */
[----:B------:R-:W-:Y:S01]  /*0850*/  LEA.HI R11, R11, R4, RZ, 0x2 ;  /* 0x000000040b0b7211 */ /* 0x000fe200078f10ff */
[----:B------:R-:W3:Y:S01]  /*0860*/  LDC R15, c[0x0][0x148] ;  /* 0x00005200ff0f7b82 */ /* 0x000ee20000000800 */
[----:B------:R-:W-:Y:S01]  /*0870*/  LOP3.LUT R5, R5, 0xffffff80, RZ, 0xc0, !PT ;  /* 0xffffff8005057812 */ /* 0x000fe200078ec0ff */
[----:B------:R-:W-:Y:S01]  /*0880*/  NOP ;  /* 0x0000000000007918 */ /* 0x000fe20000000000 */
[----:B------:R-:W-:Y:S01]  /*0890*/  LOP3.LUT R11, R11, 0x3ffffffc, RZ, 0xc0, !PT ;  /* 0x3ffffffc0b0b7812 */ /* 0x000fe200078ec0ff */
[----:B------:R-:W-:Y:S01]  /*08a0*/  USEL UR46, URZ, 0x1, !UP0 ;  /* 0x000000013f2e7887 */ /* 0x000fe2000c000000 */
[----:B------:R-:W-:Y:S01]  /*08b0*/  MOV R156, 0x1 ;  /* 0x00000001009c7802 */ /* 0x000fe20000000f00 */
[----:B------:R-:W-:Y:S01]  /*08c0*/  IMAD.IADD R5, R9, 0x1, -R5 ;  /* 0x0000000109057824 */ /* 0x000fe200078e0a05 */
[----:B------:R-:W-:Y:S01]  /*08d0*/  UMOV UR38, 0x1 ;  /* 0x0000000100267882 */ /* 0x000fe20000000000 */
[----:B------:R-:W-:-:S03]  /*08e0*/  IMAD.IADD R4, R4, 0x1, -R11 ;  /* 0x0000000104047824 */ /* 0x000fc600078e0a0b */
[----:B------:R-:W-:-:S04]  /*08f0*/  SHF.R.S32.HI R10, RZ, 0x1f, R5 ;  /* 0x0000001fff0a7819 */ /* 0x000fc80000011405 */
[----:B------:R-:W-:Y:S02]  /*0900*/  LEA.HI R10, R10, R5, RZ, 0x3 ;  /* 0x000000050a0a7211 */ /* 0x000fe400078f18ff */
[----:B-1----:R-:W-:Y:S02]  /*0910*/  I2FP.F32.U32 R12, UR8 ;  /* 0x00000008000c7c45 */ /* 0x002fe40008201000 */
[----:B-----5:R-:W-:Y:S02]  /*0920*/  ISETP.NE.OR P0, PT, R8, RZ, !P0 ;  /* 0x000000ff0800720c */ /* 0x020fe40004705670 */
[--C-:B------:R-:W-:Y:S01]  /*0930*/  SHF.R.S32.HI R8, RZ, 0x3, R10.reuse ;  /* 0x00000003ff087819 */ /* 0x100fe2000001140a */
[----:B------:R-:W-:Y:S01]  /*0940*/  FMUL R12, R12, UR4 ;  /* 0x000000040c0c7c20 */ /* 0x000fe20008400000 */
[----:B------:R-:W-:Y:S01]  /*0950*/  SHF.R.S32.HI R9, RZ, 0x1f, R10 ;  /* 0x0000001fff097819 */ /* 0x000fe2000001140a */
[----:B------:R-:W-:Y:S01]  /*0960*/  ULDC UR4, c[0x0][0x154] ;  /* 0x0000550000047ab9 */ /* 0x000fe20000000800 */
[----:B------:R-:W1:Y:S02]  /*0970*/  LDC R10, c[0x0][0x144] ;  /* 0x00005100ff0a7b82 */ /* 0x000e640000000800 */
[----:B------:R-:W-:Y:S01]  /*0980*/  LEA.HI R9, R9, R8, RZ, 0x2 ;  /* 0x0000000809097211 */ /* 0x000fe200078f10ff */
[----:B------:R-:W5:Y:S03]  /*0990*/  F2I.U32.TRUNC.NTZ R12, R12 ;  /* 0x0000000c000c7305 */ /* 0x000f66000020f000 */
[----:B------:R-:W-:Y:S01]  /*09a0*/  LOP3.LUT R9, R9, 0xfffffffc, RZ, 0xc0, !PT ;  /* 0xfffffffc09097812 */ /* 0x000fe200078ec0ff */
[----:B------:R-:W-:Y:S01]  /*09b0*/  VOTEU.ALL UP2, P0 ;  /* 0x00000000003f7886 */ /* 0x000fe20000040000 */
[----:B------:R-:W-:-:S02]  /*09c0*/  VOTEU.ALL UP3, P0 ;  /* 0x00000000003f7886 */ /* 0x000fc40000060000 */
[----:B------:R-:W-:Y:S02]  /*09d0*/  IADD3 R9, R8, -R9, RZ ;  /* 0x8000000908097210 */ /* 0x000fe40007ffe0ff */
[----:B------:R-:W4:Y:S01]  /*09e0*/  @!UP2 S2UR UR7, SR_CgaCtaId ;  /* 0x000000000007a9c3 */ /* 0x000f220000008800 */
[----:B------:R-:W-:Y:S02]  /*09f0*/  @!UP2 UMOV UR6, 0x400 ;  /* 0x000004000006a882 */ /* 0x000fe40000000000 */
[----:B------:R-:W-:Y:S01]  /*0a00*/  IMAD R4, R4, 0x4, R9 ;  /* 0x0000000404047824 */ /* 0x000fe200078e0209 */
[----:B--2---:R-:W-:Y:S01]  /*0a10*/  I2FP.F32.U32 R9, R6 ;  /* 0x0000000600097245 */ /* 0x004fe20000201000 */
[----:B-----5:R-:W-:-:S03]  /*0a20*/  IMAD.MOV R13, RZ, RZ, -R12 ;  /* 0x000000ffff0d7224 */ /* 0x020fc600078e0a0c */
[C---:B------:R-:W-:Y:S01]  /*0a30*/  LEA.HI R8, R4.reuse, R4, RZ, 0x1 ;  /* 0x0000000404087211 */ /* 0x040fe200078f08ff */
[----:B------:R-:W-:Y:S01]  /*0a40*/  FMUL R11, R9, UR4 ;  /* 0x00000004090b7c20 */ /* 0x000fe20008400000 */
[----:B------:R-:W-:Y:S01]  /*0a50*/  UMOV UR4, 0x20 ;  /* 0x0000002000047882 */ /* 0x000fe20000000000 */
[----:B------:R-:W-:Y:S01]  /*0a60*/  IMAD.SHL.U32 R157, R4, 0x4, RZ ;  /* 0x00000004049d7824 */ /* 0x000fe200078e00ff */
[----:B------:R-:W-:Y:S01]  /*0a70*/  LOP3.LUT R9, R8, 0xfffffffe, RZ, 0xc0, !PT ;  /* 0xfffffffe08097812 */ /* 0x000fe200078ec0ff */
[----:B-1----:R-:W-:Y:S01]  /*0a80*/  IMAD R8, R10, R13, UR8 ;  /* 0x000000080a087e24 */ /* 0x002fe2000f8e020d */
[----:B------:R-:W-:-:S04]  /*0a90*/  @!UP2 UIADD3 UR4, -UR4, 0x100000, URZ ;  /* 0x001000000404a890 */ /* 0x000fc8000fffe13f */
[----:B------:R-:W-:Y:S02]  /*0aa0*/  @!UP2 USHF.L.U32 UR5, UR4, 0xb, URZ ;  /* 0x0000000b0405a899 */ /* 0x000fe4000800063f */
[----:B------:R-:W-:Y:S01]  /*0ab0*/  @!UP2 USHF.L.U32 UR4, UR4, 0x1, URZ ;  /* 0x000000010404a899 */ /* 0x000fe2000800063f */
[----:B------:R-:W1:Y:S01]  /*0ac0*/  LDC R10, c[0x0][0x140] ;  /* 0x00005000ff0a7b82 */ /* 0x000e620000000800 */
[C---:B------:R-:W-:Y:S01]  /*0ad0*/  IADD3 R9, R4.reuse, -R9, RZ ;  /* 0x8000000904097210 */ /* 0x040fe20007ffe0ff */
[----:B------:R-:W2:Y:S01]  /*0ae0*/  F2I.U32.TRUNC.NTZ R11, R11 ;  /* 0x0000000b000b7305 */ /* 0x000ea2000020f000 */
[----:B------:R-:W-:Y:S02]  /*0af0*/  LOP3.LUT R157, R4, 0xc, R157, 0x78, !PT ;  /* 0x0000000c049d7812 */ /* 0x000fe400078e789d */
[----:B------:R-:W-:Y:S01]  /*0b00*/  ISETP.NE.AND P2, PT, R9, R8, PT ;  /* 0x000000080900720c */ /* 0x000fe20003f45270 */
[----:B----4-:R-:W-:Y:S01]  /*0b10*/  @!UP2 ULEA UR6, UR7, UR6, 0x18 ;  /* 0x000000060706a291 */ /* 0x010fe2000f8ec03f */
[----:B------:R-:W-:Y:S01]  /*0b20*/  VOTEU.ALL UP2, P0 ;  /* 0x00000000003f7886 */ /* 0x000fe20000040000 */
[----:B------:R-:W-:-:S04]  /*0b30*/  LOP3.LUT P0, RZ, R5, 0x7, RZ, 0xc0, !PT ;  /* 0x0000000705ff7812 */ /* 0x000fc8000780c0ff */
[----:B------:R-:W-:Y:S01]  /*0b40*/  ISETP.LT.U32.AND P0, PT, R157, 0x2, !P0 ;  /* 0x000000029d00780c */ /* 0x000fe20004701070 */
[----:B--2---:R-:W-:-:S05]  /*0b50*/  IMAD.MOV R16, RZ, RZ, -R11 ;  /* 0x000000ffff107224 */ /* 0x004fca00078e0a0b */
[----:B------:R-:W-:Y:S02]  /*0b60*/  @P2 LEA.HI R4, R157, R157, RZ, 0x1 ;  /* 0x0000009d9d042211 */ /* 0x000fe400078f08ff */
[----:B------:R-:W-:Y:S01]  /*0b70*/  SEL R5, RZ, 0x1, !P0 ;  /* 0x00000001ff057807 */ /* 0x000fe20004000000 */
[----:B---3--:R-:W-:Y:S01]  /*0b80*/  IMAD R9, R15, R16, R6 ;  /* 0x000000100f097224 */ /* 0x008fe200078e0206 */
[----:B------:R-:W-:Y:S01]  /*0b90*/  @P2 SHF.R.S32.HI R4, RZ, 0x1, R4 ;  /* 0x00000001ff042819 */ /* 0x000fe20000011404 */
[----:B------:R-:W2:Y:S02]  /*0ba0*/  FENCE.VIEW.ASYNC.S ;  /* 0x00000000000073c6 */ /* 0x000ea40000000000 */
[----:B--2---:R2:W3:Y:S01]  /*0bb0*/  @!UP2 SYNCS.EXCH.64 URZ, [UR6+0x70], UR4 ;  /* 0x00007004063fa5b2 */ /* 0x0044e20008000100 */
[----:B-1----:R-:W-:Y:S01]  /*0bc0*/  ISETP.EQ.U32.AND P4, PT, R10, 0x1, PT ;  /* 0x000000010a00780c */ /* 0x002fe20003f82070 */
[----:B------:R-:W-:Y:S01]  /*0bd0*/  UISETP.EQ.AND UP2, UPT, UR47, 0x2, !UP1 ;  /* 0x000000022f00788c */ /* 0x000fe2000cf42270 */
[----:B------:R-:W-:-:S03]  /*0be0*/  @P2 ISETP.NE.AND P3, PT, R4, R9, PT ;  /* 0x000000090400220c */ /* 0x000fc60003f65270 */
[----:B------:R-:W-:Y:S01]  /*0bf0*/  USEL UR45, URZ, 0x1, !UP2 ;  /* 0x000000013f2d7887 */ /* 0x000fe2000d000000 */
[----:B------:R-:W-:-:S04]  /*0c00*/  @P2 SEL R156, RZ, 0x1, P3 ;  /* 0x00000001ff9c2807 */ /* 0x000fc80001800000 */
[----:B------:R-:W-:Y:S01]  /*0c10*/  LOP3.LUT R156, R156, R5, RZ, 0xc0, !PT ;  /* 0x000000059c9c7212 */ /* 0x000fe200078ec0ff */
[----:B------:R2:W1:Y:S01]  /*0c20*/  @!UP3 SYNCS.EXCH.64 URZ, [UR6+0x78], UR4 ;  /* 0x00007804063fb5b2 */ /* 0x0004620008000100 */
[----:B------:R-:W-:Y:S01]  /*0c30*/  UISETP.GE.U32.AND UP3, UPT, UR9, 0x2, UPT ;  /* 0x000000020900788c */ /* 0x000fe2000bf66070 */
[----:B------:R-:W-:-:S03]  /*0c40*/  NOP ;  /* 0x0000000000007918 */ /* 0x000fc60000000000 */
[----:B------:R-:W-:Y:S02]  /*0c50*/  USEL UR45, UR45, 0x2, UP3 ;  /* 0x000000022d2d7887 */ /* 0x000fe40009800000 */
[----:B------:R-:W-:Y:S01]  /*0c60*/  USEL UR46, UR46, 0x2, UP3 ;  /* 0x000000022e2e7887 */ /* 0x000fe20009800000 */
[----:B--23--:R-:W-:Y:S11]  /*0c70*/  @!P4 BRA `(.L_x_7) ;  /* 0x000000000008c947 */ /* 0x00cff60003800000 */
[----:B-1----:R-:W-:Y:S01]  /*0c80*/  UCGABAR_ARV ;  /* 0x00000000000079c7 */ /* 0x002fe20008000000 */
[----:B------:R-:W-:Y:S05]  /*0c90*/  BRA `(.L_x_8) ;  /* 0x0000000000047947 */ /* 0x000fea0003800000 */
.L_x_7:
[----:B-1----:R-:W-:Y:S01]  /*0ca0*/  NOP ;  /* 0x0000000000007918 */ /* 0x002fe20000000000 */
.L_x_8:
[----:B------:R-:W1:Y:S01]  /*0cb0*/  LDC R4, c[0x0][0x904] ;  /* 0x00024100ff047b82 */ /* 0x000e620000000800 */
[----:B------:R-:W-:Y:S02]  /*0cc0*/  MOV R5, RZ ;  /* 0x000000ff00057202 */ /* 0x000fe40000000f00 */
[----:B-1----:R-:W-:Y:S01]  /*0cd0*/  ISETP.NE.AND P2, PT, R4, 0x1, PT ;  /* 0x000000010400780c */ /* 0x002fe20003f45270 */
[----:B------:R-:W-:-:S12]  /*0ce0*/  IMAD.U32 R4, RZ, RZ, UR8 ;  /* 0x00000008ff047e24 */ /* 0x000fd8000f8e00ff */
[----:B------:R-:W1:Y:S01]  /*0cf0*/  @P2 LDC R11, c[0x0][0x10] ;  /* 0x00000400ff0b2b82 */ /* 0x000e620000000800 */
[----:B------:R-:W-:Y:S02]  /*0d00*/  @P2 IMAD.MOV.U32 R7, RZ, RZ, RZ ;  /* 0x000000ffff072224 */ /* 0x000fe400078e00ff */
[----:B------:R-:W-:-:S05]  /*0d10*/  @P2 IMAD.MOV.U32 R13, RZ, RZ, RZ ;  /* 0x000000ffff0d2224 */ /* 0x000fca00078e00ff */
[----:B------:R-:W2:Y:S01]  /*0d20*/  @!P2 LDC R9, c[0x0][0xc] ;  /* 0x00000300ff09ab82 */ /* 0x000ea20000000800 */
[----:B------:R-:W-:Y:S01]  /*0d30*/  ULDC UR4, c[0x0][0xc] ;  /* 0x0000030000047ab9 */ /* 0x000fe20000000800 */
[----:B------:R-:W-:Y:S01]  /*0d40*/  ULDC UR5, c[0x0][0x10] ;  /* 0x0000040000057ab9 */ /* 0x000fe20000000800 */
[----:B------:R-:W-:Y:S01]  /*0d50*/  ULDC UR6, c[0x0][0x14] ;  /* 0x0000050000067ab9 */ /* 0x000fe20000000800 */
[----:B------:R-:W-:-:S04]  /*0d60*/  UIMAD.WIDE.U32 UR4, UR4, UR5, URZ ;  /* 0x00000005040472a5 */ /* 0x000fc8000f8e003f */
[----:B------:R-:W-:Y:S02]  /*0d70*/  UIMAD.WIDE.U32 UR54, UR4, UR6, URZ ;  /* 0x00000006043672a5 */ /* 0x000fe4000f8e003f */
[----:B------:R-:W-:-:S04]  /*0d80*/  UIMAD UR39, UR5, UR6, URZ ;  /* 0x00000006052772a4 */ /* 0x000fc8000f8e023f */
[----:B------:R-:W-:Y:S01]  /*0d90*/  UIADD3 UR39, UR55, UR39, URZ ;  /* 0x0000002737277290 */ /* 0x000fe2000fffe03f */
[----:B-1----:R-:W-:-:S04]  /*0da0*/  @P2 IMAD.WIDE.U32 R10, R11, UR8, R6 ;  /* 0x000000080b0a2c25 */ /* 0x002fc8000f8e0006 */
[----:B------:R-:W-:Y:S01]  /*0db0*/  @P2 IMAD.MOV.U32 R12, RZ, RZ, R10 ;  /* 0x000000ffff0c2224 */ /* 0x000fe200078e000a */
[----:B------:R-:W-:Y:S01]  /*0dc0*/  @P2 IADD3 R14, R11, R13, RZ ;  /* 0x0000000d0b0e2210 */ /* 0x000fe20007ffe0ff */
[----:B--2---:R-:W-:-:S04]  /*0dd0*/  @!P2 IMAD.WIDE.U32 R4, R6, R9, R4 ;  /* 0x000000090604a225 */ /* 0x004fc800078e0004 */
[----:B------:R-:W-:Y:S02]  /*0de0*/  @!P2 IMAD.MOV.U32 R12, RZ, RZ, R4 ;  /* 0x000000ffff0ca224 */ /* 0x000fe400078e0004 */
[----:B------:R-:W-:-:S03]  /*0df0*/  @!P2 IMAD.MOV.U32 R14, RZ, RZ, R5 ;  /* 0x000000ffff0ea224 */ /* 0x000fc600078e0005 */
[----:B------:R1:W-:Y:S04]  /*0e00*/  STL [R1+0x200], R12 ;  /* 0x0002000c01007387 */ /* 0x0003e80000100800 */
[----:B------:R1:W-:Y:S01]  /*0e10*/  STL [R1+0x204], R14 ;  /* 0x0002040e01007387 */ /* 0x0003e20000100800 */
[----:B------:R-:W-:Y:S05]  /*0e20*/  @!P4 BRA `(.L_x_9) ;  /* 0x00000000000cc947 */ /* 0x000fea0003800000 */
[----:B------:R-:W-:Y:S01]  /*0e30*/  UCGABAR_WAIT ;  /* 0x0000000000007dc7 */ /* 0x000fe20008000000 */
[----:B------:R-:W-:Y:S01]  /*0e40*/  CCTL.IVALL ;  /* 0x00000000ff00798f */ /* 0x000fe20002000000 */
[----:B------:R-:W-:Y:S05]  /*0e50*/  BRA `(.L_x_10) ;  /* 0x0000000000047947 */ /* 0x000fea0003800000 */
.L_x_9:
[----:B------:R-:W-:Y:S06]  /*0e60*/  BAR.SYNC.DEFER_BLOCKING 0x0 ;  /* 0x0000000000007b1d */ /* 0x000fec0000010000 */
.L_x_10:
[----:B------:R-:W-:Y:S01]  /*0e70*/  PLOP3.LUT P0, PT, PT, PT, UP1, 0x80, 0x0 ;  /* 0x000000000000781c */ /* 0x000fe20003f0f018 */
[----:B------:R-:W2:Y:S01]  /*0e80*/  S2UR UR37, SR_CgaCtaId ;  /* 0x00000000002579c3 */ /* 0x000ea20000008800 */
[----:B------:R-:W-:Y:S11]  /*0e90*/  BSSY B6, `(.L_x_11) ;  /* 0x000150b000067945 */ /* 0x000ff60003800000 */
[----:B------:R-:W-:Y:S05]  /*0ea0*/  @!P0 BRA `(.L_x_12) ;  /* 0x0000011400908947 */ /* 0x000fea0003800000 */
[----:B------:R-:W-:-:S06]  /*0eb0*/  UISETP.GT.U32.AND UP0, UPT, UR9, 0x1, UPT ;  /* 0x000000010900788c */ /* 0x000fcc000bf04070 */
[----:B------:R-:W-:-:S13]  /*0ec0*/  PLOP3.LUT P0, PT, PT, PT, UP0, 0x80, 0x0 ;  /* 0x000000000000781c */ /* 0x000fda0003f0f008 */
[----:B------:R-:W-:Y:S05]  /*0ed0*/  @P0 BRA `(.L_x_13) ;  /* 0x0000015000180947 */ /* 0x000fea0003800000 */
[----:B------:R-:W-:Y:S01]  /*0ee0*/  ULDC.64 UR4, c[0x0][0x8f8] ;  /* 0x00023e0000047ab9 */ /* 0x000fe20000000a00 */
[----:B------:R-:W-:Y:S01]  /*0ef0*/  UMOV UR41, 0xffffffff ;  /* 0xffffffff00297882 */ /* 0x000fe20000000000 */
[----:B------:R-:W-:Y:S01]  /*0f00*/  ISETP.GE.U32.AND P0, PT, R12, UR4, PT ;  /* 0x000000040c007c0c */ /* 0x000fe2000bf06070 */
[----:B------:R-:W-:Y:S01]  /*0f10*/  UMOV UR43, 0xffffffff ;  /* 0xffffffff002b7882 */ /* 0x000fe20000000000 */
[----:B------:R-:W-:Y:S02]  /*0f20*/  PRMT R160, RZ, 0x7610, R160 ;  /* 0x00007610ffa07816 */ /* 0x000fe400000000a0 */
[----:B------:R-:W-:Y:S02]  /*0f30*/  ISETP.GE.U32.AND.EX P0, PT, R14, UR5, PT, P0 ;  /* 0x000000050e007c0c */ /* 0x000fe4000bf06100 */
[----:B------:R-:W-:Y:S02]  /*0f40*/  MOV R2, 0xffffffff ;  /* 0xffffffff00027802 */ /* 0x000fe40000000f00 */
[----:B------:R-:W-:-:S09]  /*0f50*/  PRMT R0, RZ, 0x7610, R0 ;  /* 0x00007610ff007816 */ /* 0x000fd20000000000 */
[----:B------:R-:W-:Y:S05]  /*0f60*/  @P0 BRA `(.L_x_14) ;  /* 0x0000000400300947 */ /* 0x000fea0003800000 */
[----:B------:R-:W3:Y:S01]  /*0f70*/  LDC.64 R18, c[0x0][0x8d0] ;  /* 0x00023400ff127b82 */ /* 0x000ee20000000a00 */
[----:B------:R-:W-:Y:S02]  /*0f80*/  IMAD.MOV.U32 R2, RZ, RZ, R12 ;  /* 0x000000ffff027224 */ /* 0x000fe400078e000c */
[----:B------:R-:W-:-:S05]  /*0f90*/  IMAD.MOV.U32 R3, RZ, RZ, R14 ;  /* 0x000000ffff037224 */ /* 0x000fca00078e000e */
[----:B------:R-:W4:Y:S08]  /*0fa0*/  LDC R0, c[0x0][0x8d8] ;  /* 0x00023600ff007b82 */ /* 0x000f300000000800 */
[----:B------:R-:W1:Y:S01]  /*0fb0*/  LDC.64 R20, c[0x0][0x8c8] ;  /* 0x00023200ff147b82 */ /* 0x000e620000000a00 */
[----:B---3--:R-:W-:-:S04]  /*0fc0*/  ISETP.NE.U32.AND P0, PT, R18, RZ, PT ;  /* 0x000000ff1200720c */ /* 0x008fc80003f05070 */
[----:B------:R-:W-:-:S13]  /*0fd0*/  ISETP.NE.AND.EX P0, PT, R19, RZ, PT, P0 ;  /* 0x000000ff1300720c */ /* 0x000fda0003f05300 */
[----:B-1--4-:R-:W-:Y:S05]  /*0fe0*/  @!P0 BRA `(.L_x_15) ;  /* 0x0000000000288947 */ /* 0x012fea0003800000 */
[----:B------:R-:W1:Y:S02]  /*0ff0*/  LDC R9, c[0x0][0x8dc] ;  /* 0x00023700ff097b82 */ /* 0x000e640000000800 */
[----:B-1----:R-:W-:-:S04]  /*1000*/  IADD3 R9, P0, R12, R9, RZ ;  /* 0x000000090c097210 */ /* 0x002fc80007f1e0ff */
[----:B------:R-:W-:-:S05]  /*1010*/  IADD3.X R13, RZ, R14, RZ, P0, !PT ;  /* 0x0000000eff0d7210 */ /* 0x000fca00007fe4ff */
[----:B------:R-:W-:-:S04]  /*1020*/  IMAD.WIDE.U32 R2, R13, R18, RZ ;  /* 0x000000120d027225 */ /* 0x000fc800078e00ff */
[----:B------:R-:W-:-:S04]  /*1030*/  IMAD.WIDE.U32 R4, P0, R9, R19, R2 ;  /* 0x0000001309047225 */ /* 0x000fc80007800002 */
[----:B------:R-:W-:-:S04]  /*1040*/  IMAD.WIDE.U32 R2, R9, R18, RZ ;  /* 0x0000001209027225 */ /* 0x000fc800078e00ff */
[----:B------:R-:W-:Y:S01]  /*1050*/  IMAD.X R11, RZ, RZ, RZ, P0 ;  /* 0x000000ffff0b7224 */ /* 0x000fe200000e06ff */
[----:B------:R-:W-:Y:S01]  /*1060*/  IADD3 RZ, P0, R3, R4, RZ ;  /* 0x0000000403ff7210 */ /* 0x000fe20007f1e0ff */
[----:B------:R-:W-:-:S04]  /*1070*/  IMAD.MOV.U32 R10, RZ, RZ, R5 ;  /* 0x000000ffff0a7224 */ /* 0x000fc800078e0005 */
[----:B------:R-:W-:-:S08]  /*1080*/  IMAD.WIDE.U32.X R2, R13, R19, R10, P0 ;  /* 0x000000130d027225 */ /* 0x000fd000000e040a */
.L_x_15:
[-CC-:B------:R-:W-:Y:S01]  /*1090*/  SHF.R.U64 R22, R2, R0.reuse, R3.reuse ;  /* 0x0000000002167219 */ /* 0x180fe20000001203 */
[----:B------:R-:W1:Y:S01]  /*10a0*/  LDC.64 R18, c[0x0][0x8e8] ;  /* 0x00023a00ff127b82 */ /* 0x000e620000000a00 */
[----:B------:R-:W-:Y:S01]  /*10b0*/  SHF.R.U32.HI R0, RZ, R0, R3 ;  /* 0x00000000ff007219 */ /* 0x000fe20000011603 */
[----:B------:R-:W-:Y:S01]  /*10c0*/  IMAD.MOV.U32 R2, RZ, RZ, R12 ;  /* 0x000000ffff027224 */ /* 0x000fe200078e000c */
[----:B------:R-:W-:Y:S01]  /*10d0*/  IADD3 R5, P0, RZ, -R22, RZ ;  /* 0x80000016ff057210 */ /* 0x000fe20007f1e0ff */
[----:B------:R-:W-:Y:S01]  /*10e0*/  ULDC UR4, c[0x0][0x900] ;  /* 0x0002400000047ab9 */ /* 0x000fe20000000800 */
[----:B------:R-:W-:Y:S02]  /*10f0*/  IMAD R15, R15, R16, R6 ;  /* 0x000000100f0f7224 */ /* 0x000fe400078e0206 */
[----:B------:R-:W-:Y:S01]  /*1100*/  IADD3.X R3, RZ, ~R0, RZ, P0, !PT ;  /* 0x80000000ff037210 */ /* 0x000fe200007fe4ff */
[----:B------:R-:W3:Y:S04]  /*1110*/  LDC R4, c[0x0][0x8c0] ;  /* 0x00023000ff047b82 */ /* 0x000ee80000000800 */
[----:B------:R-:W-:-:S02]  /*1120*/  IMAD R0, R3, R20, RZ ;  /* 0x0000001403007224 */ /* 0x000fc400078e02ff */
[----:B------:R-:W-:Y:S02]  /*1130*/  IMAD.MOV.U32 R3, RZ, RZ, R14 ;  /* 0x000000ffff037224 */ /* 0x000fe400078e000e */
[----:B------:R-:W4:Y:S01]  /*1140*/  LDC R7, c[0x0][0x8b0] ;  /* 0x00022c00ff077b82 */ /* 0x000f220000000800 */
[----:B------:R-:W-:-:S04]  /*1150*/  IMAD.WIDE.U32 R2, R5, R20, R2 ;  /* 0x0000001405027225 */ /* 0x000fc800078e0002 */
[----:B------:R-:W-:-:S03]  /*1160*/  IMAD R5, R5, R21, R0 ;  /* 0x0000001505057224 */ /* 0x000fc600078e0200 */
[----:B------:R-:W2:Y:S01]  /*1170*/  LDC R13, c[0x0][0x8a8] ;  /* 0x00022a00ff0d7b82 */ /* 0x000ea20000000800 */
[----:B-1----:R-:W-:Y:S01]  /*1180*/  ISETP.NE.U32.AND P0, PT, R18, RZ, PT ;  /* 0x000000ff1200720c */ /* 0x002fe20003f05070 */
[----:B------:R-:W-:Y:S01]  /*1190*/  IMAD.MOV.U32 R0, RZ, RZ, -0x1 ;  /* 0xffffffffff007424 */ /* 0x000fe200078e00ff */
[----:B------:R-:W-:Y:S02]  /*11a0*/  IADD3 R3, R3, R5, RZ ;  /* 0x0000000503037210 */ /* 0x000fe40007ffe0ff */
[----:B------:R-:W-:Y:S02]  /*11b0*/  ISETP.NE.AND.EX P0, PT, R19, RZ, PT, P0 ;  /* 0x000000ff1300720c */ /* 0x000fe40003f05300 */
[----:B------:R-:W-:Y:S01]  /*11c0*/  SHF.L.U32 R0, R0, UR4, RZ ;  /* 0x0000000400007c19 */ /* 0x000fe200080006ff */
[----:B------:R-:W1:Y:S01]  /*11d0*/  LDC R10, c[0x0][0x8f0] ;  /* 0x00023c00ff0a7b82 */ /* 0x000e620000000800 */
[-CC-:B---3--:R-:W-:Y:S02]  /*11e0*/  SHF.R.U64 R11, R2, R4.reuse, R3.reuse ;  /* 0x00000004020b7219 */ /* 0x188fe40000001203 */
[----:B------:R-:W-:-:S02]  /*11f0*/  SHF.R.U32.HI R2, RZ, R4, R3 ;  /* 0x00000004ff027219 */ /* 0x000fc40000011603 */
[----:B------:R-:W-:-:S03]  /*1200*/  LOP3.LUT R0, RZ, R0, RZ, 0x33, !PT ;  /* 0x00000000ff007212 */ /* 0x000fc600078e33ff */
[----:B------:R-:W3:Y:S01]  /*1210*/  LDC R17, c[0x0][0x8e0] ;  /* 0x00023800ff117b82 */ /* 0x000ee20000000800 */
[-CC-:B----4-:R-:W-:Y:S02]  /*1220*/  SHF.R.U64 R21, R11, R7.reuse, R2.reuse ;  /* 0x000000070b157219 */ /* 0x190fe40000001202 */
[----:B------:R-:W-:-:S04]  /*1230*/  SHF.R.U32.HI R2, RZ, R7, R2 ;  /* 0x00000007ff027219 */ /* 0x000fc80000011602 */
[--C-:B------:R-:W-:Y:S01]  /*1240*/  SHF.R.U64 R14, R21, UR4, R2.reuse ;  /* 0x00000004150e7c19 */ /* 0x100fe20008001202 */
[----:B------:R-:W4:Y:S01]  /*1250*/  LDC R12, c[0x0][0x8b8] ;  /* 0x00022e00ff0c7b82 */ /* 0x000f220000000800 */
[----:B------:R-:W-:-:S03]  /*1260*/  SHF.R.U32.HI R3, RZ, UR4, R2 ;  /* 0x00000004ff037c19 */ /* 0x000fc60008011602 */
[----:B------:R-:W-:Y:S01]  /*1270*/  IMAD.MOV.U32 R2, RZ, RZ, R14 ;  /* 0x000000ffff027224 */ /* 0x000fe200078e000e */
[----:B--2---:R-:W-:Y:S06]  /*1280*/  @!P0 BRA `(.L_x_16) ;  /* 0x0000000000288947 */ /* 0x004fec0003800000 */
[----:B------:R-:W2:Y:S02]  /*1290*/  LDC R7, c[0x0][0x8f4] ;  /* 0x00023d00ff077b82 */ /* 0x000ea40000000800 */
[----:B--2---:R-:W-:-:S04]  /*12a0*/  IADD3 R7, P0, R14, R7, RZ ;  /* 0x000000070e077210 */ /* 0x004fc80007f1e0ff */
        /* <DEDUP_REMOVED lines=8> */
.L_x_16:
[----:B-1----:R-:W-:Y:S01]  /*1330*/  SHF.R.U64 R3, R2, R10, R3 ;  /* 0x0000000a02037219 */ /* 0x002fe20000001203 */
[----:B------:R-:W-:Y:S01]  /*1340*/  USHF.L.U32 UR4, UR38, UR4, URZ ;  /* 0x0000000426047299 */ /* 0x000fe2000800063f */
[----:B------:R-:W-:Y:S02]  /*1350*/  LOP3.LUT R0, R21, R0, RZ, 0xc0, !PT ;  /* 0x0000000015007212 */ /* 0x000fe400078ec0ff */
[----:B------:R-:W-:Y:S01]  /*1360*/  IADD3 R2, R13, -0x1, RZ ;  /* 0xffffffff0d027810 */ /* 0x000fe20007ffe0ff */
[----:B------:R-:W-:Y:S01]  /*1370*/  IMAD.MOV R4, RZ, RZ, -R3 ;  /* 0x000000ffff047224 */ /* 0x000fe200078e0a03 */
[----:B------:R-:W-:Y:S01]  /*1380*/  SEL R8, R8, R15, !P2 ;  /* 0x0000000f08087207 */ /* 0x000fe20005000000 */
[----:B------:R-:W-:Y:S01]  /*1390*/  IMAD R3, R3, UR4, R0 ;  /* 0x0000000403037c24 */ /* 0x000fe2000f8e0200 */
[----:B------:R-:W-:Y:S01]  /*13a0*/  LOP3.LUT R2, R11, R2, RZ, 0xc0, !PT ;  /* 0x000000020b027212 */ /* 0x000fe200078ec0ff */
[----:B---3--:R-:W-:Y:S01]  /*13b0*/  IMAD R0, R4, R17, R14 ;  /* 0x0000001104007224 */ /* 0x008fe200078e020e */
[----:B------:R-:W-:Y:S01]  /*13c0*/  R2UR UR43, R22 ;  /* 0x00000000162b72ca */ /* 0x000fe200000e0000 */
[----:B----4-:R-:W-:-:S02]  /*13d0*/  IMAD R8, R3, R12, R8 ;  /* 0x0000000c03087224 */ /* 0x010fc400078e0208 */
[----:B------:R-:W-:-:S05]  /*13e0*/  IMAD R3, R0, R13, R2 ;  /* 0x0000000d00037224 */ /* 0x000fca00078e0202 */
[----:B------:R-:W-:Y:S02]  /*13f0*/  SEL R0, R3, R8, !P2 ;  /* 0x0000000803007207 */ /* 0x000fe40005000000 */
[----:B------:R-:W-:Y:S02]  /*1400*/  SEL R2, R8, R3, !P2 ;  /* 0x0000000308027207 */ /* 0x000fe40005000000 */
[----:B------:R-:W-:Y:S01]  /*1410*/  R2UR UR41, R0 ;  /* 0x00000000002972ca */ /* 0x000fe200000e0000 */
[----:B------:R-:W-:-:S14]  /*1420*/  IMAD.MOV.U32 R0, RZ, RZ, 0x1 ;  /* 0x00000001ff007424 */ /* 0x000fdc00078e00ff */
.L_x_14:
[----:B------:R-:W-:-:S08]  /*1430*/  NOP ;  /* 0x0000000000007918 */ /* 0x000fd00000000000 */
[----:B------:R-:W3:Y:S02]  /*1440*/  USETMAXREG.TRY_ALLOC.CTAPOOL UP0, 0xf0 ;  /* 0x000000f0000079c8 */ /* 0x000ee40008000600 */
[----:B---3--:R-:W-:-:S13]  /*1450*/  PLOP3.LUT P0, PT, PT, PT, UP0, 0x80, 0x0 ;  /* 0x000000000000781c */ /* 0x008fda0003f0f008 */
[----:B------:R-:W-:Y:S05]  /*1460*/  @!P0 BRA `(.L_x_14) ;  /* 0xfffffffc00f08947 */ /* 0x000fea000383ffff */
[----:B------:R-:W-:Y:S02]  /*1470*/  ULDC.64 UR4, c[0x0][0x590] ;  /* 0x0001640000047ab9 */ /* 0x000fe40000000a00 */
[----:B------:R-:W-:Y:S01]  /*1480*/  MOV R159, UR4 ;  /* 0x00000004009f7c02 */ /* 0x000fe20008000f00 */
[----:B------:R-:W-:-:S03]  /*1490*/  IMAD.U32 R161, RZ, RZ, UR5 ;  /* 0x00000005ffa17e24 */ /* 0x000fc6000f8e00ff */
[----:B------:R-:W-:-:S04]  /*14a0*/  ISETP.NE.U32.AND P1, PT, R159, RZ, PT ;  /* 0x000000ff9f00720c */ /* 0x000fc80003f25070 */
[----:B------:R-:W-:-:S13]  /*14b0*/  ISETP.NE.AND.EX P0, PT, R161, RZ, PT, P1 ;  /* 0x000000ffa100720c */ /* 0x000fda0003f05310 */
[----:B------:R-:W-:Y:S05]  /*14c0*/  @P0 BRA `(.L_x_17) ;  /* 0x00000000002c0947 */ /* 0x000fea0003800000 */
[----:B------:R-:W-:Y:S02]  /*14d0*/  ULDC.64 UR4, c[0x0][0x588] ;  /* 0x0001620000047ab9 */ /* 0x000fe40000000a00 */
[----:B------:R-:W-:-:S04]  /*14e0*/  ISETP.NE.U32.AND P0, PT, RZ, UR4, PT ;  /* 0x00000004ff007c0c */ /* 0x000fc8000bf05070 */
[----:B------:R-:W-:-:S13]  /*14f0*/  ISETP.NE.AND.EX P0, PT, RZ, UR5, PT, P0 ;  /* 0x00000005ff007c0c */ /* 0x000fda000bf05300 */
[----:B------:R-:W-:Y:S05]  /*1500*/  @!P0 BRA `(.L_x_18) ;  /* 0x0000000000108947 */ /* 0x000fea0003800000 */
[----:B------:R-:W3:Y:S02]  /*1510*/  LDC.64 R16, c[0x0][0x588] ;  /* 0x00016200ff107b82 */ /* 0x000ee40000000a00 */
[----:B---3--:R3:W5:Y:S01]  /*1520*/  LDG.E R16, desc[UR56][R16.64] ;  /* 0x0000003810107981 */ /* 0x008762000c1e1900 */
[----:B------:R-:W-:Y:S01]  /*1530*/  IMAD.MOV.U32 R160, RZ, RZ, 0x1 ;  /* 0x00000001ffa07424 */ /* 0x000fe200078e00ff */
[----:B------:R-:W-:Y:S06]  /*1540*/  BRA `(.L_x_17) ;  /* 0x00000000000c7947 */ /* 0x000fec0003800000 */
.L_x_18:
[----:B------:R-:W-:Y:S01]  /*1550*/  ULDC UR4, c[0x0][0x580] ;  /* 0x0001600000047ab9 */ /* 0x000fe20000000800 */
[----:B------:R-:W-:Y:S01]  /*1560*/  MOV R160, 0x1 ;  /* 0x0000000100a07802 */ /* 0x000fe20000000f00 */
[----:B------:R-:W-:-:S07]  /*1570*/  IMAD.U32 R16, RZ, RZ, UR4 ;  /* 0x00000004ff107e24 */ /* 0x000fce000f8e00ff */
.L_x_17:
[----:B------:R-:W-:Y:S02]  /*1580*/  ULDC.64 UR4, c[0x0][0x5b0] ;  /* 0x00016c0000047ab9 */ /* 0x000fe40000000a00 */
[----:B------:R-:W-:-:S04]  /*1590*/  ISETP.NE.U32.AND P0, PT, RZ, UR4, PT ;  /* 0x00000004ff007c0c */ /* 0x000fc8000bf05070 */
[----:B------:R-:W-:-:S13]  /*15a0*/  ISETP.NE.AND.EX P0, PT, RZ, UR5, PT, P0 ;  /* 0x00000005ff007c0c */ /* 0x000fda000bf05300 */
[----:B------:R-:W-:Y:S05]  /*15b0*/  @P0 BRA `(.L_x_19) ;  /* 0x0000000000240947 */ /* 0x000fea0003800000 */
[----:B------:R-:W-:Y:S02]  /*15c0*/  ULDC.64 UR4, c[0x0][0x5a8] ;  /* 0x00016a0000047ab9 */ /* 0x000fe40000000a00 */
[----:B------:R-:W-:-:S04]  /*15d0*/  ISETP.NE.U32.AND P0, PT, RZ, UR4, PT ;  /* 0x00000004ff007c0c */ /* 0x000fc8000bf05070 */
[----:B------:R-:W-:-:S13]  /*15e0*/  ISETP.NE.AND.EX P0, PT, RZ, UR5, PT, P0 ;  /* 0x00000005ff007c0c */ /* 0x000fda000bf05300 */
[----:B------:R-:W-:Y:S05]  /*15f0*/  @!P0 BRA `(.L_x_20) ;  /* 0x00000000000c8947 */ /* 0x000fea0003800000 */
[----:B------:R-:W3:Y:S02]  /*1600*/  LDC.64 R4, c[0x0][0x5a8] ;  /* 0x00016a00ff047b82 */ /* 0x000ee40000000a00 */
[----:B---3--:R4:W5:Y:S01]  /*1610*/  LDG.E R17, desc[UR56][R4.64] ;  /* 0x0000003804117981 */ /* 0x008962000c1e1900 */
[----:B------:R-:W-:Y:S05]  /*1620*/  BRA `(.L_x_19) ;  /* 0x0000000000087947 */ /* 0x000fea0003800000 */
.L_x_20:
[----:B------:R-:W-:Y:S02]  /*1630*/  ULDC UR4, c[0x0][0x5a0] ;  /* 0x0001680000047ab9 */ /* 0x000fe40000000800 */
[----:B---3--:R-:W-:-:S07]  /*1640*/  IMAD.U32 R17, RZ, RZ, UR4 ;  /* 0x00000004ff117e24 */ /* 0x008fce000f8e00ff */
.L_x_19:
[----:B------:R-:W-:Y:S01]  /*1650*/  LOP3.LUT P2, RZ, R0, 0xff, RZ, 0xc0, !PT ;  /* 0x000000ff00ff7812 */ /* 0x000fe2000784c0ff */
[----:B------:R-:W-:Y:S01]  /*1660*/  UMOV UR52, URZ ;  /* 0x0000003f00347c82 */ /* 0x000fe20008000000 */
[----:B------:R-:W-:-:S11]  /*1670*/  PLOP3.LUT P0, PT, PT, PT, PT, 0x80, 0x0 ;  /* 0x000000000000781c */ /* 0x000fd60003f0f070 */
[----:B------:R-:W-:Y:S05]  /*1680*/  @!P2 BRA `(.L_x_21) ;  /* 0x0000010800fca947 */ /* 0x000fea0003800000 */
[----:B------:R-:W1:Y:S01]  /*1690*/  S2R R3, SR_TID.X ;  /* 0x0000000000037919 */ /* 0x000e620000002100 */
[----:B------:R-:W-:Y:S01]  /*16a0*/  ULDC UR4, c[0x0][0x28c] ;  /* 0x0000a30000047ab9 */ /* 0x000fe20000000800 */
[----:B------:R-:W-:Y:S01]  /*16b0*/  MOV R22, 0x10 ;  /* 0x0000001000167802 */ /* 0x000fe20000000f00 */
[----:B------:R-:W-:Y:S02]  /*16c0*/  UIADD3 UR4, UR4, 0x3f, URZ ;  /* 0x0000003f04047890 */ /* 0x000fe4000fffe03f */
[----:B------:R-:W-:Y:S02]  /*16d0*/  ULOP3.LUT UR48, UR45, 0x1, URZ, 0xfc, !UPT ;  /* 0x000000012d307892 */ /* 0x000fe4000f8efc3f */
[----:B------:R-:W-:Y:S01]  /*16e0*/  USHF.R.S32.HI UR5, URZ, 0x1f, UR4 ;  /* 0x0000001f3f057899 */ /* 0x000fe20008011404 */
[----:B------:R-:W-:Y:S01]  /*16f0*/  ULDC.64 UR60, c[0x0][0x198] ;  /* 0x00006600003c7ab9 */ /* 0x000fe20000000a00 */
[----:B------:R-:W-:Y:S02]  /*1700*/  UMOV UR36, URZ ;  /* 0x0000003f00247c82 */ /* 0x000fe40008000000 */
[----:B------:R-:W-:Y:S01]  /*1710*/  ULEA.HI UR5, UR5, UR4, URZ, 0x6 ;  /* 0x0000000405057291 */ /* 0x000fe2000f8f303f */
[----:B------:R-:W-:Y:S01]  /*1720*/  UMOV UR44, URZ ;  /* 0x0000003f002c7c82 */ /* 0x000fe20008000000 */
[----:B------:R-:W-:-:S02]  /*1730*/  UMOV UR40, URZ ;  /* 0x0000003f00287c82 */ /* 0x000fc40008000000 */
[----:B------:R-:W-:Y:S01]  /*1740*/  USHF.R.S32.HI UR51, URZ, 0x6, UR5 ;  /* 0x000000063f337899 */ /* 0x000fe20008011405 */
[----:B------:R-:W-:Y:S01]  /*1750*/  UMOV UR52, URZ ;  /* 0x0000003f00347c82 */ /* 0x000fe20008000000 */
[C---:B-1----:R-:W-:Y:S02]  /*1760*/  LOP3.LUT R163, R3.reuse, 0xff, RZ, 0xc0, !PT ;  /* 0x000000ff03a37812 */ /* 0x042fe400078ec0ff */
[----:B------:R-:W-:-:S03]  /*1770*/  LOP3.LUT P0, RZ, R3, 0x4, RZ, 0xc0, !PT ;  /* 0x0000000403ff7812 */ /* 0x000fc6000780c0ff */
[----:B------:R-:W-:Y:S01]  /*1780*/  VIADD R163, R163, 0x1f ;  /* 0x0000001fa3a37836 */ /* 0x000fe20000000000 */
[----:B------:R-:W-:-:S09]  /*1790*/  SEL R22, R22, 0xfffffff0, !P0 ;  /* 0xfffffff016167807 */ /* 0x000fd20004000000 */
.L_x_229:
[----:B------:R-:W1:Y:S01]  /*17a0*/  S2R R0, SR_TID.X ;  /* 0x0000000000007919 */ /* 0x000e620000002100 */
[----:B--2---:R-:W2:Y:S01]  /*17b0*/  S2UR UR49, SR_CgaCtaId ;  /* 0x00000000003179c3 */ /* 0x004ea20000008800 */
[----:B------:R-:W-:Y:S02]  /*17c0*/  UMOV UR50, 0x400 ;  /* 0x0000040000327882 */ /* 0x000fe40000000000 */
[----:B--2---:R-:W-:Y:S01]  /*17d0*/  ULEA UR50, UR49, UR50, 0x18 ;  /* 0x0000003231327291 */ /* 0x004fe2000f8ec03f */
[----:B-1----:R-:W-:-:S04]  /*17e0*/  LOP3.LUT R0, R0, 0x80, RZ, 0xc0, !PT ;  /* 0x0000008000007812 */ /* 0x002fc800078ec0ff */
[----:B------:R-:W-:-:S06]  /*17f0*/  SHF.R.U32.HI R0, RZ, 0x7, R0 ;  /* 0x00000007ff007819 */ /* 0x000fcc0000011600 */
[----:B------:R-:W1:Y:S02]  /*1800*/  SHFL.IDX PT, R0, R0, RZ, 0x1f ;  /* 0x00001fff00007589 */ /* 0x000e6400000e0000 */
[----:B-1----:R-:W-:-:S13]  /*1810*/  R2UR UR4, R0 ;  /* 0x00000000000472ca */ /* 0x002fda00000e0000 */
[----:B------:R-:W-:-:S04]  /*1820*/  ULEA.HI UR5, UR4, UR4, URZ, 0x1 ;  /* 0x0000000404057291 */ /* 0x000fc8000f8f083f */
[----:B------:R-:W-:-:S04]  /*1830*/  ULOP3.LUT UR5, UR5, 0x7fffe, URZ, 0xc0, !UPT ;  /* 0x0007fffe05057892 */ /* 0x000fc8000f8ec03f */
[----:B------:R-:W-:-:S03]  /*1840*/  UIADD3 UR5, UR4, -UR5, URZ ;  /* 0x8000000504057290 */ /* 0x000fc6000fffe03f */
[----:B------:R-:W-:Y:S01]  /*1850*/  ULDC UR4, c[0x0][0x28c] ;  /* 0x0000a30000047ab9 */ /* 0x000fe20000000800 */
[----:B------:R-:W-:Y:S01]  /*1860*/  ULEA UR5, UR5, UR50, 0xd ;  /* 0x0000003205057291 */ /* 0x000fe2000f8e683f */
[----:B------:R-:W-:-:S03]  /*1870*/  ISETP.LT.AND P0, PT, RZ, UR4, PT ;  /* 0x00000004ff007c0c */ /* 0x000fc6000bf01270 */
[----:B------:R-:W-:-:S04]  /*1880*/  UIADD3 UR5, UR5, 0x8400, URZ ;  /* 0x0000840005057890 */ /* 0x000fc8000fffe03f */
[----:B------:R-:W-:-:S04]  /*1890*/  USHF.R.U32.HI UR5, URZ, 0x4, UR5 ;  /* 0x000000043f057899 */ /* 0x000fc80008011605 */
[----:B------:R-:W-:Y:S02]  /*18a0*/  ULOP3.LUT UR42, UR5, 0x3fff, URZ, 0xc0, !UPT ;  /* 0x00003fff052a7892 */ /* 0x000fe4000f8ec03f */
[----:B------:R-:W-:Y:S10]  /*18b0*/  @P0 BRA `(.L_x_22) ;  /* 0x0000000000400947 */ /* 0x000ff40003800000 */
[----:B------:R-:W-:Y:S01]  /*18c0*/  MOV R0, 0x0 ;  /* 0x0000000000007802 */ /* 0x000fe20000000f00 */
[----:B------:R-:W-:Y:S01]  /*18d0*/  ULDC.64 UR4, c[0x4][0x70] ;  /* 0x01001c0000047ab9 */ /* 0x000fe20000000a00 */
[----:B------:R-:W-:Y:S01]  /*18e0*/  ULDC.64 UR6, c[0x4][0x8] ;  /* 0x0100020000067ab9 */ /* 0x000fe20000000a00 */
[----:B----4-:R-:W-:Y:S01]  /*18f0*/  IMAD.U32 R4, RZ, RZ, UR4 ;  /* 0x00000004ff047e24 */ /* 0x010fe2000f8e00ff */
[----:B------:R1:W2:Y:S01]  /*1900*/  LDC.64 R14, c[0x4][R0] ;  /* 0x01000000000e7b82 */ /* 0x0002a20000000a00 */
[----:B------:R-:W-:Y:S01]  /*1910*/  MOV R5, UR5 ;  /* 0x0000000500057c02 */ /* 0x000fe20008000f00 */
[----:B------:R-:W-:Y:S01]  /*1920*/  ULDC.64 UR4, c[0x4][0x78] ;  /* 0x01001e0000047ab9 */ /* 0x000fe20000000a00 */
[----:B------:R-:W-:Y:S01]  /*1930*/  MOV R10, UR6 ;  /* 0x00000006000a7c02 */ /* 0x000fe20008000f00 */
[----:B------:R-:W-:Y:S01]  /*1940*/  IMAD.U32 R6, RZ, RZ, UR4 ;  /* 0x00000004ff067e24 */ /* 0x000fe2000f8e00ff */
[----:B------:R-:W-:Y:S01]  /*1950*/  MOV R12, 0x1 ;  /* 0x00000001000c7802 */ /* 0x000fe20000000f00 */
[----:B------:R-:W-:-:S02]  /*1960*/  IMAD.U32 R7, RZ, RZ, UR5 ;  /* 0x00000005ff077e24 */ /* 0x000fc4000f8e00ff */
[----:B------:R-:W-:Y:S02]  /*1970*/  IMAD.U32 R11, RZ, RZ, UR7 ;  /* 0x00000007ff0b7e24 */ /* 0x000fe4000f8e00ff */
[----:B------:R-:W-:Y:S02]  /*1980*/  IMAD.MOV.U32 R8, RZ, RZ, 0x1e1 ;  /* 0x000001e1ff087424 */ /* 0x000fe400078e00ff */
[----:B-1----:R-:W-:-:S07]  /*1990*/  IMAD.MOV.U32 R13, RZ, RZ, RZ ;  /* 0x000000ffff0d7224 */ /* 0x002fce00078e00ff */
[----:B------:R-:W-:-:S07]  /*19a0*/  LEPC R20, `(.L_x_22) ;  /* 0x000000001014794e */ /* 0x000fce0000000000 */
[----:B--23-5:R-:W-:Y:S05]  /*19b0*/  CALL.ABS.NOINC R14 ;  /* 0x000000000e007343 */ /* 0x02cfea0003c00000 */
.L_x_22:
[----:B------:R-:W-:-:S06]  /*19c0*/  ULOP3.LUT UR4, UR46, 0x1, URZ, 0xfc, !UPT ;  /* 0x000000012e047892 */ /* 0x000fcc000f8efc3f */
[----:B------:R-:W-:-:S05]  /*19d0*/  IMAD.U32 R0, RZ, RZ, UR4 ;  /* 0x00000004ff007e24 */ /* 0x000fca000f8e00ff */
[----:B------:R-:W-:-:S13]  /*19e0*/  ISETP.NE.AND P0, PT, R0, 0x3, PT ;  /* 0x000000030000780c */ /* 0x000fda0003f05270 */
[----:B------:R-:W-:Y:S05]  /*19f0*/  @!P0 BRA `(.L_x_23) ;  /* 0x0000000000048947 */ /* 0x000fea0003800000 */
[----:B------:R-:W-:Y:S01]  /*1a00*/  BPT.TRAP 0x1 ;  /* 0x000000040000795c */ /* 0x000fe20000300000 */
.L_x_23:
[----:B------:R-:W-:Y:S01]  /*1a10*/  IMAD.U32 R0, RZ, RZ, UR44 ;  /* 0x0000002cff007e24 */ /* 0x000fe2000f8e00ff */
[----:B------:R-:W-:-:S04]  /*1a20*/  MOV R3, UR40 ;  /* 0x0000002800037c02 */ /* 0x000fc80008000f00 */
[----:B------:R-:W-:Y:S02]  /*1a30*/  LEA R3, R3, UR50, 0x3 ;  /* 0x0000003203037c11 */ /* 0x000fe4000f8e18ff */
[----:B------:R-:W-:-:S04]  /*1a40*/  SHF.L.U32 R0, R0, 0x1f, RZ ;  /* 0x0000001f00007819 */ /* 0x000fc800000006ff */
[----:B------:R1:W2:Y:S01]  /*1a50*/  SYNCS.PHASECHK.TRANS64.TRYWAIT P1, [R3+URZ], R0 ;  /* 0x00000000030075a7 */ /* 0x0002a2000802017f */
[----:B------:R-:W-:Y:S05]  /*1a60*/  @!P0 BRA `(.L_x_24) ;  /* 0x0000000000048947 */ /* 0x000fea0003800000 */
[----:B------:R-:W-:Y:S01]  /*1a70*/  BPT.TRAP 0x1 ;  /* 0x000000040000795c */ /* 0x000fe20000300000 */
.L_x_24:
[----:B--2---:R-:W-:Y:S05]  /*1a80*/  @P1 BRA `(.L_x_25) ;  /* 0x0000000000081947 */ /* 0x004fea0003800000 */
[----:B------:R-:W2:Y:S02]  /*1a90*/  SYNCS.PHASECHK.TRANS64.TRYWAIT P1, [R3+URZ], R0 ;  /* 0x00000000030075a7 */ /* 0x000ea4000802017f */
[----:B--2---:R-:W-:Y:S05]  /*1aa0*/  @!P1 BRA `(.L_x_26) ;  /* 0x00000144002c9947 */ /* 0x004fea0003800000 */
.L_x_25:
[----:B------:R-:W-:-:S04]  /*1ab0*/  UISETP.LT.AND UP0, UPT, UR51, 0x1, UPT ;  /* 0x000000013300788c */ /* 0x000fc8000bf01270 */
[----:B------:R-:W-:-:S06]  /*1ac0*/  USEL UR4, UR51, 0x1, UP0 ;  /* 0x0000000133047887 */ /* 0x000fcc0008000000 */
[----:B-12---:R-:W-:Y:S01]  /*1ad0*/  IMAD.U32 R0, RZ, RZ, UR4 ;  /* 0x00000004ff007e24 */ /* 0x006fe2000f8e00ff */
[----:B------:R-:W-:Y:S05]  /*1ae0*/  WARPSYNC.ALL ;  /* 0x0000000000007948 */ /* 0x000fea0003800000 */
[----:B------:R-:W-:-:S04]  /*1af0*/  IADD3 R0, -R0, UR51, RZ ;  /* 0x0000003300007c10 */ /* 0x000fc8000fffe1ff */
[----:B------:R-:W-:Y:S01]  /*1b00*/  ISETP.GE.AND P1, PT, R0, 0x1, PT ;  /* 0x000000010000780c */ /* 0x000fe20003f26270 */
[----:B------:R-:W-:Y:S01]  /*1b10*/  UIADD3 UR4, UR50, 0x20400, URZ ;  /* 0x0002040032047890 */ /* 0x000fe2000fffe03f */
[----:B------:R-:W-:Y:S01]  /*1b20*/  WARPGROUP.ARRIVE ;  /* 0x00000000000079c5 */ /* 0x000fe20000000000 */
[----:B------:R-:W-:Y:S01]  /*1b30*/  ULOP3.LUT UR8, UR42, 0x10000, URZ, 0xfc, !UPT ;  /* 0x000100002a087892 */ /* 0x000fe2000f8efc3f */
[----:B------:R1:W-:Y:S01]  /*1b40*/  STL [R1+0x2d8], R22 ;  /* 0x0002d81601007387 */ /* 0x0003e20000100800 */
[----:B------:R-:W-:Y:S02]  /*1b50*/  USHF.R.U32.HI UR4, URZ, 0x4, UR4 ;  /* 0x000000043f047899 */ /* 0x000fe40008011604 */
[----:B------:R-:W-:Y:S01]  /*1b60*/  ULEA UR10, UR40, UR8, 0xb ;  /* 0x00000008280a7291 */ /* 0x000fe2000f8e583f */
[----:B-----5:R-:W-:Y:S01]  /*1b70*/  STL [R1+0x2d4], R17 ;  /* 0x0002d41101007387 */ /* 0x020fe20000100800 */
[----:B------:R-:W-:Y:S01]  /*1b80*/  ULOP3.LUT UR4, UR4, 0x3fff, URZ, 0xc0, !UPT ;  /* 0x00003fff04047892 */ /* 0x000fe2000f8ec03f */
[----:B------:R-:W-:Y:S01]  /*1b90*/  UMOV UR5, 0x40000040 ;  /* 0x4000004000057882 */ /* 0x000fe20000000000 */
[----:B------:R-:W-:-:S02]  /*1ba0*/  UMOV UR7, 0x40000040 ;  /* 0x4000004000077882 */ /* 0x000fc40000000000 */
[----:B------:R-:W-:Y:S01]  /*1bb0*/  ULOP3.LUT UR9, UR4, 0x10000, URZ, 0xfc, !UPT ;  /* 0x0001000004097892 */ /* 0x000fe2000f8efc3f */
[----:B------:R2:W-:Y:S02]  /*1bc0*/  STL [R1+0x2d0], R16 ;  /* 0x0002d01001007387 */ /* 0x0005e40000100800 */
[----:B------:R-:W-:Y:S01]  /*1bd0*/  UMOV UR4, UR10 ;  /* 0x0000000a00047c82 */ /* 0x000fe20008000000 */
[----:B------:R-:W-:Y:S01]  /*1be0*/  ULEA UR11, UR40, UR9, 0xb ;  /* 0x00000009280b7291 */ /* 0x000fe2000f8e583f */
[----:B------:R-:W-:Y:S04]  /*1bf0*/  STL [R1+0x2cc], R2 ;  /* 0x0002cc0201007387 */ /* 0x000fe80000100800 */
[----:B------:R3:W-:Y:S02]  /*1c00*/  STL [R1+0x2c8], R0 ;  /* 0x0002c80001007387 */ /* 0x0007e40000100800 */
[----:B------:R-:W-:-:S02]  /*1c10*/  UMOV UR6, UR11 ;  /* 0x0000000b00067c82 */ /* 0x000fc40008000000 */
[----:B------:R-:W-:Y:S01]  /*1c20*/  HGMMA.64x256x16.F32.BF16 R24, gdesc[UR4], RZ, !UPT, gsb0 ;  /* 0x03e00000041879f0 */ /* 0x000fe2000c0018ff */
[----:B------:R-:W-:Y:S01]  /*1c30*/  UIADD3 UR4, UR10, 0x400, URZ ;  /* 0x000004000a047890 */ /* 0x000fe2000fffe03f */
[----:B------:R-:W-:Y:S01]  /*1c40*/  UMOV UR5, 0x40000040 ;  /* 0x4000004000057882 */ /* 0x000fe20000000000 */
[----:B------:R-:W-:Y:S02]  /*1c50*/  WARPGROUP.DEPBAR.LE gsb0, 0x0 ;  /* 0x00008000000079c5 */ /* 0x000fe40000010000 */
[----:B------:R-:W-:Y:S01]  /*1c60*/  STL.64 [R1], R24 ;  /* 0x0000001801007387 */ /* 0x000fe20000100a00 */
[----:B------:R-:W-:Y:S01]  /*1c70*/  MOV R235, R49 ;  /* 0x0000003100eb7202 */ /* 0x000fe20000000f00 */
[----:B------:R-:W-:Y:S01]  /*1c80*/  IMAD.MOV.U32 R234, RZ, RZ, R50 ;  /* 0x000000ffffea7224 */ /* 0x000fe200078e0032 */
[----:B------:R-:W-:Y:S01]  /*1c90*/  MOV R232, R52 ;  /* 0x0000003400e87202 */ /* 0x000fe20000000f00 */
[----:B------:R-:W-:Y:S01]  /*1ca0*/  STL.64 [R1+0x8], R26 ;  /* 0x0000081a01007387 */ /* 0x000fe20000100a00 */
[----:B------:R-:W-:Y:S01]  /*1cb0*/  IMAD.MOV.U32 R233, RZ, RZ, R51 ;  /* 0x000000ffffe97224 */ /* 0x000fe200078e0033 */
[----:B------:R-:W-:Y:S01]  /*1cc0*/  MOV R229, R55 ;  /* 0x0000003700e57202 */ /* 0x000fe20000000f00 */
[----:B------:R-:W-:Y:S01]  /*1cd0*/  IMAD.MOV.U32 R231, RZ, RZ, R53 ;  /* 0x000000ffffe77224 */ /* 0x000fe200078e0035 */
        /* <DEDUP_REMOVED lines=68> */
[----:B-1----:R-:W-:Y:S01]  /*2120*/  MOV R22, R130 ;  /* 0x0000008200167202 */ /* 0x002fe20000000f00 */
[----:B------:R-:W-:Y:S01]  /*2130*/  IMAD.MOV.U32 R189, RZ, RZ, R105 ;  /* 0x000000ffffbd7224 */ /* 0x000fe200078e0069 */
[----:B------:R-:W-:Y:S01]  /*2140*/  MOV R19, R133 ;  /* 0x0000008500137202 */ /* 0x000fe20000000f00 */
[----:B------:R-:W-:Y:S01]  /*2150*/  IMAD.MOV.U32 R191, RZ, RZ, R107 ;  /* 0x000000ffffbf7224 */ /* 0x000fe200078e006b */
[----:B--2---:R-:W-:Y:S01]  /*2160*/  MOV R16, R136 ;  /* 0x0000008800107202 */ /* 0x004fe20000000f00 */
[----:B------:R-:W-:Y:S01]  /*2170*/  IMAD.MOV.U32 R192, RZ, RZ, R108 ;  /* 0x000000ffffc07224 */ /* 0x000fe200078e006c */
[----:B------:R-:W-:Y:S01]  /*2180*/  MOV R13, R139 ;  /* 0x0000008b000d7202 */ /* 0x000fe20000000f00 */
[----:B------:R-:W-:Y:S01]  /*2190*/  IMAD.MOV.U32 R194, RZ, RZ, R110 ;  /* 0x000000ffffc27224 */ /* 0x000fe200078e006e */
[----:B------:R-:W-:Y:S01]  /*21a0*/  MOV R10, R142 ;  /* 0x0000008e000a7202 */ /* 0x000fe20000000f00 */
[----:B------:R-:W-:Y:S01]  /*21b0*/  IMAD.MOV.U32 R195, RZ, RZ, R111 ;  /* 0x000000ffffc37224 */ /* 0x000fe200078e006f */
[----:B------:R-:W-:Y:S01]  /*21c0*/  MOV R7, R145 ;  /* 0x0000009100077202 */ /* 0x000fe20000000f00 */
[----:B------:R-:W-:Y:S01]  /*21d0*/  IMAD.MOV.U32 R197, RZ, RZ, R113 ;  /* 0x000000ffffc57224 */ /* 0x000fe200078e0071 */
[----:B----4-:R-:W-:Y:S01]  /*21e0*/  MOV R4, R148 ;  /* 0x0000009400047202 */ /* 0x010fe20000000f00 */
[----:B------:R-:W-:Y:S01]  /*21f0*/  IMAD.MOV.U32 R198, RZ, RZ, R114 ;  /* 0x000000ffffc67224 */ /* 0x000fe200078e0072 */
[----:B------:R1:W-:Y:S01]  /*2200*/  STL [R1+0x60], R48 ;  /* 0x0000603001007387 */ /* 0x0003e20000100800 */
[----:B------:R-:W-:Y:S01]  /*2210*/  IMAD.MOV.U32 R200, RZ, RZ, R116 ;  /* 0x000000ffffc87224 */ /* 0x000fe200078e0074 */
[----:B---3--:R-:W-:Y:S01]  /*2220*/  MOV R0, R151 ;  /* 0x0000009700007202 */ /* 0x008fe20000000f00 */
[----:B------:R-:W-:Y:S01]  /*2230*/  IMAD.MOV.U32 R201, RZ, RZ, R117 ;  /* 0x000000ffffc97224 */ /* 0x000fe200078e0075 */
[----:B------:R-:W-:Y:S01]  /*2240*/  STL [R1+0x59c], R163 ;  /* 0x00059ca301007387 */ /* 0x000fe20000100800 */
[----:B------:R-:W-:-:S02]  /*2250*/  IMAD.MOV.U32 R203, RZ, RZ, R119 ;  /* 0x000000ffffcb7224 */ /* 0x000fc400078e0077 */
[----:B------:R-:W-:Y:S01]  /*2260*/  IMAD.MOV.U32 R204, RZ, RZ, R120 ;  /* 0x000000ffffcc7224 */ /* 0x000fe200078e0078 */
[----:B------:R-:W-:Y:S01]  /*2270*/  STL [R1+0x598], R160 ;  /* 0x000598a001007387 */ /* 0x000fe20000100800 */
[----:B------:R-:W-:Y:S02]  /*2280*/  IMAD.MOV.U32 R206, RZ, RZ, R122 ;  /* 0x000000ffffce7224 */ /* 0x000fe400078e007a */
[----:B------:R-:W-:Y:S01]  /*2290*/  IMAD.MOV.U32 R207, RZ, RZ, R123 ;  /* 0x000000ffffcf7224 */ /* 0x000fe200078e007b */
[----:B------:R-:W-:Y:S01]  /*22a0*/  STL.64 [R1+0x590], R156 ;  /* 0x0005909c01007387 */ /* 0x000fe20000100a00 */
[----:B------:R-:W-:Y:S02]  /*22b0*/  IMAD.MOV.U32 R209, RZ, RZ, R125 ;  /* 0x000000ffffd17224 */ /* 0x000fe400078e007d */
[----:B------:R-:W-:Y:S02]  /*22c0*/  IMAD.MOV.U32 R210, RZ, RZ, R126 ;  /* 0x000000ffffd27224 */ /* 0x000fe400078e007e */
[----:B------:R-:W-:-:S02]  /*22d0*/  IMAD.MOV.U32 R212, RZ, RZ, R128 ;  /* 0x000000ffffd47224 */ /* 0x000fc400078e0080 */
[----:B------:R-:W-:Y:S02]  /*22e0*/  IMAD.MOV.U32 R23, RZ, RZ, R129 ;  /* 0x000000ffff177224 */ /* 0x000fe400078e0081 */
[----:B------:R-:W-:Y:S02]  /*22f0*/  IMAD.MOV.U32 R21, RZ, RZ, R131 ;  /* 0x000000ffff157224 */ /* 0x000fe400078e0083 */
[----:B------:R-:W-:Y:S02]  /*2300*/  IMAD.MOV.U32 R20, RZ, RZ, R132 ;  /* 0x000000ffff147224 */ /* 0x000fe400078e0084 */
        /* <DEDUP_REMOVED lines=12> */
[----:B-1----:R-:W-:-:S06]  /*23d0*/  WARPGROUP.ARRIVE ;  /* 0x00000000000079c5 */ /* 0x002fcc0000000000 */
[----:B------:R-:W-:Y:S03]  /*23e0*/  HGMMA.64x256x16.F32.BF16 R24, gdesc[UR4], RZ, !UPT, gsb0 ;  /* 0x03e00000041879f0 */ /* 0x000fe6000c0018ff */
[----:B------:R-:W-:Y:S02]  /*23f0*/  WARPGROUP.DEPBAR.LE gsb0, 0x0 ;  /* 0x00008000000079c5 */ /* 0x000fe40000010000 */
[----:B------:R-:W-:Y:S04]  /*2400*/  STL.64 [R1+0x588], R150 ;  /* 0x0005889601007387 */ /* 0x000fe80000100a00 */
        /* <DEDUP_REMOVED lines=20> */
[----:B------:R1:W-:Y:S04]  /*2550*/  STL.64 [R1+0x4e0], R108 ;  /* 0x0004e06c01007387 */ /* 0x0003e80000100a00 */
[----:B-1----:R-:W2:Y:S04]  /*2560*/  LDL.LU R108, [R1] ;  /* 0x00000000016c7983 */ /* 0x002ea80000300800 */
[----:B------:R-:W2:Y:S04]  /*2570*/  LDL.LU R109, [R1+0x4] ;  /* 0x00000400016d7983 */ /* 0x000ea80000300800 */
        /* <DEDUP_REMOVED lines=22> */
[----:B------:R-:W2:Y:S01]  /*26e0*/  LDL.LU R132, [R1+0x60] ;  /* 0x0000600001847983 */ /* 0x000ea20000300800 */
        /* <DEDUP_REMOVED lines=29> */
[----:B------:R-:W-:Y:S01]  /*28c0*/  UIADD3 UR4, UR10, 0x2, URZ ;  /* 0x000000020a047890 */ /* 0x000fe2000fffe03f */
[----:B------:R-:W-:Y:S01]  /*28d0*/  IMAD.MOV.U32 R163, RZ, RZ, R213 ;  /* 0x000000ffffa37224 */ /* 0x000fe200078e00d5 */
[----:B------:R-:W-:Y:S01]  /*28e0*/  MOV R213, R23 ;  /* 0x0000001700d57202 */ /* 0x000fe20000000f00 */
[----:B------:R-:W-:Y:S01]  /*28f0*/  IMAD.MOV.U32 R214, RZ, RZ, R22 ;  /* 0x000000ffffd67224 */ /* 0x000fe200078e0016 */
[----:B------:R-:W-:Y:S01]  /*2900*/  UIADD3 UR6, UR11, 0x2, URZ ;  /* 0x000000020b067890 */ /* 0x000fe2000fffe03f */
[----:B------:R-:W-:Y:S01]  /*2910*/  IMAD.MOV.U32 R215, RZ, RZ, R21 ;  /* 0x000000ffffd77224 */ /* 0x000fe200078e0015 */
[----:B------:R-:W-:Y:S01]  /*2920*/  UMOV UR5, 0x40000040 ;  /* 0x4000004000057882 */ /* 0x000fe20000000000 */
[----:B------:R-:W-:Y:S01]  /*2930*/  IMAD.MOV.U32 R217, RZ, RZ, R19 ;  /* 0x000000ffffd97224 */ /* 0x000fe200078e0013 */
[----:B------:R-:W-:Y:S01]  /*2940*/  UMOV UR7, 0x40000040 ;  /* 0x4000004000077882 */ /* 0x000fe20000000000 */
        /* <DEDUP_REMOVED lines=11> */
[----:B------:R-:W-:-:S06]  /*2a00*/  IMAD.MOV.U32 R235, RZ, RZ, R0 ;  /* 0x000000ffffeb7224 */ /* 0x000fcc00078e0000 */
[----:B--2---:R-:W-:-:S06]  /*2a10*/  WARPGROUP.ARRIVE ;  /* 0x00000000000079c5 */ /* 0x004fcc0000000000 */
[----:B------:R-:W-:Y:S03]  /*2a20*/  HGMMA.64x256x16.F32.BF16 R108, gdesc[UR4], R108, gsb0 ;  /* 0x03e00000046c79f0 */ /* 0x000fe6000800186c */
[----:B------:R-:W-:Y:S02]  /*2a30*/  WARPGROUP.DEPBAR.LE gsb0, 0x0 ;  /* 0x00008000000079c5 */ /* 0x000fe40000010000 */
[----:B------:R-:W-:Y:S04]  /*2a40*/  STL.64 [R1], R108 ;  /* 0x0000006c01007387 */ /* 0x000fe80000100a00 */
        /* <DEDUP_REMOVED lines=63> */
[----:B-1----:R-:W2:Y:S04]  /*2e40*/  LDL.LU R163, [R1+0x59c] ;  /* 0x00059c0001a37983 */ /* 0x002ea80000300800 */
[----:B------:R-:W3:Y:S04]  /*2e50*/  LDL.LU R160, [R1+0x598] ;  /* 0x0005980001a07983 */ /* 0x000ee80000300800 */
[----:B------:R-:W4:Y:S04]  /*2e60*/  LDL.LU.64 R156, [R1+0x590] ;  /* 0x00059000019c7983 */ /* 0x000f280000300a00 */
[----:B------:R-:W2:Y:S04]  /*2e70*/  LDL.LU.64 R150, [R1+0x588] ;  /* 0x0005880001967983 */ /* 0x000ea80000300a00 */
        /* <DEDUP_REMOVED lines=20> */
[----:B------:R-:W2:Y:S01]  /*2fc0*/  LDL.LU.64 R108, [R1+0x4e0] ;  /* 0x0004e000016c7983 */ /* 0x000ea20000300a00 */
[----:B------:R-:W-:Y:S01]  /*2fd0*/  UIADD3 UR4, UR10, 0x402, URZ ;  /* 0x000004020a047890 */ /* 0x000fe2000fffe03f */
[----:B------:R-:W-:Y:S01]  /*2fe0*/  UMOV UR5, 0x40000040 ;  /* 0x4000004000057882 */ /* 0x000fe20000000000 */
[----:B--2---:R-:W-:-:S07]  /*2ff0*/  WARPGROUP.ARRIVE ;  /* 0x00000000000079c5 */ /* 0x004fce0000000000 */
[----:B------:R-:W-:Y:S03]  /*3000*/  HGMMA.64x256x16.F32.BF16 R24, gdesc[UR4], R24, gsb0 ;  /* 0x03e00000041879f0 */ /* 0x000fe60008001818 */
        /* <DEDUP_REMOVED lines=65> */
[----:B-1----:R-:W2:Y:S04]  /*3420*/  LDL.LU.64 R24, [R1] ;  /* 0x0000000001187983 */ /* 0x002ea80000300a00 */
        /* <DEDUP_REMOVED lines=63> */
[----:B------:R-:W-:-:S02]  /*3820*/  UIADD3 UR4, UR10, 0x4, URZ ;  /* 0x000000040a047890 */ /* 0x000fc4000fffe03f */
[----:B------:R-:W-:Y:S01]  /*3830*/  UIADD3 UR6, UR11, 0x4, URZ ;  /* 0x000000040b067890 */ /* 0x000fe2000fffe03f */
[----:B------:R-:W-:Y:S01]  /*3840*/  UMOV UR5, 0x40000040 ;  /* 0x4000004000057882 */ /* 0x000fe20000000000 */
[----:B------:R-:W-:Y:S01]  /*3850*/  UMOV UR7, 0x40000040 ;  /* 0x4000004000077882 */ /* 0x000fe20000000000 */
[----:B--2---:R-:W-:-:S06]  /*3860*/  WARPGROUP.ARRIVE ;  /* 0x00000000000079c5 */ /* 0x004fcc0000000000 */
[----:B------:R-:W-:Y:S03]  /*3870*/  HGMMA.64x256x16.F32.BF16 R24, gdesc[UR4], R24, gsb0 ;  /* 0x03e00000041879f0 */ /* 0x000fe60008001818 */
[----:B------:R-:W-:Y:S02]  /*3880*/  WARPGROUP.DEPBAR.LE gsb0, 0x0 ;  /* 0x00008000000079c5 */ /* 0x000fe40000010000 */
[----:B------:R-:W-:Y:S01]  /*3890*/  STL.64 [R1], R24 ;  /* 0x0000001801007387 */ /* 0x000fe20000100a00 */
        /* <DEDUP_REMOVED lines=47> */
[----:B------:R1:W-:Y:S01]  /*3b90*/  STL [R1+0x60], R48 ;  /* 0x0000603001007387 */ /* 0x0003e20000100800 */
[----:B------:R-:W-:Y:S01]  /*3ba0*/  IMAD.MOV.U32 R198, RZ, RZ, R114 ;  /* 0x000000ffffc67224 */ /* 0x000fe200078e0072 */
[----:B------:R-:W-:Y:S01]  /*3bb0*/  MOV R197, R113 ;  /* 0x0000007100c57202 */ /* 0x000fe20000000f00 */
[----:B------:R-:W-:Y:S01]  /*3bc0*/  IMAD.MOV.U32 R199, RZ, RZ, R115 ;  /* 0x000000ffffc77224 */ /* 0x000fe200078e0073 */
[----:B------:R-:W2:Y:S01]  /*3bd0*/  LDL.LU.64 R150, [R1+0x4d8] ;  /* 0x0004d80001967983 */ /* 0x000ea20000300a00 */
        /* <DEDUP_REMOVED lines=84> */
[----:B------:R-:W-:-:S03]  /*4120*/  IMAD.MOV.U32 R22, RZ, RZ, R49 ;  /* 0x000000ffff167224 */ /* 0x000fc600078e0031 */
        /* <DEDUP_REMOVED lines=29> */
[----:B-1----:R-:W2:Y:S04]  /*4300*/  LDL.LU.64 R48, [R1+0x340] ;  /* 0x0003400001307983 */ /* 0x002ea80000300a00 */
        /* <DEDUP_REMOVED lines=13> */
[----:B------:R-:W-:-:S02]  /*43e0*/  UMOV UR5, 0x40000040 ;  /* 0x4000004000057882 */ /* 0x000fc40000000000 */
[----:B------:R-:W-:Y:S04]  /*43f0*/  STL [R1+0x2c4], R163 ;  /* 0x0002c4a301007387 */ /* 0x000fe80000100800 */
[----:B---3--:R-:W-:Y:S04]  /*4400*/  STL [R1+0x2c0], R160 ;  /* 0x0002c0a001007387 */ /* 0x008fe80000100800 */
[----:B----4-:R-:W-:Y:S01]  /*4410*/  STL.64 [R1+0x2b8], R156 ;  /* 0x0002b89c01007387 */ /* 0x010fe20000100a00 */
[----:B--2---:R-:W-:-:S06]  /*4420*/  WARPGROUP.ARRIVE ;  /* 0x00000000000079c5 */ /* 0x004fcc0000000000 */
        /* <DEDUP_REMOVED lines=80> */
[----:B------:R-:W-:Y:S01]  /*4930*/  UIADD3 UR6, UR11, 0x6, URZ ;  /* 0x000000060b067890 */ /* 0x000fe2000fffe03f */
[----:B------:R-:W-:Y:S01]  /*4940*/  IMAD.MOV.U32 R220, RZ, RZ, R20 ;  /* 0x000000ffffdc7224 */ /* 0x000fe200078e0014 */
[----:B------:R-:W-:Y:S01]  /*4950*/  UMOV UR5, 0x40000040 ;  /* 0x4000004000057882 */ /* 0x000fe20000000000 */
[----:B------:R-:W-:Y:S01]  /*4960*/  IMAD.MOV.U32 R221, RZ, RZ, R19 ;  /* 0x000000ffffdd7224 */ /* 0x000fe200078e0013 */
[----:B------:R-:W-:Y:S01]  /*4970*/  UMOV UR7, 0x40000040 ;  /* 0x4000004000077882 */ /* 0x000fe20000000000 */
[----:B------:R-:W-:Y:S01]  /*4980*/  IMAD.MOV.U32 R223, RZ, RZ, R15 ;  /* 0x000000ffffdf7224 */ /* 0x000fe200078e000f */
[----:B------:R1:W5:Y:S01]  /*4990*/  LDL.LU R22, [R1+0x2d8] ;  /* 0x0002d80001167983 */ /* 0x0003620000300800 */
[----:B------:R-:W-:-:S02]  /*49a0*/  IMAD.MOV.U32 R224, RZ, RZ, R14 ;  /* 0x000000ffffe07224 */ /* 0x000fc400078e000e */
[----:B------:R-:W-:Y:S01]  /*49b0*/  IMAD.MOV.U32 R226, RZ, RZ, R12 ;  /* 0x000000ffffe27224 */ /* 0x000fe200078e000c */
[----:B------:R1:W5:Y:S01]  /*49c0*/  LDL.LU R17, [R1+0x2d4] ;  /* 0x0002d40001117983 */ /* 0x0003620000300800 */
[----:B------:R-:W-:Y:S02]  /*49d0*/  IMAD.MOV.U32 R227, RZ, RZ, R11 ;  /* 0x000000ffffe37224 */ /* 0x000fe400078e000b */
[----:B------:R-:W-:Y:S01]  /*49e0*/  IMAD.MOV.U32 R229, RZ, RZ, R9 ;  /* 0x000000ffffe57224 */ /* 0x000fe200078e0009 */
[----:B------:R1:W5:Y:S01]  /*49f0*/  LDL.LU R16, [R1+0x2d0] ;  /* 0x0002d00001107983 */ /* 0x0003620000300800 */
[----:B------:R-:W-:Y:S02]  /*4a00*/  IMAD.MOV.U32 R230, RZ, RZ, R8 ;  /* 0x000000ffffe67224 */ /* 0x000fe400078e0008 */
[----:B------:R-:W-:Y:S01]  /*4a10*/  IMAD.MOV.U32 R232, RZ, RZ, R6 ;  /* 0x000000ffffe87224 */ /* 0x000fe200078e0006 */
[----:B------:R1:W5:Y:S01]  /*4a20*/  LDL.LU R2, [R1+0x2cc] ;  /* 0x0002cc0001027983 */ /* 0x0003620000300800 */
[----:B------:R-:W-:-:S02]  /*4a30*/  IMAD.MOV.U32 R233, RZ, RZ, R5 ;  /* 0x000000ffffe97224 */ /* 0x000fc400078e0005 */
[----:B------:R-:W-:Y:S01]  /*4a40*/  IMAD.MOV.U32 R235, RZ, RZ, R3 ;  /* 0x000000ffffeb7224 */ /* 0x000fe200078e0003 */
[----:B------:R1:W5:Y:S05]  /*4a50*/  LDL.LU R0, [R1+0x2c8] ;  /* 0x0002c80001007983 */ /* 0x00036a0000300800 */
        /* <DEDUP_REMOVED lines=67> */
[----:B--2---:R1:W5:Y:S04]  /*4e90*/  LDL.LU R163, [R1+0x2c4] ;  /* 0x0002c40001a37983 */ /* 0x0043680000300800 */
[----:B------:R1:W5:Y:S04]  /*4ea0*/  LDL.LU R160, [R1+0x2c0] ;  /* 0x0002c00001a07983 */ /* 0x0003680000300800 */
[----:B------:R1:W5:Y:S04]  /*4eb0*/  LDL.LU.64 R156, [R1+0x2b8] ;  /* 0x0002b800019c7983 */ /* 0x0003680000300a00 */
        /* <DEDUP_REMOVED lines=27> */
[----:B-1----:R-:W-:Y:S05]  /*5070*/  @!P1 BRA `(.L_x_27) ;  /* 0x0000004000ec9947 */ /* 0x002fea0003800000 */
[----:B------:R-:W-:Y:S01]  /*5080*/  UIADD3 UR11, UR40, 0x1, URZ ;  /* 0x00000001280b7890 */ /* 0x000fe2000fffe03f */
[----:B-----5:R-:W-:Y:S01]  /*5090*/  R2UR UR13, R0 ;  /* 0x00000000000d72ca */ /* 0x020fe200000e0000 */
[----:B------:R-:W-:Y:S02]  /*50a0*/  UMOV UR10, UR40 ;  /* 0x00000028000a7c82 */ /* 0x000fe40008000000 */
[----:B------:R-:W-:-:S04]  /*50b0*/  UISETP.NE.AND UP0, UPT, UR11, 0x3, UPT ;  /* 0x000000030b00788c */ /* 0x000fc8000bf05270 */
[----:B------:R-:W-:Y:S02]  /*50c0*/  USEL UR12, URZ, 0x1, UP0 ;  /* 0x000000013f0c7887 */ /* 0x000fe40008000000 */
[----:B------:R-:W-:Y:S02]  /*50d0*/  USEL UR11, UR11, URZ, UP0 ;  /* 0x0000003f0b0b7287 */ /* 0x000fe40008000000 */
[----:B------:R-:W-:-:S12]  /*50e0*/  ULOP3.LUT UR12, UR44, UR12, URZ, 0x3c, !UPT ;  /* 0x0000000c2c0c7292 */ /* 0x000fd8000f8e3c3f */
.L_x_34:
[----:B------:R-:W-:Y:S05]  /*50f0*/  @!P0 BRA `(.L_x_28) ;  /* 0x0000000000048947 */ /* 0x000fea0003800000 */
[----:B------:R-:W-:Y:S01]  /*5100*/  BPT.TRAP 0x1 ;  /* 0x000000040000795c */ /* 0x000fe20000300000 */
.L_x_28:
[----:B------:R-:W-:Y:S01]  /*5110*/  ULEA UR4, UR11, UR50, 0x3 ;  /* 0x000000320b047291 */ /* 0x000fe2000f8e183f */
[----:B------:R-:W-:-:S05]  /*5120*/  IMAD.U32 R0, RZ, RZ, UR12 ;  /* 0x0000000cff007e24 */ /* 0x000fca000f8e00ff */
[----:B------:R-:W-:-:S04]  /*5130*/  SHF.L.U32 R0, R0, 0x1f, RZ ;  /* 0x0000001f00007819 */ /* 0x000fc800000006ff */
[----:B------:R1:W2:Y:S01]  /*5140*/  SYNCS.PHASECHK.TRANS64.TRYWAIT P1, [UR4], R0 ;  /* 0x00000000ff0075a7 */ /* 0x0002a20008020144 */
[----:B------:R-:W-:Y:S05]  /*5150*/  @!P0 BRA `(.L_x_29) ;  /* 0x0000000000048947 */ /* 0x000fea0003800000 */
[----:B------:R-:W-:Y:S01]  /*5160*/  BPT.TRAP 0x1 ;  /* 0x000000040000795c */ /* 0x000fe20000300000 */
.L_x_29:
[----:B--2---:R-:W-:Y:S05]  /*5170*/  @P1 BRA `(.L_x_30) ;  /* 0x0000000000081947 */ /* 0x004fea0003800000 */
[----:B------:R-:W2:Y:S02]  /*5180*/  SYNCS.PHASECHK.TRANS64.TRYWAIT P1, [UR4], R0 ;  /* 0x00000000ff0075a7 */ /* 0x000ea40008020144 */
[----:B--2---:R-:W-:Y:S05]  /*5190*/  @!P1 BRA `(.L_x_31) ;  /* 0x0000010c00849947 */ /* 0x004fea0003800000 */
.L_x_30:
        /* <DEDUP_REMOVED lines=64> */
[----:B---3--:R-:W3:Y:S04]  /*55a0*/  LDL.LU.64 R24, [R1] ;  /* 0x0000000001187983 */ /* 0x008ee80000300a00 */
[----:B------:R-:W3:Y:S04]  /*55b0*/  LDL.LU.64 R26, [R1+0x8] ;  /* 0x00000800011a7983 */ /* 0x000ee80000300a00 */
        /* <DEDUP_REMOVED lines=61> */
[----:B------:R-:W3:Y:S01]  /*5990*/  LDL.LU.64 R150, [R1+0x1f8] ;  /* 0x0001f80001967983 */ /* 0x000ee20000300a00 */
[----:B------:R-:W-:-:S02]  /*59a0*/  ULEA UR14, UR11, UR8, 0xb ;  /* 0x000000080b0e7291 */ /* 0x000fc4000f8e583f */
[----:B------:R-:W-:Y:S01]  /*59b0*/  ULEA UR15, UR11, UR9, 0xb ;  /* 0x000000090b0f7291 */ /* 0x000fe2000f8e583f */
[----:B------:R-:W-:Y:S01]  /*59c0*/  STL [R1+0x2d4], R22 ;  /* 0x0002d41601007387 */ /* 0x000fe20000100800 */
[----:B------:R-:W-:Y:S01]  /*59d0*/  UMOV UR5, 0x40000040 ;  /* 0x4000004000057882 */ /* 0x000fe20000000000 */
[----:B------:R-:W-:Y:S02]  /*59e0*/  UMOV UR7, 0x40000040 ;  /* 0x4000004000077882 */ /* 0x000fe40000000000 */
[----:B------:R-:W-:Y:S01]  /*59f0*/  UMOV UR4, UR14 ;  /* 0x0000000e00047c82 */ /* 0x000fe20008000000 */
[----:B------:R-:W-:Y:S01]  /*5a00*/  STL [R1+0x2d0], R17 ;  /* 0x0002d01101007387 */ /* 0x000fe20000100800 */
[----:B------:R-:W-:-:S03]  /*5a10*/  UMOV UR6, UR15 ;  /* 0x0000000f00067c82 */ /* 0x000fc60008000000 */
[----:B------:R-:W-:Y:S04]  /*5a20*/  STL [R1+0x2cc], R16 ;  /* 0x0002cc1001007387 */ /* 0x000fe80000100800 */
[----:B------:R4:W-:Y:S01]  /*5a30*/  STL [R1+0x2c8], R2 ;  /* 0x0002c80201007387 */ /* 0x0009e20000100800 */
[----:B---3--:R-:W-:-:S06]  /*5a40*/  WARPGROUP.ARRIVE ;  /* 0x00000000000079c5 */ /* 0x008fcc0000000000 */
[----:B------:R-:W-:Y:S03]  /*5a50*/  HGMMA.64x256x16.F32.BF16 R24, gdesc[UR4], R24, gsb0 ;  /* 0x03e00000041879f0 */ /* 0x000fe60008001818 */
[----:B------:R-:W-:Y:S02]  /*5a60*/  WARPGROUP.DEPBAR.LE gsb0, 0x0 ;  /* 0x00008000000079c5 */ /* 0x000fe40000010000 */
[----:B------:R-:W-:Y:S01]  /*5a70*/  STL.64 [R1], R24 ;  /* 0x0000001801007387 */ /* 0x000fe20000100a00 */
[----:B----4-:R-:W-:Y:S01]  /*5a80*/  IMAD.MOV.U32 R2, RZ, RZ, R150 ;  /* 0x000000ffff027224 */ /* 0x010fe200078e0096 */
[----:B-12---:R-:W-:Y:S01]  /*5a90*/  MOV R0, R151 ;  /* 0x0000009700007202 */ /* 0x006fe20000000f00 */
[----:B------:R-:W-:Y:S01]  /*5aa0*/  IMAD.MOV.U32 R3, RZ, RZ, R149 ;  /* 0x000000ffff037224 */ /* 0x000fe200078e0095 */
[----:B------:R-:W-:Y:S01]  /*5ab0*/  STL.64 [R1+0x8], R26 ;  /* 0x0000081a01007387 */ /* 0x000fe20000100a00 */
        /* <DEDUP_REMOVED lines=178> */
[----:B------:R-:W-:Y:S04]  /*65e0*/  STL [R1+0x590], R160 ;  /* 0x000590a001007387 */ /* 0x000fe80000100800 */
[----:B------:R-:W-:Y:S01]  /*65f0*/  STL.64 [R1+0x588], R156 ;  /* 0x0005889c01007387 */ /* 0x000fe20000100a00 */
        /* <DEDUP_REMOVED lines=78> */
[----:B------:R-:W-:-:S02]  /*6ae0*/  IMAD.MOV.U32 R160, RZ, RZ, R214 ;  /* 0x000000ffffa07224 */ /* 0x000fc400078e00d6 */
[----:B------:R-:W-:Y:S01]  /*6af0*/  IMAD.MOV.U32 R163, RZ, RZ, R213 ;  /* 0x000000ffffa37224 */ /* 0x000fe200078e00d5 */
[----:B------:R-:W-:Y:S01]  /*6b00*/  MOV R213, R23 ;  /* 0x0000001700d57202 */ /* 0x000fe20000000f00 */
        /* <DEDUP_REMOVED lines=14> */
[----:B------:R-:W-:Y:S01]  /*6bf0*/  IMAD.MOV.U32 R235, RZ, RZ, R0 ;  /* 0x000000ffffeb7224 */ /* 0x000fe200078e0000 */
[----:B------:R-:W-:Y:S02]  /*6c00*/  UIADD3 UR4, UR14, 0x2, URZ ;  /* 0x000000020e047890 */ /* 0x000fe4000fffe03f */
[----:B------:R-:W-:Y:S01]  /*6c10*/  UIADD3 UR6, UR15, 0x2, URZ ;  /* 0x000000020f067890 */ /* 0x000fe2000fffe03f */
[----:B------:R-:W-:Y:S01]  /*6c20*/  UMOV UR5, 0x40000040 ;  /* 0x4000004000057882 */ /* 0x000fe20000000000 */
[----:B------:R-:W-:Y:S01]  /*6c30*/  UMOV UR7, 0x40000040 ;  /* 0x4000004000077882 */ /* 0x000fe20000000000 */
        /* <DEDUP_REMOVED lines=240> */
[----:B------:R-:W-:Y:S01]  /*7b40*/  STL.64 [R1+0x40], R40 ;  /* 0x0000402801007387 */ /* 0x000fe20000100a00 */
[----:B------:R-:W-:-:S03]  /*7b50*/  MOV R3, R150 ;  /* 0x0000009600037202 */ /* 0x000fc60000000f00 */
[----:B------:R-:W-:Y:S01]  /*7b60*/  STL.64 [R1+0x48], R42 ;  /* 0x0000482a01007387 */ /* 0x000fe20000100a00 */
[----:B------:R-:W-:-:S03]  /*7b70*/  IMAD.MOV.U32 R0, RZ, RZ, R151 ;  /* 0x000000ffff007224 */ /* 0x000fc600078e0097 */
[----:B------:R-:W-:Y:S01]  /*7b80*/  STL.64 [R1+0x50], R44 ;  /* 0x0000502c01007387 */ /* 0x000fe20000100a00 */
[----:B------:R-:W-:Y:S01]  /*7b90*/  MOV R5, R148 ;  /* 0x0000009400057202 */ /* 0x000fe20000000f00 */
[----:B------:R-:W-:Y:S02]  /*7ba0*/  IMAD.MOV.U32 R4, RZ, RZ, R149 ;  /* 0x000000ffff047224 */ /* 0x000fe400078e0095 */
[----:B------:R-:W-:Y:S01]  /*7bb0*/  STL.64 [R1+0x58], R46 ;  /* 0x0000582e01007387 */ /* 0x000fe20000100a00 */
[----:B------:R-:W-:Y:S01]  /*7bc0*/  MOV R7, R146 ;  /* 0x0000009200077202 */ /* 0x000fe20000000f00 */
[----:B------:R-:W-:Y:S02]  /*7bd0*/  IMAD.MOV.U32 R6, RZ, RZ, R147 ;  /* 0x000000ffff067224 */ /* 0x000fe400078e0093 */
[----:B------:R1:W-:Y:S01]  /*7be0*/  STL [R1+0x60], R48 ;  /* 0x0000603001007387 */ /* 0x0003e20000100800 */
[----:B------:R-:W-:Y:S01]  /*7bf0*/  MOV R9, R144 ;  /* 0x0000009000097202 */ /* 0x000fe20000000f00 */
[----:B------:R-:W-:-:S02]  /*7c00*/  IMAD.MOV.U32 R8, RZ, RZ, R145 ;  /* 0x000000ffff087224 */ /* 0x000fc400078e0091 */
[----:B------:R-:W2:Y:S01]  /*7c10*/  LDL.LU.64 R150, [R1+0x4d0] ;  /* 0x0004d00001967983 */ /* 0x000ea20000300a00 */
[----:B------:R-:W-:Y:S01]  /*7c20*/  MOV R11, R142 ;  /* 0x0000008e000b7202 */ /* 0x000fe20000000f00 */
[----:B------:R-:W-:Y:S02]  /*7c30*/  IMAD.MOV.U32 R10, RZ, RZ, R143 ;  /* 0x000000ffff0a7224 */ /* 0x000fe400078e008f */
[----:B------:R-:W2:Y:S01]  /*7c40*/  LDL.LU.64 R148, [R1+0x4c8] ;  /* 0x0004c80001947983 */ /* 0x000ea20000300a00 */
[----:B------:R-:W-:Y:S01]  /*7c50*/  MOV R13, R140 ;  /* 0x0000008c000d7202 */ /* 0x000fe20000000f00 */
[----:B------:R-:W-:Y:S02]  /*7c60*/  IMAD.MOV.U32 R12, RZ, RZ, R141 ;  /* 0x000000ffff0c7224 */ /* 0x000fe400078e008d */
[----:B------:R-:W2:Y:S01]  /*7c70*/  LDL.LU.64 R146, [R1+0x4c0] ;  /* 0x0004c00001927983 */ /* 0x000ea20000300a00 */
        /* <DEDUP_REMOVED lines=81> */
[----:B------:R-:W-:-:S03]  /*8190*/  IMAD.MOV.U32 R168, RZ, RZ, R84 ;  /* 0x000000ffffa87224 */ /* 0x000fc600078e0054 */
[----:B------:R-:W2:Y:S01]  /*81a0*/  LDL.LU.64 R90, [R1+0x3e0] ;  /* 0x0003e000015a7983 */ /* 0x000ea20000300a00 */
[----:B------:R-:W-:Y:S01]  /*81b0*/  IMAD.MOV.U32 R169, RZ, RZ, R85 ;  /* 0x000000ffffa97224 */ /* 0x000fe200078e0055 */
[----:B------:R-:W-:Y:S02]  /*81c0*/  MOV R167, R83 ;  /* 0x0000005300a77202 */ /* 0x000fe40000000f00 */
[----:B------:R-:W2:Y:S01]  /*81d0*/  LDL.LU.64 R88, [R1+0x3d8] ;  /* 0x0003d80001587983 */ /* 0x000ea20000300a00 */
[----:B------:R-:W-:Y:S01]  /*81e0*/  IMAD.MOV.U32 R166, RZ, RZ, R82 ;  /* 0x000000ffffa67224 */ /* 0x000fe200078e0052 */
[----:B------:R-:W-:Y:S02]  /*81f0*/  MOV R164, R80 ;  /* 0x0000005000a47202 */ /* 0x000fe40000000f00 */
[----:B------:R-:W2:Y:S01]  /*8200*/  LDL.LU.64 R86, [R1+0x3d0] ;  /* 0x0003d00001567983 */ /* 0x000ea20000300a00 */
[----:B------:R-:W-:-:S03]  /*8210*/  IMAD.MOV.U32 R165, RZ, RZ, R81 ;  /* 0x000000ffffa57224 */ /* 0x000fc600078e0051 */
[----:B------:R-:W2:Y:S01]  /*8220*/  LDL.LU.64 R84, [R1+0x3c8] ;  /* 0x0003c80001547983 */ /* 0x000ea20000300a00 */
[----:B------:R-:W-:Y:S01]  /*8230*/  IMAD.MOV.U32 R162, RZ, RZ, R78 ;  /* 0x000000ffffa27224 */ /* 0x000fe200078e004e */
[----:B------:R-:W-:Y:S01]  /*8240*/  MOV R161, R77 ;  /* 0x0000004d00a17202 */ /* 0x000fe20000000f00 */
[----:B------:R-:W-:Y:S01]  /*8250*/  IMAD.MOV.U32 R217, RZ, RZ, R79 ;  /* 0x000000ffffd97224 */ /* 0x000fe200078e004f */
        /* <DEDUP_REMOVED lines=42> */
[----:B------:R-:W-:-:S03]  /*8500*/  IMAD.MOV.U32 R22, RZ, RZ, R49 ;  /* 0x000000ffff167224 */ /* 0x000fc600078e0031 */
        /* <DEDUP_REMOVED lines=113> */
[----:B------:R1:W5:Y:S01]  /*8c20*/  LDL.LU R22, [R1+0x2d4] ;  /* 0x0002d40001167983 */ /* 0x0003620000300800 */
[----:B------:R-:W-:Y:S01]  /*8c30*/  UIADD3 UR6, UR15, 0x6, URZ ;  /* 0x000000060f067890 */ /* 0x000fe2000fffe03f */
[----:B------:R-:W-:Y:S01]  /*8c40*/  UMOV UR5, 0x40000040 ;  /* 0x4000004000057882 */ /* 0x000fe20000000000 */
[----:B------:R-:W-:Y:S01]  /*8c50*/  UMOV UR7, 0x40000040 ;  /* 0x4000004000077882 */ /* 0x000fe20000000000 */
[----:B------:R1:W5:Y:S04]  /*8c60*/  LDL.LU R17, [R1+0x2d0] ;  /* 0x0002d00001117983 */ /* 0x0003680000300800 */
[----:B------:R1:W5:Y:S04]  /*8c70*/  LDL.LU R16, [R1+0x2cc] ;  /* 0x0002cc0001107983 */ /* 0x0003680000300800 */
[----:B------:R1:W5:Y:S01]  /*8c80*/  LDL.LU R2, [R1+0x2c8] ;  /* 0x0002c80001027983 */ /* 0x0003620000300800 */
        /* <DEDUP_REMOVED lines=98> */
[----:B------:R-:W-:Y:S01]  /*92b0*/  BPT.TRAP 0x1 ;  /* 0x000000040000795c */ /* 0x000fe20000300000 */
.L_x_32:
[----:B-----5:R-:W-:Y:S01]  /*92c0*/  ISETP.NE.AND P1, PT, R156, RZ, PT ;  /* 0x000000ff9c00720c */ /* 0x020fe20003f25270 */
[----:B------:R-:W-:Y:S01]  /*92d0*/  UISETP.GT.U32.AND UP0, UPT, UR46, 0x1, UPT ;  /* 0x000000012e00788c */ /* 0x000fe2000bf04070 */
[----:B------:R-:W-:-:S11]  /*92e0*/  MOV R0, UR10 ;  /* 0x0000000a00007c02 */ /* 0x000fd60008000f00 */
[----:B------:R-:W-:-:S05]  /*92f0*/  @P1 LEA R0, R0, UR50, 0x3 ;  /* 0x0000003200001c11 */ /* 0x000fca000f8e18ff */
[----:B------:R-:W-:-:S05]  /*9300*/  @P1 VIADD R0, R0, 0x18 ;  /* 0x0000001800001836 */ /* 0x000fca0000000000 */
[----:B------:R-:W-:-:S04]  /*9310*/  @P1 PRMT R0, R157, 0x654, R0 ;  /* 0x000006549d001816 */ /* 0x000fc80000000000 */
[----:B------:R1:W-:Y:S01]  /*9320*/  @P1 SYNCS.ARRIVE.TRANS64.RED.A1T0 RZ, [R0+URZ], RZ ;  /* 0x000000ff00ff19a7 */ /* 0x0003e2000810043f */
[----:B------:R-:W-:-:S13]  /*9330*/  PLOP3.LUT P1, PT, PT, PT, UP0, 0x80, 0x0 ;  /* 0x000000000000781c */ /* 0x000fda0003f2f008 */
[----:B-1----:R-:W-:Y:S05]  /*9340*/  @P1 BRA `(.L_x_33) ;  /* 0x0000000000041947 */ /* 0x002fea0003800000 */
[----:B------:R-:W-:Y:S01]  /*9350*/  BPT.TRAP 0x1 ;  /* 0x000000040000795c */ /* 0x000fe20000300000 */
.L_x_33:
[----:B------:R-:W-:Y:S02]  /*9360*/  UISETP.GT.AND UP2, UPT, UR13, 0x1, UPT ;  /* 0x000000010d00788c */ /* 0x000fe4000bf44270 */
[----:B------:R-:W-:Y:S02]  /*9370*/  UIADD3 UR11, UR11, 0x1, URZ ;  /* 0x000000010b0b7890 */ /* 0x000fe4000fffe03f */
[----:B------:R-:W-:Y:S02]  /*9380*/  UIADD3 UR10, UR10, 0x1, URZ ;  /* 0x000000010a0a7890 */ /* 0x000fe4000fffe03f */
[----:B------:R-:W-:Y:S01]  /*9390*/  PLOP3.LUT P1, PT, PT, PT, UP2, 0x80, 0x0 ;  /* 0x000000000000781c */ /* 0x000fe20003f2f028 */
[----:B------:R-:W-:Y:S02]  /*93a0*/  UISETP.NE.AND UP0, UPT, UR11, 0x3, UPT ;  /* 0x000000030b00788c */ /* 0x000fe4000bf05270 */
[----:B------:R-:W-:Y:S02]  /*93b0*/  UIADD3 UR4, UR13, -0x1, URZ ;  /* 0xffffffff0d047890 */ /* 0x000fe4000fffe03f */
[----:B------:R-:W-:-:S02]  /*93c0*/  UISETP.NE.AND UP1, UPT, UR10, 0x3, UPT ;  /* 0x000000030a00788c */ /* 0x000fc4000bf25270 */
[----:B------:R-:W-:Y:S02]  /*93d0*/  USEL UR5, URZ, 0x1, UP0 ;  /* 0x000000013f057887 */ /* 0x000fe40008000000 */
[----:B------:R-:W-:Y:S02]  /*93e0*/  USEL UR11, UR11, URZ, UP0 ;  /* 0x0000003f0b0b7287 */ /* 0x000fe40008000000 */
[----:B------:R-:W-:Y:S02]  /*93f0*/  USEL UR10, UR10, URZ, UP1 ;  /* 0x0000003f0a0a7287 */ /* 0x000fe40008800000 */
[----:B------:R-:W-:Y:S01]  /*9400*/  ULOP3.LUT UR12, UR12, UR5, URZ, 0x3c, !UPT ;  /* 0x000000050c0c7292 */ /* 0x000fe2000f8e3c3f */
[----:B------:R-:W-:Y:S01]  /*9410*/  UMOV UR13, UR4 ;  /* 0x00000004000d7c82 */ /* 0x000fe20008000000 */
[----:B------:R-:W-:Y:S10]  /*9420*/  @P1 BRA `(.L_x_34) ;  /* 0xffffffbc00301947 */ /* 0x000ff4000383ffff */
.L_x_27:
[----:B-----5:R-:W1:Y:S02]  /*9430*/  LDC R0, c[0x0][0x28c] ;  /* 0x0000a300ff007b82 */ /* 0x020e640000000800 */
[----:B-1----:R-:W-:-:S13]  /*9440*/  ISETP.GE.AND P1, PT, R0, 0x1, PT ;  /* 0x000000010000780c */ /* 0x002fda0003f26270 */
[----:B------:R-:W-:Y:S05]  /*9450*/  @!P1 BRA `(.L_x_35) ;  /* 0x0000000000549947 */ /* 0x000fea0003800000 */
[----:B------:R-:W-:Y:S05]  /*9460*/  @!P0 BRA `(.L_x_36) ;  /* 0x0000000000048947 */ /* 0x000fea0003800000 */
[----:B------:R-:W-:Y:S01]  /*9470*/  BPT.TRAP 0x1 ;  /* 0x000000040000795c */ /* 0x000fe20000300000 */
.L_x_36:
[----:B------:R-:W-:Y:S01]  /*9480*/  ISETP.NE.AND P0, PT, R156, RZ, PT ;  /* 0x000000ff9c00720c */ /* 0x000fe20003f05270 */
[----:B------:R-:W-:-:S12]  /*9490*/  BSSY B0, `(.L_x_37) ;  /* 0x000000d000007945 */ /* 0x000fd80003800000 */
[----:B------:R-:W-:Y:S05]  /*94a0*/  @!P0 BRA `(.L_x_38) ;  /* 0x00000000002c8947 */ /* 0x000fea0003800000 */
[----:B------:R-:W-:-:S04]  /*94b0*/  UISETP.LT.AND UP0, UPT, UR51, 0x1, UPT ;  /* 0x000000013300788c */ /* 0x000fc8000bf01270 */
[----:B------:R-:W-:-:S04]  /*94c0*/  USEL UR6, UR51, 0x1, UP0 ;  /* 0x0000000133067887 */ /* 0x000fc80008000000 */
[----:B------:R-:W-:-:S04]  /*94d0*/  UIADD3 UR6, UR40, UR51, -UR6 ;  /* 0x0000003328067290 */ /* 0x000fc8000fffe806 */
[----:B------:R-:W-:-:S04]  /*94e0*/  UIMAD.WIDE.U32 UR4, UR6, -0x55555555, URZ ;  /* 0xaaaaaaab060478a5 */ /* 0x000fc8000f8e003f */
[----:B------:R-:W-:-:S04]  /*94f0*/  USHF.R.U32.HI UR4, URZ, 0x1, UR5 ;  /* 0x000000013f047899 */ /* 0x000fc80008011605 */
[----:B------:R-:W-:-:S04]  /*9500*/  UIMAD UR6, UR4, -0x3, UR6 ;  /* 0xfffffffd040678a4 */ /* 0x000fc8000f8e0206 */
[----:B------:R-:W-:-:S04]  /*9510*/  ULEA UR6, UR6, UR50, 0x3 ;  /* 0x0000003206067291 */ /* 0x000fc8000f8e183f */
[----:B------:R-:W-:-:S06]  /*9520*/  UIADD3 UR6, UR6, 0x18, URZ ;  /* 0x0000001806067890 */ /* 0x000fcc000fffe03f */
[----:B------:R-:W-:-:S04]  /*9530*/  MOV R0, UR6 ;  /* 0x0000000600007c02 */ /* 0x000fc80008000f00 */
[----:B------:R-:W-:-:S04]  /*9540*/  PRMT R0, R157, 0x654, R0 ;  /* 0x000006549d007816 */ /* 0x000fc80000000000 */
[----:B------:R1:W-:Y:S03]  /*9550*/  SYNCS.ARRIVE.TRANS64.RED.A1T0 RZ, [R0+URZ], RZ ;  /* 0x000000ff00ff79a7 */ /* 0x0003e6000810043f */
.L_x_38:
[----:B------:R-:W-:Y:S05]  /*9560*/  BSYNC B0 ;  /* 0x0000000000007941 */ /* 0x000fea0003800000 */
.L_x_37:
[----:B------:R-:W-:-:S06]  /*9570*/  UISETP.GT.U32.AND UP0, UPT, UR46, 0x1, UPT ;  /* 0x000000012e00788c */ /* 0x000fcc000bf04070 */
[----:B------:R-:W-:-:S13]  /*9580*/  PLOP3.LUT P0, PT, PT, PT, UP0, 0x80, 0x0 ;  /* 0x000000000000781c */ /* 0x000fda0003f0f008 */
[----:B------:R-:W-:Y:S05]  /*9590*/  @P0 BRA `(.L_x_35) ;  /* 0x0000000000040947 */ /* 0x000fea0003800000 */
[----:B------:R-:W-:Y:S01]  /*95a0*/  BPT.TRAP 0x1 ;  /* 0x000000040000795c */ /* 0x000fe20000300000 */
.L_x_35:
[----:B------:R-:W-:Y:S01]  /*95b0*/  UIADD3 UR58, UR51, UR40, URZ ;  /* 0x00000028333a7290 */ /* 0x000fe2000fffe03f */
[----:B------:R-:W-:Y:S01]  /*95c0*/  R2UR UR42, R2 ;  /* 0x00000000022a72ca */ /* 0x000fe200000e0000 */
[----:B------:R-:W-:Y:S02]  /*95d0*/  UIADD3 UR7, UR50, 0x200, URZ ;  /* 0x0000020032077890 */ /* 0x000fe4000fffe03f */
[----:B------:R-:W-:Y:S02]  /*95e0*/  UISETP.GT.U32.AND UP0, UPT, UR58, 0x2, UPT ;  /* 0x000000023a00788c */ /* 0x000fe4000bf04070 */
[----:B------:R-:W-:Y:S02]  /*95f0*/  UISETP.GE.U32.AND UP1, UPT, UR51, 0x3, UPT ;  /* 0x000000033300788c */ /* 0x000fe4000bf26070 */
[----:B------:R-:W-:Y:S02]  /*9600*/  UISETP.LT.U32.AND UP0, UPT, UR51, 0x3, UP0 ;  /* 0x000000033300788c */ /* 0x000fe40008701070 */
[----:B------:R-:W-:-:S02]  /*9610*/  USHF.L.U32 UR41, UR41, 0x8, URZ ;  /* 0x0000000829297899 */ /* 0x000fc4000800063f */
[----:B------:R-:W-:Y:S02]  /*9620*/  USEL UR6, URZ, 0x1, !UP0 ;  /* 0x000000013f067887 */ /* 0x000fe4000c000000 */
[----:B------:R-:W-:Y:S02]  /*9630*/  ULOP3.LUT UP0, URZ, UR7, 0x1bf, URZ, 0xc0, !UPT ;  /* 0x000001bf073f7892 */ /* 0x000fe4000f80c03f */
[----:B------:R-:W-:Y:S02]  /*9640*/  ULOP3.LUT UR44, UR44, UR6, URZ, 0x3c, !UPT ;  /* 0x000000062c2c7292 */ /* 0x000fe4000f8e3c3f */
[----:B------:R-:W-:Y:S02]  /*9650*/  @UP1 UIMAD.WIDE.U32 UR4, UR58, -0x55555555, URZ ;  /* 0xaaaaaaab3a0418a5 */ /* 0x000fe4000f8e003f */
[----:B------:R-:W-:Y:S01]  /*9660*/  PLOP3.LUT P0, PT, PT, PT, UP0, 0x80, 0x0 ;  /* 0x000000000000781c */ /* 0x000fe20003f0f008 */
[----:B------:R-:W-:Y:S02]  /*9670*/  USHF.L.U32 UR42, UR42, 0x8, URZ ;  /* 0x000000082a2a7899 */ /* 0x000fe4000800063f */
[----:B------:R-:W-:-:S04]  /*9680*/  @UP1 USHF.R.U32.HI UR4, URZ, 0x1, UR5 ;  /* 0x000000013f041899 */ /* 0x000fc80008011605 */
[----:B------:R-:W-:-:S06]  /*9690*/  @UP1 ULOP3.LUT UR44, UR44, 0x1, UR4, 0x78, !UPT ;  /* 0x000000012c2c1892 */ /* 0x000fcc000f8e7804 */
[----:B------:R-:W-:Y:S06]  /*96a0*/  @!P0 BRA `(.L_x_39) ;  /* 0x00000000007c8947 */ /* 0x000fec0003800000 */
[----:B------:R-:W-:Y:S01]  /*96b0*/  MOV R18, 0x0 ;  /* 0x0000000000127802 */ /* 0x000fe20000000f00 */
[----:B------:R-:W-:Y:S01]  /*96c0*/  ULDC.64 UR4, c[0x4][0x80] ;  /* 0x0100200000047ab9 */ /* 0x000fe20000000a00 */
[----:B------:R-:W-:Y:S01]  /*96d0*/  ULDC.64 UR6, c[0x4][0x88] ;  /* 0x0100220000067ab9 */ /* 0x000fe20000000a00 */
[----:B------:R-:W-:Y:S01]  /*96e0*/  ULDC.64 UR8, c[0x4][0x10] ;  /* 0x0100040000087ab9 */ /* 0x000fe20000000a00 */
[----:B------:R2:W3:Y:S01]  /*96f0*/  LDC.64 R2, c[0x4][R18] ;  /* 0x0100000012027b82 */ /* 0x0004e20000000a00 */
[----:B------:R-:W-:Y:S01]  /*9700*/  IMAD.U32 R4, RZ, RZ, UR4 ;  /* 0x00000004ff047e24 */ /* 0x000fe2000f8e00ff */
[----:B------:R-:W-:Y:S01]  /*9710*/  MOV R5, UR5 ;  /* 0x0000000500057c02 */ /* 0x000fe20008000f00 */
[----:B------:R-:W-:Y:S01]  /*9720*/  IMAD.U32 R6, RZ, RZ, UR6 ;  /* 0x00000006ff067e24 */ /* 0x000fe2000f8e00ff */
[----:B------:R-:W-:Y:S01]  /*9730*/  MOV R7, UR7 ;  /* 0x0000000700077c02 */ /* 0x000fe20008000f00 */
[----:B------:R-:W-:Y:S01]  /*9740*/  IMAD.U32 R10, RZ, RZ, UR8 ;  /* 0x00000008ff0a7e24 */ /* 0x000fe2000f8e00ff */
[----:B------:R-:W-:Y:S01]  /*9750*/  MOV R11, UR9 ;  /* 0x00000009000b7c02 */ /* 0x000fe20008000f00 */
[----:B------:R-:W-:Y:S01]  /*9760*/  IMAD.MOV.U32 R8, RZ, RZ, 0x70 ;  /* 0x00000070ff087424 */ /* 0x000fe200078e00ff */
[----:B------:R-:W-:Y:S01]  /*9770*/  MOV R12, 0x1 ;  /* 0x00000001000c7802 */ /* 0x000fe20000000f00 */
[----:B--2---:R-:W-:-:S07]  /*9780*/  IMAD.MOV.U32 R13, RZ, RZ, RZ ;  /* 0x000000ffff0d7224 */ /* 0x004fce00078e00ff */
[----:B------:R-:W-:-:S07]  /*9790*/  LEPC R20, `(.L_x_40) ;  /* 0x000000001014794e */ /* 0x000fce0000000000 */
[----:B-1-3--:R-:W-:Y:S05]  /*97a0*/  CALL.ABS.NOINC R2 ;  /* 0x0000000002007343 */ /* 0x00afea0003c00000 */
.L_x_40:
[----:B------:R1:W2:Y:S01]  /*97b0*/  LDC.64 R2, c[0x4][R18] ;  /* 0x0100000012027b82 */ /* 0x0002a20000000a00 */
[----:B------:R-:W-:Y:S01]  /*97c0*/  ULDC.64 UR4, c[0x4][0x80] ;  /* 0x0100200000047ab9 */ /* 0x000fe20000000a00 */
[----:B------:R-:W-:Y:S01]  /*97d0*/  ULDC.64 UR6, c[0x4][0x88] ;  /* 0x0100220000067ab9 */ /* 0x000fe20000000a00 */
[----:B------:R-:W-:Y:S01]  /*97e0*/  ULDC.64 UR8, c[0x4][0x10] ;  /* 0x0100040000087ab9 */ /* 0x000fe20000000a00 */
[----:B------:R-:W-:Y:S01]  /*97f0*/  MOV R4, UR4 ;  /* 0x0000000400047c02 */ /* 0x000fe20008000f00 */
[----:B------:R-:W-:Y:S01]  /*9800*/  IMAD.U32 R5, RZ, RZ, UR5 ;  /* 0x00000005ff057e24 */ /* 0x000fe2000f8e00ff */
[----:B------:R-:W-:Y:S01]  /*9810*/  MOV R6, UR6 ;  /* 0x0000000600067c02 */ /* 0x000fe20008000f00 */
[----:B------:R-:W-:Y:S01]  /*9820*/  IMAD.U32 R7, RZ, RZ, UR7 ;  /* 0x00000007ff077e24 */ /* 0x000fe2000f8e00ff */
[----:B------:R-:W-:Y:S01]  /*9830*/  MOV R10, UR8 ;  /* 0x00000008000a7c02 */ /* 0x000fe20008000f00 */
[----:B------:R-:W-:Y:S01]  /*9840*/  IMAD.U32 R11, RZ, RZ, UR9 ;  /* 0x00000009ff0b7e24 */ /* 0x000fe2000f8e00ff */
[----:B------:R-:W-:Y:S01]  /*9850*/  MOV R8, 0x70 ;  /* 0x0000007000087802 */ /* 0x000fe20000000f00 */
[----:B------:R-:W-:Y:S01]  /*9860*/  IMAD.MOV.U32 R12, RZ, RZ, 0x1 ;  /* 0x00000001ff0c7424 */ /* 0x000fe200078e00ff */
[----:B-1----:R-:W-:-:S07]  /*9870*/  MOV R13, RZ ;  /* 0x000000ff000d7202 */ /* 0x002fce0000000f00 */
[----:B------:R-:W-:-:S07]  /*9880*/  LEPC R20, `(.L_x_39) ;  /* 0x000000001014794e */ /* 0x000fce0000000000 */
[----:B--2---:R-:W-:Y:S05]  /*9890*/  CALL.ABS.NOINC R2 ;  /* 0x0000000002007343 */ /* 0x004fea0003c00000 */
.L_x_39:
[----:B------:R-:W-:Y:S02]  /*98a0*/  ULDC.64 UR4, c[0x0][0x590] ;  /* 0x0001640000047ab9 */ /* 0x000fe40000000a00 */
[----:B------:R-:W-:Y:S01]  /*98b0*/  IMAD.U32 R159, RZ, RZ, UR4 ;  /* 0x00000004ff9f7e24 */ /* 0x000fe2000f8e00ff */
[----:B------:R-:W-:-:S04]  /*98c0*/  MOV R161, UR5 ;  /* 0x0000000500a17c02 */ /* 0x000fc80008000f00 */
[----:B------:R-:W-:-:S04]  /*98d0*/  ISETP.NE.U32.AND P0, PT, R159, RZ, PT ;  /* 0x000000ff9f00720c */ /* 0x000fc80003f05070 */
[----:B------:R-:W-:-:S13]  /*98e0*/  ISETP.NE.AND.EX P0, PT, R161, RZ, PT, P0 ;  /* 0x000000ffa100720c */ /* 0x000fda0003f05300 */
[----:B------:R-:W-:Y:S05]  /*98f0*/  @!P0 BRA `(.L_x_41) ;  /* 0x0000000000348947 */ /* 0x000fea0003800000 */
[----:B------:R-:W-:Y:S02]  /*9900*/  ULDC.64 UR4, c[0x0][0x588] ;  /* 0x0001620000047ab9 */ /* 0x000fe40000000a00 */
[----:B------:R-:W-:-:S04]  /*9910*/  ISETP.NE.U32.AND P1, PT, RZ, UR4, PT ;  /* 0x00000004ff007c0c */ /* 0x000fc8000bf25070 */
[----:B------:R-:W-:-:S13]  /*9920*/  ISETP.NE.AND.EX P1, PT, RZ, UR5, PT, P1 ;  /* 0x00000005ff007c0c */ /* 0x000fda000bf25310 */
[----:B------:R-:W-:Y:S05]  /*9930*/  @!P1 BRA `(.L_x_42) ;  /* 0x0000000000189947 */ /* 0x000fea0003800000 */
[----:B------:R-:W2:Y:S01]  /*9940*/  LDC.64 R4, c[0x0][0x588] ;  /* 0x00016200ff047b82 */ /* 0x000ea20000000a00 */
[----:B------:R-:W-:-:S04]  /*9950*/  IMAD R2, R159, UR43, RZ ;  /* 0x0000002b9f027c24 */ /* 0x000fc8000f8e02ff */
[----:B--2---:R-:W-:-:S05]  /*9960*/  IMAD.WIDE R2, R2, 0x4, R4 ;  /* 0x0000000402027825 */ /* 0x004fca00078e0204 */
[----:B------:R2:W5:Y:S01]  /*9970*/  LDG.E R16, desc[UR56][R2.64] ;  /* 0x0000003802107981 */ /* 0x000562000c1e1900 */
[----:B------:R-:W-:Y:S01]  /*9980*/  IMAD.MOV.U32 R160, RZ, RZ, 0x1 ;  /* 0x00000001ffa07424 */ /* 0x000fe200078e00ff */
[----:B------:R-:W-:Y:S06]  /*9990*/  BRA `(.L_x_41) ;  /* 0x00000000000c7947 */ /* 0x000fec0003800000 */
.L_x_42:
[----:B------:R-:W-:Y:S01]  /*99a0*/  ULDC UR4, c[0x0][0x580] ;  /* 0x0001600000047ab9 */ /* 0x000fe20000000800 */
[----:B------:R-:W-:Y:S01]  /*99b0*/  MOV R160, 0x1 ;  /* 0x0000000100a07802 */ /* 0x000fe20000000f00 */
[----:B------:R-:W-:-:S07]  /*99c0*/  IMAD.U32 R16, RZ, RZ, UR4 ;  /* 0x00000004ff107e24 */ /* 0x000fce000f8e00ff */
.L_x_41:
[----:B--2---:R-:W2:Y:S02]  /*99d0*/  LDC.64 R2, c[0x0][0x5b0] ;  /* 0x00016c00ff027b82 */ /* 0x004ea40000000a00 */
[----:B--2---:R-:W-:-:S04]  /*99e0*/  ISETP.NE.U32.AND P1, PT, R2, RZ, PT ;  /* 0x000000ff0200720c */ /* 0x004fc80003f25070 */
        /* <DEDUP_REMOVED lines=10> */
[----:B------:R-:W-:Y:S05]  /*9a90*/  BRA `(.L_x_43) ;  /* 0x0000000000087947 */ /* 0x000fea0003800000 */
.L_x_44:
[----:B------:R-:W-:Y:S02]  /*9aa0*/  ULDC UR4, c[0x0][0x5a0] ;  /* 0x0001680000047ab9 */ /* 0x000fe40000000800 */
[----:B------:R-:W-:-:S07]  /*9ab0*/  MOV R17, UR4 ;  /* 0x0000000400117c02 */ /* 0x000fce0008000f00 */
.L_x_43:
[----:B------:R-:W-:Y:S01]  /*9ac0*/  ULDC.64 UR4, c[0x0][0x588] ;  /* 0x0001620000047ab9 */ /* 0x000fe20000000a00 */
[----:B------:R-:W-:Y:S01]  /*9ad0*/  ISETP.NE.U32.AND P1, PT, R159, RZ, PT ;  /* 0x000000ff9f00720c */ /* 0x000fe20003f25070 */
[----:B------:R-:W-:Y:S02]  /*9ae0*/  UISETP.NE.U32.AND UP0, UPT, UR4, URZ, UPT ;  /* 0x0000003f0400728c */ /* 0x000fe4000bf05070 */
[----:B------:R-:W-:Y:S01]  /*9af0*/  ISETP.NE.U32.AND P3, PT, RZ, UR4, PT ;  /* 0x00000004ff007c0c */ /* 0x000fe2000bf65070 */
[----:B-1----:R-:W-:Y:S01]  /*9b00*/  IMAD.MOV.U32 R0, RZ, RZ, 0x1 ;  /* 0x00000001ff007424 */ /* 0x002fe200078e00ff */
[----:B------:R-:W-:Y:S01]  /*9b10*/  ISETP.NE.AND.EX P4, PT, R161, RZ, PT, P1 ;  /* 0x000000ffa100720c */ /* 0x000fe20003f85310 */
[----:B------:R-:W-:Y:S02]  /*9b20*/  UISETP.NE.AND.EX UP0, UPT, UR5, URZ, UPT, UP0 ;  /* 0x0000003f0500728c */ /* 0x000fe4000bf05300 */
[----:B------:R-:W-:Y:S02]  /*9b30*/  ISETP.NE.AND.EX P3, PT, RZ, UR5, PT, P3 ;  /* 0x00000005ff007c0c */ /* 0x000fe4000bf65330 */
[----:B------:R-:W-:-:S02]  /*9b40*/  MOV R164, 0x1 ;  /* 0x0000000100a47802 */ /* 0x000fc40000000f00 */
[----:B------:R-:W-:-:S04]  /*9b50*/  PLOP3.LUT P2, PT, PT, PT, UP0, 0x80, 0x0 ;  /* 0x000000000000781c */ /* 0x000fc80003f4f008 */
[----:B------:R-:W-:-:S05]  /*9b60*/  PLOP3.LUT P2, PT, P2, PT, PT, 0x8, 0x0 ;  /* 0x000000000000781c */ /* 0x000fca000174e170 */
[----:B------:R-:W-:Y:S08]  /*9b70*/  @P3 BRA P4, `(.L_x_45) ;  /* 0x0000000000283947 */ /* 0x000ff00002000000 */
[----:B------:R-:W-:Y:S04]  /*9b80*/  BSSY B0, `(.L_x_46) ;  /* 0x0000008000007945 */ /* 0x000fe80003800000 */
[----:B------:R-:W-:Y:S05]  /*9b90*/  @!P0 BRA `(.L_x_47) ;  /* 0x0000000000148947 */ /* 0x000fea0003800000 */
[----:B------:R-:W-:Y:S02]  /*9ba0*/  LOP3.LUT P4, RZ, R160, 0xff, RZ, 0xc0, !PT ;  /* 0x000000ffa0ff7812 */ /* 0x000fe4000788c0ff */
[----:B------:R-:W-:-:S11]  /*9bb0*/  PLOP3.LUT P3, PT, P2, PT, PT, 0x80, 0x0 ;  /* 0x000000000000781c */ /* 0x000fd6000176f070 */
[----:B------:R-:W-:Y:S05]  /*9bc0*/  @!P4 BRA `(.L_x_48) ;  /* 0x00000000000cc947 */ /* 0x000fea0003800000 */
[----:B-----5:R-:W-:Y:S01]  /*9bd0*/  FSETP.EQ.AND P3, PT, R16, RZ, PT ;  /* 0x000000ff1000720b */ /* 0x020fe20003f62000 */
[----:B------:R-:W-:-:S12]  /*9be0*/  BRA `(.L_x_48) ;  /* 0x0000000000047947 */ /* 0x000fd80003800000 */
.L_x_47:
[----:B-----5:R-:W-:-:S13]  /*9bf0*/  FSETP.EQ.AND P3, PT, R16, RZ, PT ;  /* 0x000000ff1000720b */ /* 0x020fda0003f62000 */
.L_x_48:
[----:B------:R-:W-:Y:S05]  /*9c00*/  BSYNC B0 ;  /* 0x0000000000007941 */ /* 0x000fea0003800000 */
.L_x_46:
[----:B------:R-:W-:-:S07]  /*9c10*/  SEL R0, RZ, 0x1, P3 ;  /* 0x00000001ff007807 */ /* 0x000fce0001800000 */
.L_x_45:
[----:B------:R-:W-:Y:S04]  /*9c20*/  BSSY B0, `(.L_x_49) ;  /* 0x0000007000007945 */ /* 0x000fe80003800000 */
[----:B------:R-:W-:Y:S05]  /*9c30*/  @!P0 BRA `(.L_x_50) ;  /* 0x0000000000108947 */ /* 0x000fea0003800000 */
[----:B------:R-:W-:-:S13]  /*9c40*/  LOP3.LUT P0, RZ, R160, 0xff, RZ, 0xc0, !PT ;  /* 0x000000ffa0ff7812 */ /* 0x000fda000780c0ff */
[----:B------:R-:W-:Y:S05]  /*9c50*/  @!P0 BRA `(.L_x_51) ;  /* 0x00000000000c8947 */ /* 0x000fea0003800000 */
[----:B-----5:R-:W-:Y:S01]  /*9c60*/  FSETP.EQ.AND P2, PT, R16, RZ, PT ;  /* 0x000000ff1000720b */ /* 0x020fe20003f42000 */
[----:B------:R-:W-:-:S12]  /*9c70*/  BRA `(.L_x_51) ;  /* 0x0000000000047947 */ /* 0x000fd80003800000 */
.L_x_50:
[----:B-----5:R-:W-:-:S13]  /*9c80*/  FSETP.EQ.AND P2, PT, R16, RZ, PT ;  /* 0x000000ff1000720b */ /* 0x020fda0003f42000 */
.L_x_51:
[----:B------:R-:W-:Y:S05]  /*9c90*/  BSYNC B0 ;  /* 0x0000000000007941 */ /* 0x000fea0003800000 */
.L_x_49:
[----:B------:R-:W-:Y:S01]  /*9ca0*/  PRMT R0, R0, 0x9910, RZ ;  /* 0x0000991000007816 */ /* 0x000fe200000000ff */
[----:B------:R-:W-:Y:S01]  /*9cb0*/  BSSY B0, `(.L_x_52) ;  /* 0x0000026000007945 */ /* 0x000fe20003800000 */
[----:B------:R-:W-:Y:S02]  /*9cc0*/  CS2R R8, SRZ ;  /* 0x0000000000087805 */ /* 0x000fe4000001ff00 */
[----:B------:R-:W-:Y:S02]  /*9cd0*/  CS2R R10, SRZ ;  /* 0x00000000000a7805 */ /* 0x000fe4000001ff00 */
[----:B------:R-:W-:Y:S01]  /*9ce0*/  ISETP.NE.AND P3, PT, R0, RZ, PT ;  /* 0x000000ff0000720c */ /* 0x000fe20003f65270 */
[----:B------:R-:W-:Y:S01]  /*9cf0*/  IMAD.MOV.U32 R0, RZ, RZ, RZ ;  /* 0x000000ffff007224 */ /* 0x000fe200078e00ff */
[----:B------:R-:W-:Y:S02]  /*9d00*/  CS2R R4, SRZ ;  /* 0x0000000000047805 */ /* 0x000fe4000001ff00 */
[----:B------:R-:W-:-:S09]  /*9d10*/  CS2R R6, SRZ ;  /* 0x0000000000067805 */ /* 0x000fd2000001ff00 */
[----:B------:R-:W-:Y:S05]  /*9d20*/  @!P3 BRA `(.L_x_53) ;  /* 0x000000000078b947 */ /* 0x000fea0003800000 */
[----:B------:R-:W-:-:S06]  /*9d30*/  UISETP.NE.AND UP0, UPT, UR48, 0x3, UPT ;  /* 0x000000033000788c */ /* 0x000fcc000bf05270 */
[----:B------:R-:W-:-:S13]  /*9d40*/  PLOP3.LUT P0, PT, PT, PT, UP0, 0x80, 0x0 ;  /* 0x000000000000781c */ /* 0x000fda0003f0f008 */
[----:B------:R-:W-:Y:S05]  /*9d50*/  @!P0 BRA `(.L_x_54) ;  /* 0x0000000000048947 */ /* 0x000fea0003800000 */
[----:B------:R-:W-:Y:S01]  /*9d60*/  BPT.TRAP 0x1 ;  /* 0x000000040000795c */ /* 0x000fe20000300000 */
.L_x_54:
[----:B------:R-:W-:-:S04]  /*9d70*/  SHF.L.U32 R0, RZ, 0x1f, RZ ;  /* 0x0000001fff007819 */ /* 0x000fc800000006ff */
[----:B------:R-:W1:Y:S02]  /*9d80*/  SYNCS.PHASECHK.TRANS64.TRYWAIT P0, [UR50+0x30], R0 ;  /* 0x00003000ff0075a7 */ /* 0x000e640008000172 */
[----:B-1----:R-:W-:Y:S05]  /*9d90*/  @!P0 BRA `(.L_x_55) ;  /* 0x000000c0009c8947 */ /* 0x002fea0003800000 */
.L_x_373:
[----:B-1----:R-:W-:Y:S02]  /*9da0*/  MOV R0, 0x1 ;  /* 0x0000000100007802 */ /* 0x002fe40000000f00 */
[----:B------:R-:W-:Y:S02]  /*9db0*/  CS2R R8, SRZ ;  /* 0x0000000000087805 */ /* 0x000fe4000001ff00 */
[----:B------:R-:W-:Y:S02]  /*9dc0*/  CS2R R10, SRZ ;  /* 0x00000000000a7805 */ /* 0x000fe4000001ff00 */
[----:B------:R-:W-:Y:S02]  /*9dd0*/  CS2R R4, SRZ ;  /* 0x0000000000047805 */ /* 0x000fe4000001ff00 */
[----:B------:R-:W-:Y:S01]  /*9de0*/  CS2R R6, SRZ ;  /* 0x0000000000067805 */ /* 0x000fe2000001ff00 */
[----:B------:R-:W-:Y:S06]  /*9df0*/  @P2 BRA `(.L_x_53) ;  /* 0x0000000000442947 */ /* 0x000fec0003800000 */
[----:B------:R-:W2:Y:S01]  /*9e00*/  S2R R12, SR_TID.X ;  /* 0x00000000000c7919 */ /* 0x000ea20000002100 */
[----:B------:R-:W-:Y:S05]  /*9e10*/  WARPSYNC.ALL ;  /* 0x0000000000007948 */ /* 0x000fea0003800000 */
[C---:B--2---:R-:W-:Y:S01]  /*9e20*/  IMAD.SHL.U32 R2, R12.reuse, 0x10, RZ ;  /* 0x000000100c027824 */ /* 0x044fe200078e00ff */
[----:B------:R-:W-:-:S04]  /*9e30*/  SHF.L.U32 R3, R12, 0x5, RZ ;  /* 0x000000050c037819 */ /* 0x000fc800000006ff */
[----:B------:R-:W-:Y:S02]  /*9e40*/  LOP3.LUT R2, R2, 0xe00, RZ, 0xc0, !PT ;  /* 0x00000e0002027812 */ /* 0x000fe400078ec0ff */
[----:B------:R-:W-:Y:S02]  /*9e50*/  LOP3.LUT R8, R3, 0xc0, RZ, 0xc0, !PT ;  /* 0x000000c003087812 */ /* 0x000fe400078ec0ff */
[----:B------:R-:W-:-:S04]  /*9e60*/  LOP3.LUT R2, R2, 0x20, R3, 0xf8, !PT ;  /* 0x0000002002027812 */ /* 0x000fc800078ef803 */
[----:B------:R-:W-:Y:S02]  /*9e70*/  LOP3.LUT R2, R2, 0x100, R3, 0xf8, !PT ;  /* 0x0000010002027812 */ /* 0x000fe400078ef803 */
[----:B------:R-:W-:-:S04]  /*9e80*/  SHF.R.U32.HI R3, RZ, 0x1, R12 ;  /* 0x00000001ff037819 */ /* 0x000fc8000001160c */
[----:B------:R-:W-:Y:S01]  /*9e90*/  LOP3.LUT R8, R8, 0x8, R3, 0xf8, !PT ;  /* 0x0000000808087812 */ /* 0x000fe200078ef803 */
[----:B------:R-:W-:-:S05]  /*9ea0*/  IMAD.SHL.U32 R3, R12, 0x4, RZ ;  /* 0x000000040c037824 */ /* 0x000fca00078e00ff */
[----:B------:R-:W-:-:S04]  /*9eb0*/  LOP3.LUT R8, R8, 0x18, R3, 0x78, !PT ;  /* 0x0000001808087812 */ /* 0x000fc800078e7803 */
[----:B------:R-:W-:-:S04]  /*9ec0*/  LOP3.LUT R8, R2, R8, RZ, 0xfc, !PT ;  /* 0x0000000802087212 */ /* 0x000fc800078efcff */
[----:B------:R-:W-:-:S04]  /*9ed0*/  LEA R8, R8, UR50, 0x1 ;  /* 0x0000003208087c11 */ /* 0x000fc8000f8e08ff */
[----:B------:R-:W-:Y:S02]  /*9ee0*/  LEA R4, R22, R8, 0x1 ;  /* 0x0000000816047211 */ /* 0x000fe400078e08ff */
[----:B------:R-:W1:Y:S04]  /*9ef0*/  LDSM.16.M88.4 R8, [R8+0x200] ;  /* 0x000200000808783b */ /* 0x000e680000000200 */
[----:B------:R-:W3:Y:S02]  /*9f00*/  LDSM.16.M88.4 R4, [R4+0x200] ;  /* 0x000200000404783b */ /* 0x000ee40000000200 */
.L_x_53:
[----:B------:R-:W-:Y:S05]  /*9f10*/  BSYNC B0 ;  /* 0x0000000000007941 */ /* 0x000fea0003800000 */
.L_x_52:
[----:B------:R-:W4:Y:S04]  /*9f20*/  LDL.LU R18, [R1] ;  /* 0x0000000001127983 */ /* 0x000f280000300800 */
[----:B------:R-:W3:Y:S04]  /*9f30*/  LDL.LU R15, [R1+0x4] ;  /* 0x00000400010f7983 */ /* 0x000ee80000300800 */
        /* <DEDUP_REMOVED lines=13> */
[----:B------:R-:W3:Y:S01]  /*a010*/  LDL.LU R162, [R1+0x3c] ;  /* 0x00003c0001a27983 */ /* 0x000ee20000300800 */
[----:B------:R-:W2:Y:S01]  /*a020*/  S2R R19, SR_TID.X ;  /* 0x0000000000137919 */ /* 0x000ea20000002100 */
[----:B-1----:R-:W-:-:S02]  /*a030*/  SHF.L.U32 R20, R8, 0x10, RZ ;  /* 0x0000001008147819 */ /* 0x002fc400000006ff */
[----:B------:R-:W-:-:S03]  /*a040*/  LOP3.LUT R8, R8, 0xffff0000, RZ, 0xc0, !PT ;  /* 0xffff000008087812 */ /* 0x000fc600078ec0ff */
[----:B-----5:R-:W-:Y:S01]  /*a050*/  FMUL R20, R16, R20 ;  /* 0x0000001410147220 */ /* 0x020fe20000400000 */
[C---:B--2---:R-:W-:Y:S01]  /*a060*/  IMAD.SHL.U32 R2, R19.reuse, 0x10, RZ ;  /* 0x0000001013027824 */ /* 0x044fe200078e00ff */
[----:B------:R-:W-:-:S04]  /*a070*/  SHF.L.U32 R12, R19, 0x5, RZ ;  /* 0x00000005130c7819 */ /* 0x000fc800000006ff */
[----:B------:R-:W-:-:S04]  /*a080*/  LOP3.LUT R2, R2, 0xe00, RZ, 0xc0, !PT ;  /* 0x00000e0002027812 */ /* 0x000fc800078ec0ff */
[----:B------:R-:W-:-:S04]  /*a090*/  LOP3.LUT R2, R2, 0x20, R12, 0xf8, !PT ;  /* 0x0000002002027812 */ /* 0x000fc800078ef80c */
[----:B------:R-:W-:Y:S02]  /*a0a0*/  LOP3.LUT R3, R2, 0x100, R12, 0xf8, !PT ;  /* 0x0000010002037812 */ /* 0x000fe400078ef80c */
[----:B------:R-:W-:Y:S02]  /*a0b0*/  LOP3.LUT R2, R12, 0xc0, RZ, 0xc0, !PT ;  /* 0x000000c00c027812 */ /* 0x000fe400078ec0ff */
[----:B------:R-:W-:-:S04]  /*a0c0*/  SHF.R.U32.HI R12, RZ, 0x1, R19 ;  /* 0x00000001ff0c7819 */ /* 0x000fc80000011613 */
[----:B------:R-:W-:Y:S01]  /*a0d0*/  LOP3.LUT R2, R2, 0x8, R12, 0xf8, !PT ;  /* 0x0000000802027812 */ /* 0x000fe200078ef80c */
[----:B------:R-:W-:Y:S02]  /*a0e0*/  IMAD.SHL.U32 R12, R19, 0x4, RZ ;  /* 0x00000004130c7824 */ /* 0x000fe400078e00ff */
[----:B------:R-:W-:-:S03]  /*a0f0*/  FMUL R19, R16, R8 ;  /* 0x0000000810137220 */ /* 0x000fc60000400000 */
[----:B------:R-:W-:-:S04]  /*a100*/  LOP3.LUT R2, R2, 0x18, R12, 0x78, !PT ;  /* 0x0000001802027812 */ /* 0x000fc800078e780c */
[----:B------:R-:W-:Y:S01]  /*a110*/  LOP3.LUT R3, R3, R2, RZ, 0xfc, !PT ;  /* 0x0000000203037212 */ /* 0x000fe200078efcff */
[----:B------:R-:W-:-:S04]  /*a120*/  IMAD.U32 R12, R11, 0x10000, RZ ;  /* 0x000100000b0c7824 */ /* 0x000fc800078e00ff */
[----:B------:R-:W-:Y:S01]  /*a130*/  FMUL R12, R16, R12 ;  /* 0x0000000c100c7220 */ /* 0x000fe20000400000 */
[----:B------:R-:W-:Y:S05]  /*a140*/  WARPSYNC.ALL ;  /* 0x0000000000007948 */ /* 0x000fea0003800000 */
[----:B------:R-:W-:Y:S01]  /*a150*/  ISETP.GT.U32.AND P0, PT, R163, 0x3e, PT ;  /* 0x0000003ea300780c */ /* 0x000fe20003f04070 */
[----:B------:R-:W-:Y:S01]  /*a160*/  BSSY B0, `(.L_x_56) ;  /* 0x0000045000007945 */ /* 0x000fe20003800000 */
[----:B----4-:R-:W-:Y:S01]  /*a170*/  FFMA R2, R17, R18, R20 ;  /* 0x0000001211027223 */ /* 0x010fe20000000014 */
[C---:B------:R-:W-:Y:S01]  /*a180*/  IMAD.U32 R18, R9.reuse, 0x10000, RZ ;  /* 0x0001000009127824 */ /* 0x040fe200078e00ff */
[----:B------:R-:W-:Y:S01]  /*a190*/  LOP3.LUT R9, R9, 0xffff0000, RZ, 0xc0, !PT ;  /* 0xffff000009097812 */ /* 0x000fe200078ec0ff */
[----:B---3--:R-:W-:-:S02]  /*a1a0*/  FFMA R152, R17, R15, R19 ;  /* 0x0000000f11987223 */ /* 0x008fc40000000013 */
[C---:B------:R-:W-:Y:S02]  /*a1b0*/  FMUL R18, R16.reuse, R18 ;  /* 0x0000001210127220 */ /* 0x040fe40000400000 */
[----:B------:R-:W-:Y:S01]  /*a1c0*/  FMUL R15, R16, R9 ;  /* 0x00000009100f7220 */ /* 0x000fe20000400000 */
[----:B------:R-:W-:Y:S01]  /*a1d0*/  F2FP.BF16.F32.PACK_AB R152, R152, R2 ;  /* 0x000000029898723e */ /* 0x000fe200000010ff */
[C---:B------:R-:W-:Y:S01]  /*a1e0*/  FFMA R2, R17.reuse, R14, R18 ;  /* 0x0000000e11027223 */ /* 0x040fe20000000012 */
[C---:B------:R-:W-:Y:S02]  /*a1f0*/  SHF.L.U32 R14, R10.reuse, 0x10, RZ ;  /* 0x000000100a0e7819 */ /* 0x040fe400000006ff */
[----:B------:R-:W-:Y:S01]  /*a200*/  LOP3.LUT R10, R10, 0xffff0000, RZ, 0xc0, !PT ;  /* 0xffff00000a0a7812 */ /* 0x000fe200078ec0ff */
[----:B------:R-:W-:Y:S02]  /*a210*/  FFMA R153, R17, R13, R15 ;  /* 0x0000000d11997223 */ /* 0x000fe4000000000f */
[----:B------:R-:W-:-:S02]  /*a220*/  FMUL R14, R16, R14 ;  /* 0x0000000e100e7220 */ /* 0x000fc40000400000 */
[C---:B------:R-:W-:Y:S01]  /*a230*/  FMUL R13, R16.reuse, R10 ;  /* 0x0000000a100d7220 */ /* 0x040fe20000400000 */
[----:B------:R-:W-:Y:S02]  /*a240*/  LOP3.LUT R10, R11, 0xffff0000, RZ, 0xc0, !PT ;  /* 0xffff00000b0a7812 */ /* 0x000fe400078ec0ff */
[----:B------:R-:W-:Y:S01]  /*a250*/  F2FP.BF16.F32.PACK_AB R153, R153, R2 ;  /* 0x000000029999723e */ /* 0x000fe200000010ff */
[C---:B------:R-:W-:Y:S01]  /*a260*/  FFMA R2, R17.reuse, R170, R14 ;  /* 0x000000aa11027223 */ /* 0x040fe2000000000e */
[----:B------:R-:W-:Y:S01]  /*a270*/  FFMA R154, R17, R154, R13 ;  /* 0x0000009a119a7223 */ /* 0x000fe2000000000d */
[----:B------:R-:W-:Y:S01]  /*a280*/  FMUL R10, R16, R10 ;  /* 0x0000000a100a7220 */ /* 0x000fe20000400000 */
[----:B------:R-:W-:-:S03]  /*a290*/  SHF.L.U32 R9, R4, 0x10, RZ ;  /* 0x0000001004097819 */ /* 0x000fc600000006ff */
[----:B------:R-:W-:Y:S01]  /*a2a0*/  F2FP.BF16.F32.PACK_AB R154, R154, R2 ;  /* 0x000000029a9a723e */ /* 0x000fe200000010ff */
[C---:B------:R-:W-:Y:S01]  /*a2b0*/  FFMA R2, R17.reuse, R155, R12 ;  /* 0x0000009b11027223 */ /* 0x040fe2000000000c */
[----:B------:R-:W-:Y:S01]  /*a2c0*/  FFMA R155, R17, R21, R10 ;  /* 0x00000015119b7223 */ /* 0x000fe2000000000a */
[----:B------:R-:W-:Y:S02]  /*a2d0*/  LOP3.LUT R4, R4, 0xffff0000, RZ, 0xc0, !PT ;  /* 0xffff000004047812 */ /* 0x000fe400078ec0ff */
[----:B------:R-:W-:Y:S02]  /*a2e0*/  LEA R21, R3, UR50, 0x1 ;  /* 0x0000003203157c11 */ /* 0x000fe4000f8e08ff */
[----:B------:R-:W-:Y:S01]  /*a2f0*/  F2FP.BF16.F32.PACK_AB R155, R155, R2 ;  /* 0x000000029b9b723e */ /* 0x000fe200000010ff */
[C---:B------:R-:W-:Y:S01]  /*a300*/  FMUL R9, R16.reuse, R9 ;  /* 0x0000000910097220 */ /* 0x040fe20000400000 */
[----:B------:R-:W-:-:S03]  /*a310*/  FMUL R8, R16, R4 ;  /* 0x0000000410087220 */ /* 0x000fc60000400000 */
[----:B------:R1:W-:Y:S01]  /*a320*/  STSM.16.M88.4 [R21+0x200], R152 ;  /* 0x0002009815007844 */ /* 0x0003e20000000200 */
[----:B------:R-:W-:Y:S01]  /*a330*/  FFMA R2, R17, R169, R9 ;  /* 0x000000a911027223 */ /* 0x000fe20000000009 */
[C---:B------:R-:W-:Y:S02]  /*a340*/  SHF.L.U32 R3, R6.reuse, 0x10, RZ ;  /* 0x0000001006037819 */ /* 0x040fe400000006ff */
[----:B------:R-:W-:Y:S02]  /*a350*/  LOP3.LUT R4, R6, 0xffff0000, RZ, 0xc0, !PT ;  /* 0xffff000006047812 */ /* 0x000fe400078ec0ff */
[----:B------:R-:W-:Y:S01]  /*a360*/  LOP3.LUT R11, R7, 0xffff0000, RZ, 0xc0, !PT ;  /* 0xffff0000070b7812 */ /* 0x000fe200078ec0ff */
[----:B-1----:R-:W-:-:S05]  /*a370*/  FFMA R152, R17, R23, R8 ;  /* 0x0000001711987223 */ /* 0x002fca0000000008 */
[----:B------:R-:W-:Y:S01]  /*a380*/  F2FP.BF16.F32.PACK_AB R152, R152, R2 ;  /* 0x000000029898723e */ /* 0x000fe200000010ff */
[C---:B------:R-:W-:Y:S01]  /*a390*/  IMAD.U32 R2, R5.reuse, 0x10000, RZ ;  /* 0x0001000005027824 */ /* 0x040fe200078e00ff */
[----:B------:R-:W-:Y:S01]  /*a3a0*/  LOP3.LUT R5, R5, 0xffff0000, RZ, 0xc0, !PT ;  /* 0xffff000005057812 */ /* 0x000fe200078ec0ff */
[----:B------:R-:W-:Y:S02]  /*a3b0*/  IMAD.U32 R23, R7, 0x10000, RZ ;  /* 0x0001000007177824 */ /* 0x000fe400078e00ff */
[C---:B------:R-:W-:Y:S01]  /*a3c0*/  FMUL R4, R16.reuse, R4 ;  /* 0x0000000410047220 */ /* 0x040fe20000400000 */
[C---:B------:R-:W-:Y:S01]  /*a3d0*/  FMUL R7, R16.reuse, R2 ;  /* 0x0000000210077220 */ /* 0x040fe20000400000 */
[C---:B------:R-:W-:Y:S01]  /*a3e0*/  FMUL R6, R16.reuse, R5 ;  /* 0x0000000510067220 */ /* 0x040fe20000400000 */
[C---:B------:R-:W-:Y:S01]  /*a3f0*/  FMUL R5, R16.reuse, R3 ;  /* 0x0000000310057220 */ /* 0x040fe20000400000 */
[C---:B------:R-:W-:Y:S01]  /*a400*/  FMUL R3, R16.reuse, R23 ;  /* 0x0000001710037220 */ /* 0x040fe20000400000 */
[----:B------:R-:W-:Y:S01]  /*a410*/  FMUL R2, R16, R11 ;  /* 0x0000000b10027220 */ /* 0x000fe20000400000 */
[C---:B------:R-:W-:Y:S01]  /*a420*/  FFMA R158, R17.reuse, R158, R7 ;  /* 0x0000009e119e7223 */ /* 0x040fe20000000007 */
[C---:B------:R-:W-:Y:S01]  /*a430*/  FFMA R153, R17.reuse, R168, R6 ;  /* 0x000000a811997223 */ /* 0x040fe20000000006 */
[C---:B------:R-:W-:Y:S01]  /*a440*/  FFMA R23, R17.reuse, R167, R5 ;  /* 0x000000a711177223 */ /* 0x040fe20000000005 */
[C---:B------:R-:W-:Y:S01]  /*a450*/  FFMA R154, R17.reuse, R166, R4 ;  /* 0x000000a6119a7223 */ /* 0x040fe20000000004 */
[C---:B------:R-:W-:Y:S01]  /*a460*/  FFMA R11, R17.reuse, R165, R3 ;  /* 0x000000a5110b7223 */ /* 0x040fe20000000003 */
[----:B------:R-:W-:Y:S01]  /*a470*/  FFMA R155, R17, R162, R2 ;  /* 0x000000a2119b7223 */ /* 0x000fe20000000002 */
[----:B------:R-:W-:-:S02]  /*a480*/  F2FP.BF16.F32.PACK_AB R153, R153, R158 ;  /* 0x0000009e9999723e */ /* 0x000fc400000010ff */
[----:B------:R-:W-:Y:S02]  /*a490*/  F2FP.BF16.F32.PACK_AB R154, R154, R23 ;  /* 0x000000179a9a723e */ /* 0x000fe400000010ff */
[----:B------:R-:W-:Y:S02]  /*a4a0*/  F2FP.BF16.F32.PACK_AB R155, R155, R11 ;  /* 0x0000000b9b9b723e */ /* 0x000fe400000010ff */
[----:B------:R-:W-:-:S05]  /*a4b0*/  LEA R158, R22, R21, 0x1 ;  /* 0x00000015169e7211 */ /* 0x000fca00078e08ff */
[----:B------:R1:W-:Y:S01]  /*a4c0*/  STSM.16.M88.4 [R158+0x200], R152 ;  /* 0x000200989e007844 */ /* 0x0003e20000000200 */
[----:B------:R-:W-:Y:S01]  /*a4d0*/  @!PT LDS RZ, [RZ] ;  /* 0x00000000fffff984 */ /* 0x000fe20000000800 */
[----:B------:R-:W-:Y:S01]  /*a4e0*/  @!PT LDS RZ, [RZ] ;  /* 0x00000000fffff984 */ /* 0x000fe20000000800 */
[----:B------:R-:W-:Y:S01]  /*a4f0*/  @!PT LDS RZ, [RZ] ;  /* 0x00000000fffff984 */ /* 0x000fe20000000800 */
[----:B------:R-:W-:Y:S01]  /*a500*/  @!PT LDS RZ, [RZ] ;  /* 0x00000000fffff984 */ /* 0x000fe20000000800 */
[----:B------:R2:W-:Y:S06]  /*a510*/  MEMBAR.ALL.CTA ;  /* 0x0000000000007992 */ /* 0x0005ec0000008000 */
[----:B--2---:R-:W2:Y:S02]  /*a520*/  FENCE.VIEW.ASYNC.S ;  /* 0x00000000000073c6 */ /* 0x004ea40000000000 */
[----:B--2---:R-:W-:Y:S06]  /*a530*/  BAR.SYNC.DEFER_BLOCKING 0x1, 0x100 ;  /* 0x0044000000007b1d */ /* 0x004fec0000010000 */
[----:B------:R-:W-:Y:S05]  /*a540*/  @P0 BRA `(.L_x_57) ;  /* 0x0000000000180947 */ /* 0x000fea0003800000 */
[----:B------:R-:W-:Y:S02]  /*a550*/  UIADD3 UR4, UP0, UR60, 0x4f0, URZ ;  /* 0x000004f03c047890 */ /* 0x000fe4000ff1e03f */
[----:B------:R-:W-:Y:S02]  /*a560*/  UIADD3 UR40, UR50, 0x200, URZ ;  /* 0x0000020032287890 */ /* 0x000fe4000fffe03f */
[----:B------:R-:W-:-:S09]  /*a570*/  UIADD3.X UR5, URZ, UR61, URZ, UP0, !UPT ;  /* 0x0000003d3f057290 */ /* 0x000fd200087fe43f */
[----:B------:R2:W-:Y:S01]  /*a580*/  UTMASTG.3D [UR40], [UR4] ;  /* 0x00000028040073b5 */ /* 0x0005e20008010000 */
[----:B------:R0:W-:Y:S01]  /*a590*/  UTMACMDFLUSH ;  /* 0x00000000000079b7 */ /* 0x0001e20000000000 */
[----:B--2---:R-:W-:-:S04]  /*a5a0*/  DEPBAR.LE SB0, 0x1 ;  /* 0x000080400000791a */ /* 0x004fc80000000000 */
.L_x_57:
[----:B------:R-:W-:Y:S05]  /*a5b0*/  BSYNC B0 ;  /* 0x0000000000007941 */ /* 0x000fea0003800000 */
.L_x_56:
[----:B------:R-:W-:Y:S01]  /*a5c0*/  BAR.SYNC.DEFER_BLOCKING 0x1, 0x100 ;  /* 0x0044000000007b1d */ /* 0x000fe20000010000 */
[----:B------:R-:W-:Y:S01]  /*a5d0*/  ISETP.NE.AND P4, PT, RZ, UR36, PT ;  /* 0x00000024ff007c0c */ /* 0x000fe2000bf85270 */
[----:B------:R-:W-:-:S05]  /*a5e0*/  VIADD R23, R21, 0x200 ;  /* 0x0000020015177836 */ /* 0x000fca0000000000 */
[----:B-1----:R-:W-:-:S07]  /*a5f0*/  LEA R152, R22, R23, 0x1 ;  /* 0x0000001716987211 */ /* 0x002fce00078e08ff */
[----:B------:R-:W-:Y:S05]  /*a600*/  @!P4 BRA `(.L_x_58) ;  /* 0x000000000038c947 */ /* 0x000fea0003800000 */
[----:B------:R-:W-:Y:S04]  /*a610*/  BSSY B0, `(.L_x_59) ;  /* 0x000000a000007945 */ /* 0x000fe80003800000 */
[----:B------:R-:W-:Y:S05]  /*a620*/  @!P3 BRA `(.L_x_60) ;  /* 0x000000000020b947 */ /* 0x000fea0003800000 */
[----:B------:R-:W-:-:S06]  /*a630*/  UISETP.NE.AND UP0, UPT, UR48, 0x3, UPT ;  /* 0x000000033000788c */ /* 0x000fcc000bf05270 */
[----:B------:R-:W-:-:S13]  /*a640*/  PLOP3.LUT P4, PT, PT, PT, UP0, 0x80, 0x0 ;  /* 0x000000000000781c */ /* 0x000fda0003f8f008 */
[----:B------:R-:W-:Y:S05]  /*a650*/  @!P4 BRA `(.L_x_61) ;  /* 0x000000000004c947 */ /* 0x000fea0003800000 */
[----:B------:R-:W-:Y:S01]  /*a660*/  BPT.TRAP 0x1 ;  /* 0x000000040000795c */ /* 0x000fe20000300000 */
.L_x_61:
[----:B------:R-:W-:-:S04]  /*a670*/  ULEA UR4, UR52, UR50, 0x3 ;  /* 0x0000003234047291 */ /* 0x000fc8000f8e183f */
[----:B------:R-:W-:-:S04]  /*a680*/  UIADD3 UR4, UR4, 0x50, URZ ;  /* 0x0000005004047890 */ /* 0x000fc8000fffe03f */
[----:B------:R-:W-:-:S09]  /*a690*/  UPRMT UR4, UR49, 0x654, UR4 ;  /* 0x0000065431047896 */ /* 0x000fd20008000004 */
[----:B------:R-:W-:Y:S03]  /*a6a0*/  SYNCS.ARRIVE.TRANS64.RED.A1T0 RZ, [UR4], RZ ;  /* 0x000000ffffff79a7 */ /* 0x000fe60008100404 */
.L_x_60:
[----:B------:R-:W-:Y:S05]  /*a6b0*/  BSYNC B0 ;  /* 0x0000000000007941 */ /* 0x000fea0003800000 */
.L_x_59:
[----:B------:R-:W-:-:S04]  /*a6c0*/  UIADD3 UR52, UR52, 0x1, URZ ;  /* 0x0000000134347890 */ /* 0x000fc8000fffe03f */
[----:B------:R-:W-:-:S04]  /*a6d0*/  UISETP.NE.AND UP0, UPT, UR52, 0x4, UPT ;  /* 0x000000043400788c */ /* 0x000fc8000bf05270 */
[----:B------:R-:W-:-:S12]  /*a6e0*/  USEL UR52, UR52, URZ, UP0 ;  /* 0x0000003f34347287 */ /* 0x000fd80008000000 */
.L_x_58:
[----:B------:R-:W-:Y:S04]  /*a6f0*/  BSSY B0, `(.L_x_62) ;  /* 0x0000033000007945 */ /* 0x000fe80003800000 */
[----:B------:R-:W-:Y:S05]  /*a700*/  @!P3 BRA `(.L_x_63) ;  /* 0x0000000000c4b947 */ /* 0x000fea0003800000 */
[----:B------:R-:W-:-:S06]  /*a710*/  UISETP.NE.AND UP0, UPT, UR48, 0x3, UPT ;  /* 0x000000033000788c */ /* 0x000fcc000bf05270 */
[----:B------:R-:W-:-:S13]  /*a720*/  PLOP3.LUT P4, PT, PT, PT, UP0, 0x80, 0x0 ;  /* 0x000000000000781c */ /* 0x000fda0003f8f008 */
[----:B------:R-:W-:Y:S05]  /*a730*/  @!P4 BRA `(.L_x_64) ;  /* 0x000000000004c947 */ /* 0x000fea0003800000 */
[----:B------:R-:W-:Y:S01]  /*a740*/  BPT.TRAP 0x1 ;  /* 0x000000040000795c */ /* 0x000fe20000300000 */
.L_x_64:
[----:B------:R-:W-:Y:S01]  /*a750*/  LEA R11, R0, UR50, 0x3 ;  /* 0x00000032000b7c11 */ /* 0x000fe2000f8e18ff */
[----:B------:R-:W-:Y:S01]  /*a760*/  BSSY B1, `(.L_x_65) ;  /* 0x0000004000017945 */ /* 0x000fe20003800000 */
[----:B------:R-:W-:-:S04]  /*a770*/  SHF.L.U32 R153, RZ, 0x1f, RZ ;  /* 0x0000001fff997819 */ /* 0x000fc800000006ff */
[----:B------:R-:W1:Y:S02]  /*a780*/  SYNCS.PHASECHK.TRANS64.TRYWAIT P4, [R11+URZ+0x30], R153 ;  /* 0x000030990b0075a7 */ /* 0x000e64000808017f */
[----:B-1----:R-:W-:Y:S05]  /*a790*/  @!P4 BRA `(.L_x_66) ;  /* 0x000000b80034c947 */ /* 0x002fea0003800000 */
.L_x_374:
[----:B------:R-:W-:Y:S05]  /*a7a0*/  BSYNC B1 ;  /* 0x0000000000017941 */ /* 0x000fea0003800000 */
.L_x_65:
[----:B------:R-:W-:Y:S05]  /*a7b0*/  @P2 BRA `(.L_x_67) ;  /* 0x0000000000942947 */ /* 0x000fea0003800000 */
[----:B------:R-:W-:Y:S01]  /*a7c0*/  IMAD R8, R0, 0x2000, R23 ;  /* 0x0000200000087824 */ /* 0x000fe200078e0217 */
[----:B------:R-:W-:Y:S05]  /*a7d0*/  WARPSYNC.ALL ;  /* 0x0000000000007948 */ /* 0x000fea0003800000 */
[----:B------:R-:W-:Y:S02]  /*a7e0*/  LEA R4, R22, R8, 0x1 ;  /* 0x0000000816047211 */ /* 0x000fe400078e08ff */
[----:B-1----:R-:W1:Y:S04]  /*a7f0*/  LDSM.16.M88.4 R8, [R8] ;  /* 0x000000000808783b */ /* 0x002e680000000200 */
[----:B------:R-:W2:Y:S01]  /*a800*/  LDSM.16.M88.4 R4, [R4] ;  /* 0x000000000404783b */ /* 0x000ea20000000200 */
[----:B-1----:R-:W-:Y:S01]  /*a810*/  IMAD.U32 R20, R8, 0x10000, RZ ;  /* 0x0001000008147824 */ /* 0x002fe200078e00ff */
[C---:B------:R-:W-:Y:S01]  /*a820*/  SHF.L.U32 R18, R9.reuse, 0x10, RZ ;  /* 0x0000001009127819 */ /* 0x040fe200000006ff */
[----:B------:R-:W-:Y:S01]  /*a830*/  IMAD.U32 R14, R10, 0x10000, RZ ;  /* 0x000100000a0e7824 */ /* 0x000fe200078e00ff */
[----:B------:R-:W-:Y:S01]  /*a840*/  LOP3.LUT R8, R8, 0xffff0000, RZ, 0xc0, !PT ;  /* 0xffff000008087812 */ /* 0x000fe200078ec0ff */
[----:B--2---:R-:W-:Y:S01]  /*a850*/  IMAD.U32 R2, R4, 0x10000, RZ ;  /* 0x0001000004027824 */ /* 0x004fe200078e00ff */
[----:B------:R-:W-:Y:S01]  /*a860*/  LOP3.LUT R9, R9, 0xffff0000, RZ, 0xc0, !PT ;  /* 0xffff000009097812 */ /* 0x000fe200078ec0ff */
[----:B------:R-:W-:Y:S01]  /*a870*/  IMAD.U32 R154, R6, 0x10000, RZ ;  /* 0x00010000069a7824 */ /* 0x000fe200078e00ff */
[----:B------:R-:W-:Y:S01]  /*a880*/  SHF.L.U32 R3, R5, 0x10, RZ ;  /* 0x0000001005037819 */ /* 0x000fe200000006ff */
[----:B------:R-:W-:Y:S01]  /*a890*/  FMUL R19, R16, R8 ;  /* 0x0000000810137220 */ /* 0x000fe20000400000 */
[----:B------:R-:W-:Y:S01]  /*a8a0*/  LOP3.LUT R10, R10, 0xffff0000, RZ, 0xc0, !PT ;  /* 0xffff00000a0a7812 */ /* 0x000fe200078ec0ff */
[C---:B------:R-:W-:Y:S01]  /*a8b0*/  FMUL R15, R16.reuse, R9 ;  /* 0x00000009100f7220 */ /* 0x040fe20000400000 */
[----:B------:R-:W-:Y:S01]  /*a8c0*/  SHF.L.U32 R12, R11, 0x10, RZ ;  /* 0x000000100b0c7819 */ /* 0x000fe200000006ff */
[----:B------:R-:W-:Y:S01]  /*a8d0*/  FMUL R9, R16, R2 ;  /* 0x0000000210097220 */ /* 0x000fe20000400000 */
[----:B------:R-:W-:Y:S01]  /*a8e0*/  LOP3.LUT R4, R4, 0xffff0000, RZ, 0xc0, !PT ;  /* 0xffff000004047812 */ /* 0x000fe200078ec0ff */
[C---:B------:R-:W-:Y:S01]  /*a8f0*/  FMUL R13, R16.reuse, R10 ;  /* 0x0000000a100d7220 */ /* 0x040fe20000400000 */
[----:B------:R-:W-:Y:S01]  /*a900*/  LOP3.LUT R5, R5, 0xffff0000, RZ, 0xc0, !PT ;  /* 0xffff000005057812 */ /* 0x000fe200078ec0ff */
[C---:B------:R-:W-:Y:S01]  /*a910*/  FMUL R20, R16.reuse, R20 ;  /* 0x0000001410147220 */ /* 0x040fe20000400000 */
[----:B------:R-:W-:Y:S01]  /*a920*/  LOP3.LUT R11, R11, 0xffff0000, RZ, 0xc0, !PT ;  /* 0xffff00000b0b7812 */ /* 0x000fe200078ec0ff */
[----:B------:R-:W-:Y:S01]  /*a930*/  FMUL R8, R16, R4 ;  /* 0x0000000410087220 */ /* 0x000fe20000400000 */
[----:B------:R-:W-:Y:S01]  /*a940*/  LOP3.LUT R153, R6, 0xffff0000, RZ, 0xc0, !PT ;  /* 0xffff000006997812 */ /* 0x000fe200078ec0ff */
[C---:B------:R-:W-:Y:S01]  /*a950*/  FMUL R6, R16.reuse, R5 ;  /* 0x0000000510067220 */ /* 0x040fe20000400000 */
[C---:B------:R-:W-:Y:S01]  /*a960*/  SHF.L.U32 R162, R7.reuse, 0x10, RZ ;  /* 0x0000001007a27819 */ /* 0x040fe200000006ff */
[C---:B------:R-:W-:Y:S01]  /*a970*/  FMUL R18, R16.reuse, R18 ;  /* 0x0000001210127220 */ /* 0x040fe20000400000 */
[----:B------:R-:W-:Y:S01]  /*a980*/  LOP3.LUT R155, R7, 0xffff0000, RZ, 0xc0, !PT ;  /* 0xffff0000079b7812 */ /* 0x000fe200078ec0ff */
[C---:B------:R-:W-:Y:S01]  /*a990*/  FMUL R7, R16.reuse, R3 ;  /* 0x0000000310077220 */ /* 0x040fe20000400000 */
[C---:B------:R-:W-:Y:S01]  /*a9a0*/  FMUL R14, R16.reuse, R14 ;  /* 0x0000000e100e7220 */ /* 0x040fe20000400000 */
[C---:B------:R-:W-:Y:S01]  /*a9b0*/  FMUL R12, R16.reuse, R12 ;  /* 0x0000000c100c7220 */ /* 0x040fe20000400000 */
[C---:B------:R-:W-:Y:S01]  /*a9c0*/  FMUL R10, R16.reuse, R11 ;  /* 0x0000000b100a7220 */ /* 0x040fe20000400000 */
[C---:B------:R-:W-:Y:S01]  /*a9d0*/  FMUL R5, R16.reuse, R154 ;  /* 0x0000009a10057220 */ /* 0x040fe20000400000 */
[C---:B------:R-:W-:Y:S01]  /*a9e0*/  FMUL R4, R16.reuse, R153 ;  /* 0x0000009910047220 */ /* 0x040fe20000400000 */
[C---:B------:R-:W-:Y:S01]  /*a9f0*/  FMUL R3, R16.reuse, R162 ;  /* 0x000000a210037220 */ /* 0x040fe20000400000 */
[----:B------:R-:W-:-:S07]  /*aa00*/  FMUL R2, R16, R155 ;  /* 0x0000009b10027220 */ /* 0x000fce0000400000 */
.L_x_67:
[----:B------:R-:W-:-:S07]  /*aa10*/  VIADD R0, R0, 0x1 ;  /* 0x0000000100007836 */ /* 0x000fce0000000000 */
.L_x_63:
[----:B------:R-:W-:Y:S05]  /*aa20*/  BSYNC B0 ;  /* 0x0000000000007941 */ /* 0x000fea0003800000 */
.L_x_62:
[C---:B-1----:R-:W-:Y:S01]  /*aa30*/  FFMA R11, R17.reuse, R24, R20 ;  /* 0x00000018110b7223 */ /* 0x042fe20000000014 */
[C---:B------:R-:W-:Y:S01]  /*aa40*/  FFMA R24, R17.reuse, R25, R19 ;  /* 0x0000001911187223 */ /* 0x040fe20000000013 */
[C---:B------:R-:W-:Y:S01]  /*aa50*/  FFMA R25, R17.reuse, R27, R15 ;  /* 0x0000001b11197223 */ /* 0x040fe2000000000f */
[C---:B------:R-:W-:Y:S01]  /*aa60*/  FFMA R28, R17.reuse, R28, R14 ;  /* 0x0000001c111c7223 */ /* 0x040fe2000000000e */
[C---:B------:R-:W-:Y:S01]  /*aa70*/  FFMA R30, R17.reuse, R30, R12 ;  /* 0x0000001e111e7223 */ /* 0x040fe2000000000c */
[C---:B------:R-:W-:Y:S01]  /*aa80*/  FFMA R27, R17.reuse, R31, R10 ;  /* 0x0000001f111b7223 */ /* 0x040fe2000000000a */
[----:B------:R-:W-:Y:S01]  /*aa90*/  F2FP.BF16.F32.PACK_AB R24, R24, R11 ;  /* 0x0000000b1818723e */ /* 0x000fe200000010ff */
[C---:B------:R-:W-:Y:S01]  /*aaa0*/  FFMA R11, R17.reuse, R26, R18 ;  /* 0x0000001a110b7223 */ /* 0x040fe20000000012 */
[----:B------:R-:W-:Y:S01]  /*aab0*/  FFMA R26, R17, R29, R13 ;  /* 0x0000001d111a7223 */ /* 0x000fe2000000000d */
[----:B------:R-:W-:Y:S05]  /*aac0*/  WARPSYNC.ALL ;  /* 0x0000000000007948 */ /* 0x000fea0003800000 */
[----:B------:R-:W-:Y:S01]  /*aad0*/  F2FP.BF16.F32.PACK_AB R25, R25, R11 ;  /* 0x0000000b1919723e */ /* 0x000fe200000010ff */
[C---:B------:R-:W-:Y:S01]  /*aae0*/  FFMA R32, R17.reuse, R32, R9 ;  /* 0x0000002011207223 */ /* 0x040fe20000000009 */
[----:B------:R-:W-:Y:S01]  /*aaf0*/  F2FP.BF16.F32.PACK_AB R26, R26, R28 ;  /* 0x0000001c1a1a723e */ /* 0x000fe200000010ff */
[----:B------:R-:W-:Y:S01]  /*ab00*/  FFMA R34, R17, R34, R7 ;  /* 0x0000002211227223 */ /* 0x000fe20000000007 */
[----:B------:R-:W-:Y:S01]  /*ab10*/  F2FP.BF16.F32.PACK_AB R27, R27, R30 ;  /* 0x0000001e1b1b723e */ /* 0x000fe200000010ff */
[C---:B------:R-:W-:Y:S01]  /*ab20*/  FFMA R36, R17.reuse, R36, R5 ;  /* 0x0000002411247223 */ /* 0x040fe20000000005 */
[C---:B------:R-:W-:Y:S01]  /*ab30*/  FFMA R38, R17.reuse, R38, R3 ;  /* 0x0000002611267223 */ /* 0x040fe20000000003 */
[----:B------:R-:W-:Y:S02]  /*ab40*/  BSSY B0, `(.L_x_68) ;  /* 0x000001c000007945 */ /* 0x000fe40003800000 */
[----:B------:R1:W-:Y:S02]  /*ab50*/  STSM.16.M88.4 [R21+0x2200], R24 ;  /* 0x0022001815007844 */ /* 0x0003e40000000200 */
[C---:B-1----:R-:W-:Y:S01]  /*ab60*/  FFMA R24, R17.reuse, R33, R8 ;  /* 0x0000002111187223 */ /* 0x042fe20000000008 */
[C---:B------:R-:W-:Y:S01]  /*ab70*/  FFMA R25, R17.reuse, R35, R6 ;  /* 0x0000002311197223 */ /* 0x040fe20000000006 */
[C---:B------:R-:W-:Y:S01]  /*ab80*/  FFMA R26, R17.reuse, R37, R4 ;  /* 0x00000025111a7223 */ /* 0x040fe20000000004 */
[----:B------:R-:W-:-:S02]  /*ab90*/  FFMA R27, R17, R39, R2 ;  /* 0x00000027111b7223 */ /* 0x000fc40000000002 */
[----:B------:R-:W-:Y:S02]  /*aba0*/  F2FP.BF16.F32.PACK_AB R24, R24, R32 ;  /* 0x000000201818723e */ /* 0x000fe400000010ff */
[----:B------:R-:W-:Y:S02]  /*abb0*/  F2FP.BF16.F32.PACK_AB R25, R25, R34 ;  /* 0x000000221919723e */ /* 0x000fe400000010ff */
[----:B------:R-:W-:Y:S02]  /*abc0*/  F2FP.BF16.F32.PACK_AB R26, R26, R36 ;  /* 0x000000241a1a723e */ /* 0x000fe400000010ff */
[----:B------:R-:W-:-:S05]  /*abd0*/  F2FP.BF16.F32.PACK_AB R27, R27, R38 ;  /* 0x000000261b1b723e */ /* 0x000fca00000010ff */
        /* <DEDUP_REMOVED lines=11> */
[----:B------:R-:W-:Y:S02]  /*ac90*/  UIADD3 UR4, UR50, 0x2200, URZ ;  /* 0x0000220032047890 */ /* 0x000fe4000fffe03f */
[----:B------:R-:W-:Y:S01]  /*aca0*/  UIADD3.X UR9, URZ, UR61, URZ, UP0, !UPT ;  /* 0x0000003d3f097290 */ /* 0x000fe200087fe43f */
[----:B------:R-:W-:Y:S01]  /*acb0*/  UMOV UR5, UR41 ;  /* 0x0000002900057c82 */ /* 0x000fe20008000000 */
[----:B------:R-:W-:-:S07]  /*acc0*/  UMOV UR7, UR43 ;  /* 0x0000002b00077c82 */ /* 0x000fce0008000000 */
[----:B------:R2:W-:Y:S01]  /*acd0*/  UTMASTG.3D [UR4], [UR8] ;  /* 0x00000004080073b5 */ /* 0x0005e20008010000 */
[----:B------:R0:W-:Y:S01]  /*ace0*/  UTMACMDFLUSH ;  /* 0x00000000000079b7 */ /* 0x0001e20000000000 */
[----:B--2---:R-:W-:-:S04]  /*acf0*/  DEPBAR.LE SB0, 0x1 ;  /* 0x000080400000791a */ /* 0x004fc80000000000 */
.L_x_69:
[----:B------:R-:W-:Y:S05]  /*ad00*/  BSYNC B0 ;  /* 0x0000000000007941 */ /* 0x000fea0003800000 */
.L_x_68:
[----:B------:R-:W-:Y:S01]  /*ad10*/  IADD3 R34, R21, 0x2200, RZ ;  /* 0x0000220015227810 */ /* 0x000fe20007ffe0ff */
[----:B------:R-:W-:Y:S04]  /*ad20*/  BAR.SYNC.DEFER_BLOCKING 0x1, 0x100 ;  /* 0x0044000000007b1d */ /* 0x000fe80000010000 */
[----:B------:R-:W-:Y:S02]  /*ad30*/  IMAD R34, R22, 0x2, R34 ;  /* 0x0000000216227824 */ /* 0x000fe400078e0222 */
[----:B------:R-:W-:Y:S04]  /*ad40*/  BSSY B0, `(.L_x_70) ;  /* 0x000000a000007945 */ /* 0x000fe80003800000 */
[----:B------:R-:W-:Y:S05]  /*ad50*/  @!P3 BRA `(.L_x_71) ;  /* 0x000000000020b947 */ /* 0x000fea0003800000 */
[----:B------:R-:W-:-:S06]  /*ad60*/  UISETP.NE.AND UP0, UPT, UR48, 0x3, UPT ;  /* 0x000000033000788c */ /* 0x000fcc000bf05270 */
[----:B------:R-:W-:-:S13]  /*ad70*/  PLOP3.LUT P4, PT, PT, PT, UP0, 0x80, 0x0 ;  /* 0x000000000000781c */ /* 0x000fda0003f8f008 */
[----:B------:R-:W-:Y:S05]  /*ad80*/  @!P4 BRA `(.L_x_72) ;  /* 0x000000000004c947 */ /* 0x000fea0003800000 */
[----:B------:R-:W-:Y:S01]  /*ad90*/  BPT.TRAP 0x1 ;  /* 0x000000040000795c */ /* 0x000fe20000300000 */
.L_x_72:
[----:B------:R-:W-:-:S04]  /*ada0*/  ULEA UR4, UR52, UR50, 0x3 ;  /* 0x0000003234047291 */ /* 0x000fc8000f8e183f */
[----:B------:R-:W-:-:S04]  /*adb0*/  UIADD3 UR4, UR4, 0x50, URZ ;  /* 0x0000005004047890 */ /* 0x000fc8000fffe03f */
[----:B------:R-:W-:-:S09]  /*adc0*/  UPRMT UR4, UR49, 0x654, UR4 ;  /* 0x0000065431047896 */ /* 0x000fd20008000004 */
[----:B------:R-:W-:Y:S03]  /*add0*/  SYNCS.ARRIVE.TRANS64.RED.A1T0 RZ, [UR4], RZ ;  /* 0x000000ffffff79a7 */ /* 0x000fe60008100404 */
.L_x_71:
[----:B------:R-:W-:Y:S05]  /*ade0*/  BSYNC B0 ;  /* 0x0000000000007941 */ /* 0x000fea0003800000 */
.L_x_70:
[----:B------:R-:W-:Y:S01]  /*adf0*/  UIADD3 UR52, UR52, 0x1, URZ ;  /* 0x0000000134347890 */ /* 0x000fe2000fffe03f */
[----:B------:R-:W-:Y:S01]  /*ae00*/  BSSY B0, `(.L_x_73) ;  /* 0x0000039000007945 */ /* 0x000fe20003800000 */
[----:B------:R-:W-:Y:S02]  /*ae10*/  MOV R11, RZ ;  /* 0x000000ff000b7202 */ /* 0x000fe40000000f00 */
[----:B------:R-:W-:-:S04]  /*ae20*/  UISETP.NE.AND UP0, UPT, UR52, 0x4, UPT ;  /* 0x000000043400788c */ /* 0x000fc8000bf05270 */
[----:B------:R-:W-:Y:S01]  /*ae30*/  USEL UR52, UR52, URZ, UP0 ;  /* 0x0000003f34347287 */ /* 0x000fe20008000000 */
[----:B------:R-:W-:Y:S11]  /*ae40*/  @!P3 BRA `(.L_x_74) ;  /* 0x0000000000d0b947 */ /* 0x000ff60003800000 */
[----:B------:R-:W-:-:S06]  /*ae50*/  UISETP.NE.AND UP0, UPT, UR48, 0x3, UPT ;  /* 0x000000033000788c */ /* 0x000fcc000bf05270 */
[----:B------:R-:W-:-:S13]  /*ae60*/  PLOP3.LUT P4, PT, PT, PT, UP0, 0x80, 0x0 ;  /* 0x000000000000781c */ /* 0x000fda0003f8f008 */
[----:B------:R-:W-:Y:S05]  /*ae70*/  @!P4 BRA `(.L_x_75) ;  /* 0x000000000004c947 */ /* 0x000fea0003800000 */
[----:B------:R-:W-:Y:S01]  /*ae80*/  BPT.TRAP 0x1 ;  /* 0x000000040000795c */ /* 0x000fe20000300000 */
.L_x_75:
[----:B------:R-:W-:Y:S01]  /*ae90*/  LEA R11, R0, UR50, 0x3 ;  /* 0x00000032000b7c11 */ /* 0x000fe2000f8e18ff */
[----:B------:R-:W-:Y:S01]  /*aea0*/  BSSY B1, `(.L_x_76) ;  /* 0x0000004000017945 */ /* 0x000fe20003800000 */
[----:B-1----:R-:W-:-:S04]  /*aeb0*/  SHF.L.U32 R24, RZ, 0x1f, RZ ;  /* 0x0000001fff187819 */ /* 0x002fc800000006ff */
[----:B------:R-:W1:Y:S02]  /*aec0*/  SYNCS.PHASECHK.TRANS64.TRYWAIT P4, [R11+URZ+0x30], R24 ;  /* 0x000030180b0075a7 */ /* 0x000e64000808017f */
[----:B-1----:R-:W-:Y:S05]  /*aed0*/  @!P4 BRA `(.L_x_77) ;  /* 0x000000b00078c947 */ /* 0x002fea0003800000 */
.L_x_375:
[----:B------:R-:W-:Y:S05]  /*aee0*/  BSYNC B1 ;  /* 0x0000000000017941 */ /* 0x000fea0003800000 */
.L_x_76:
        /* <DEDUP_REMOVED lines=38> */
.L_x_78:
[----:B------:R-:W-:-:S05]  /*b150*/  VIADD R0, R0, 0x1 ;  /* 0x0000000100007836 */ /* 0x000fca0000000000 */
[----:B------:R-:W-:-:S04]  /*b160*/  ISETP.NE.AND P4, PT, R0, 0x4, PT ;  /* 0x000000040000780c */ /* 0x000fc80003f85270 */
[----:B------:R-:W-:Y:S02]  /*b170*/  SEL R0, R0, RZ, P4 ;  /* 0x000000ff00007207 */ /* 0x000fe40002000000 */
[----:B-1----:R-:W-:-:S07]  /*b180*/  SEL R11, RZ, 0x1, P4 ;  /* 0x00000001ff0b7807 */ /* 0x002fce0002000000 */
.L_x_74:
[----:B------:R-:W-:Y:S05]  /*b190*/  BSYNC B0 ;  /* 0x0000000000007941 */ /* 0x000fea0003800000 */
.L_x_73:
[----:B-1----:R-:W2:Y:S04]  /*b1a0*/  LDL.LU R25, [R1+0x40] ;  /* 0x0000400001197983 */ /* 0x002ea80000300800 */
[----:B------:R-:W3:Y:S04]  /*b1b0*/  LDL.LU R24, [R1+0x44] ;  /* 0x0000440001187983 */ /* 0x000ee80000300800 */
[----:B------:R-:W4:Y:S04]  /*b1c0*/  LDL.LU R30, [R1+0x48] ;  /* 0x00004800011e7983 */ /* 0x000f280000300800 */
[----:B------:R-:W5:Y:S04]  /*b1d0*/  LDL.LU R153, [R1+0x4c] ;  /* 0x00004c0001997983 */ /* 0x000f680000300800 */
        /* <DEDUP_REMOVED lines=11> */
[----:B------:R-:W5:Y:S01]  /*b290*/  LDL.LU R31, [R1+0x7c] ;  /* 0x00007c00011f7983 */ /* 0x000f620000300800 */
[----:B------:R-:W-:Y:S05]  /*b2a0*/  WARPSYNC.ALL ;  /* 0x0000000000007948 */ /* 0x000fea0003800000 */
[----:B------:R-:W-:Y:S01]  /*b2b0*/  BSSY B0, `(.L_x_79) ;  /* 0x000002c000007945 */ /* 0x000fe20003800000 */
[C---:B--2---:R-:W-:Y:S01]  /*b2c0*/  FFMA R25, R17.reuse, R25, R20 ;  /* 0x0000001911197223 */ /* 0x044fe20000000014 */
[C---:B---3--:R-:W-:Y:S01]  /*b2d0*/  FFMA R24, R17.reuse, R24, R19 ;  /* 0x0000001811187223 */ /* 0x048fe20000000013 */
[----:B----4-:R-:W-:-:S04]  /*b2e0*/  FFMA R30, R17, R30, R18 ;  /* 0x0000001e111e7223 */ /* 0x010fc80000000012 */
[----:B------:R-:W-:Y:S01]  /*b2f0*/  F2FP.BF16.F32.PACK_AB R24, R24, R25 ;  /* 0x000000191818723e */ /* 0x000fe200000010ff */
[C---:B-----5:R-:W-:Y:S01]  /*b300*/  FFMA R25, R17.reuse, R153, R15 ;  /* 0x0000009911197223 */ /* 0x060fe2000000000f */
[----:B------:R-:W-:-:S04]  /*b310*/  FFMA R29, R17, R29, R14 ;  /* 0x0000001d111d7223 */ /* 0x000fc8000000000e */
[----:B------:R-:W-:Y:S01]  /*b320*/  F2FP.BF16.F32.PACK_AB R25, R25, R30 ;  /* 0x0000001e1919723e */ /* 0x000fe200000010ff */
[C---:B------:R-:W-:Y:S01]  /*b330*/  FFMA R26, R17.reuse, R26, R13 ;  /* 0x0000001a111a7223 */ /* 0x040fe2000000000d */
[----:B------:R-:W-:-:S04]  /*b340*/  FFMA R28, R17, R28, R12 ;  /* 0x0000001c111c7223 */ /* 0x000fc8000000000c */
[----:B------:R-:W-:Y:S01]  /*b350*/  F2FP.BF16.F32.PACK_AB R26, R26, R29 ;  /* 0x0000001d1a1a723e */ /* 0x000fe200000010ff */
[----:B------:R-:W-:-:S05]  /*b360*/  FFMA R27, R17, R27, R10 ;  /* 0x0000001b111b7223 */ /* 0x000fca000000000a */
[----:B------:R-:W-:-:S05]  /*b370*/  F2FP.BF16.F32.PACK_AB R27, R27, R28 ;  /* 0x0000001c1b1b723e */ /* 0x000fca00000010ff */
[----:B------:R1:W-:Y:S01]  /*b380*/  STSM.16.M88.4 [R21+0x4200], R24 ;  /* 0x0042001815007844 */ /* 0x0003e20000000200 */
[C---:B------:R-:W-:Y:S01]  /*b390*/  FFMA R30, R17.reuse, R37, R7 ;  /* 0x00000025111e7223 */ /* 0x040fe20000000007 */
[C---:B------:R-:W-:Y:S01]  /*b3a0*/  FFMA R29, R17.reuse, R35, R5 ;  /* 0x00000023111d7223 */ /* 0x040fe20000000005 */
[C---:B-1----:R-:W-:Y:S01]  /*b3b0*/  FFMA R25, R17.reuse, R39, R9 ;  /* 0x0000002711197223 */ /* 0x042fe20000000009 */
[C---:B------:R-:W-:Y:S01]  /*b3c0*/  FFMA R24, R17.reuse, R38, R8 ;  /* 0x0000002611187223 */ /* 0x040fe20000000008 */
[C---:B------:R-:W-:Y:S01]  /*b3d0*/  FFMA R26, R17.reuse, R33, R4 ;  /* 0x00000021111a7223 */ /* 0x040fe20000000004 */
[----:B------:R-:W-:-:S03]  /*b3e0*/  FFMA R28, R17, R32, R3 ;  /* 0x00000020111c7223 */ /* 0x000fc60000000003 */
[----:B------:R-:W-:Y:S01]  /*b3f0*/  F2FP.BF16.F32.PACK_AB R24, R24, R25 ;  /* 0x000000191818723e */ /* 0x000fe200000010ff */
[C---:B------:R-:W-:Y:S01]  /*b400*/  FFMA R25, R17.reuse, R36, R6 ;  /* 0x0000002411197223 */ /* 0x040fe20000000006 */
[----:B------:R-:W-:Y:S01]  /*b410*/  FFMA R27, R17, R31, R2 ;  /* 0x0000001f111b7223 */ /* 0x000fe20000000002 */
[----:B------:R-:W-:-:S03]  /*b420*/  F2FP.BF16.F32.PACK_AB R26, R26, R29 ;  /* 0x0000001d1a1a723e */ /* 0x000fc600000010ff */
        /* <DEDUP_REMOVED lines=20> */
.L_x_80:
[----:B------:R-:W-:Y:S05]  /*b570*/  BSYNC B0 ;  /* 0x0000000000007941 */ /* 0x000fea0003800000 */
.L_x_79:
        /* <DEDUP_REMOVED lines=9> */
.L_x_83:
[----:B------:R-:W-:-:S04]  /*b610*/  ULEA UR4, UR52, UR50, 0x3 ;  /* 0x0000003234047291 */ /* 0x000fc8000f8e183f */
[----:B------:R-:W-:-:S04]  /*b620*/  UIADD3 UR4, UR4, 0x50, URZ ;  /* 0x0000005004047890 */ /* 0x000fc8000fffe03f */
[----:B------:R-:W-:-:S09]  /*b630*/  UPRMT UR4, UR49, 0x654, UR4 ;  /* 0x0000065431047896 */ /* 0x000fd20008000004 */
[----:B------:R-:W-:Y:S03]  /*b640*/  SYNCS.ARRIVE.TRANS64.RED.A1T0 RZ, [UR4], RZ ;  /* 0x000000ffffff79a7 */ /* 0x000fe60008100404 */
.L_x_82:
[----:B------:R-:W-:Y:S05]  /*b650*/  BSYNC B0 ;  /* 0x0000000000007941 */ /* 0x000fea0003800000 */
.L_x_81:
[----:B------:R-:W-:Y:S01]  /*b660*/  UIADD3 UR4, UR52, 0x1, URZ ;  /* 0x0000000134047890 */ /* 0x000fe2000fffe03f */
[----:B------:R-:W-:Y:S03]  /*b670*/  BSSY B0, `(.L_x_84) ;  /* 0x0000039000007945 */ /* 0x000fe60003800000 */
[----:B------:R-:W-:-:S04]  /*b680*/  UISETP.NE.AND UP0, UPT, UR4, 0x4, UPT ;  /* 0x000000040400788c */ /* 0x000fc8000bf05270 */
[----:B------:R-:W-:Y:S01]  /*b690*/  USEL UR8, UR4, URZ, UP0 ;  /* 0x0000003f04087287 */ /* 0x000fe20008000000 */
[----:B------:R-:W-:Y:S11]  /*b6a0*/  @!P3 BRA `(.L_x_85) ;  /* 0x0000000000d4b947 */ /* 0x000ff60003800000 */
[----:B------:R-:W-:-:S06]  /*b6b0*/  UISETP.NE.AND UP0, UPT, UR48, 0x3, UPT ;  /* 0x000000033000788c */ /* 0x000fcc000bf05270 */
[----:B------:R-:W-:-:S13]  /*b6c0*/  PLOP3.LUT P4, PT, PT, PT, UP0, 0x80, 0x0 ;  /* 0x000000000000781c */ /* 0x000fda0003f8f008 */
[----:B------:R-:W-:Y:S05]  /*b6d0*/  @!P4 BRA `(.L_x_86) ;  /* 0x000000000004c947 */ /* 0x000fea0003800000 */
[----:B------:R-:W-:Y:S01]  /*b6e0*/  BPT.TRAP 0x1 ;  /* 0x000000040000795c */ /* 0x000fe20000300000 */
.L_x_86:
[----:B-1----:R-:W-:Y:S01]  /*b6f0*/  LEA R24, R0, UR50, 0x3 ;  /* 0x0000003200187c11 */ /* 0x002fe2000f8e18ff */
[----:B------:R-:W-:Y:S01]  /*b700*/  BSSY B1, `(.L_x_87) ;  /* 0x0000004000017945 */ /* 0x000fe20003800000 */
[----:B------:R-:W-:-:S04]  /*b710*/  SHF.L.U32 R25, R11, 0x1f, RZ ;  /* 0x0000001f0b197819 */ /* 0x000fc800000006ff */
[----:B------:R-:W1:Y:S02]  /*b720*/  SYNCS.PHASECHK.TRANS64.TRYWAIT P4, [R24+URZ+0x30], R25 ;  /* 0x00003019180075a7 */ /* 0x000e64000808017f */
[----:B-1----:R-:W-:Y:S05]  /*b730*/  @!P4 BRA `(.L_x_88) ;  /* 0x000000a80074c947 */ /* 0x002fea0003800000 */
.L_x_376:
[----:B------:R-:W-:Y:S05]  /*b740*/  BSYNC B1 ;  /* 0x0000000000017941 */ /* 0x000fea0003800000 */
.L_x_87:
[----:B------:R-:W-:Y:S05]  /*b750*/  @P2 BRA `(.L_x_89) ;  /* 0x0000000000942947 */ /* 0x000fea0003800000 */
[----:B------:R-:W-:Y:S01]  /*b760*/  LEA R19, R0, R23, 0xd ;  /* 0x0000001700137211 */ /* 0x000fe200078e68ff */
[----:B------:R-:W-:Y:S05]  /*b770*/  WARPSYNC.ALL ;  /* 0x0000000000007948 */ /* 0x000fea0003800000 */
[----:B------:R-:W-:Y:S01]  /*b780*/  IMAD R12, R22, 0x2, R19 ;  /* 0x00000002160c7824 */ /* 0x000fe200078e0213 */
[----:B------:R-:W2:Y:S05]  /*b790*/  LDSM.16.M88.4 R4, [R19] ;  /* 0x000000001304783b */ /* 0x000eaa0000000200 */
[----:B------:R-:W1:Y:S01]  /*b7a0*/  LDSM.16.M88.4 R12, [R12] ;  /* 0x000000000c0c783b */ /* 0x000e620000000200 */
[----:B--2---:R-:W-:Y:S01]  /*b7b0*/  SHF.L.U32 R20, R4, 0x10, RZ ;  /* 0x0000001004147819 */ /* 0x004fe200000006ff */
[----:B------:R-:W-:Y:S01]  /*b7c0*/  IMAD.U32 R18, R5, 0x10000, RZ ;  /* 0x0001000005127824 */ /* 0x000fe200078e00ff */
[----:B------:R-:W-:Y:S01]  /*b7d0*/  SHF.L.U32 R2, R6, 0x10, RZ ;  /* 0x0000001006027819 */ /* 0x000fe200000006ff */
[----:B------:R-:W-:Y:S01]  /*b7e0*/  IMAD.U32 R3, R7, 0x10000, RZ ;  /* 0x0001000007037824 */ /* 0x000fe200078e00ff */
[----:B------:R-:W-:Y:S01]  /*b7f0*/  LOP3.LUT R4, R4, 0xffff0000, RZ, 0xc0, !PT ;  /* 0xffff000004047812 */ /* 0x000fe200078ec0ff */
[----:B-1----:R-:W-:Y:S01]  /*b800*/  IMAD.U32 R25, R13, 0x10000, RZ ;  /* 0x000100000d197824 */ /* 0x002fe200078e00ff */
[----:B------:R-:W-:Y:S01]  /*b810*/  LOP3.LUT R5, R5, 0xffff0000, RZ, 0xc0, !PT ;  /* 0xffff000005057812 */ /* 0x000fe200078ec0ff */
[----:B------:R-:W-:Y:S01]  /*b820*/  IMAD.U32 R29, R15, 0x10000, RZ ;  /* 0x000100000f1d7824 */ /* 0x000fe200078e00ff */
[----:B------:R-:W-:Y:S01]  /*b830*/  LOP3.LUT R6, R6, 0xffff0000, RZ, 0xc0, !PT ;  /* 0xffff000006067812 */ /* 0x000fe200078ec0ff */
[C---:B------:R-:W-:Y:S01]  /*b840*/  FMUL R19, R16.reuse, R4 ;  /* 0x0000000410137220 */ /* 0x040fe20000400000 */
[----:B------:R-:W-:Y:S01]  /*b850*/  LOP3.LUT R7, R7, 0xffff0000, RZ, 0xc0, !PT ;  /* 0xffff000007077812 */ /* 0x000fe200078ec0ff */
[----:B------:R-:W-:Y:S01]  /*b860*/  FMUL R20, R16, R20 ;  /* 0x0000001410147220 */ /* 0x000fe20000400000 */
[----:B------:R-:W-:Y:S01]  /*b870*/  SHF.L.U32 R9, R12, 0x10, RZ ;  /* 0x000000100c097819 */ /* 0x000fe200000006ff */
[----:B------:R-:W-:Y:S01]  /*b880*/  FMUL R18, R16, R18 ;  /* 0x0000001210127220 */ /* 0x000fe20000400000 */
        /* <DEDUP_REMOVED lines=18> */
.L_x_89:
[----:B------:R-:W-:-:S04]  /*b9b0*/  IADD3 R0, R0, 0x1, RZ ;  /* 0x0000000100007810 */ /* 0x000fc80007ffe0ff */
[----:B------:R-:W-:-:S04]  /*b9c0*/  ISETP.NE.AND P4, PT, R0, 0x4, PT ;  /* 0x000000040000780c */ /* 0x000fc80003f85270 */
[----:B-1----:R-:W-:Y:S02]  /*b9d0*/  SEL R24, RZ, 0x1, P4 ;  /* 0x00000001ff187807 */ /* 0x002fe40002000000 */
[----:B------:R-:W-:Y:S02]  /*b9e0*/  SEL R0, R0, RZ, P4 ;  /* 0x000000ff00007207 */ /* 0x000fe40002000000 */
[----:B------:R-:W-:-:S07]  /*b9f0*/  LOP3.LUT R11, R11, R24, RZ, 0x3c, !PT ;  /* 0x000000180b0b7212 */ /* 0x000fce00078e3cff */
.L_x_85:
[----:B------:R-:W-:Y:S05]  /*ba00*/  BSYNC B0 ;  /* 0x0000000000007941 */ /* 0x000fea0003800000 */
.L_x_84:
[C---:B------:R-:W-:Y:S01]  /*ba10*/  FFMA R40, R17.reuse, R40, R20 ;  /* 0x0000002811287223 */ /* 0x040fe20000000014 */
[C---:B-1----:R-:W-:Y:S01]  /*ba20*/  FFMA R24, R17.reuse, R41, R19 ;  /* 0x0000002911187223 */ /* 0x042fe20000000013 */
[C---:B------:R-:W-:Y:S01]  /*ba30*/  FFMA R42, R17.reuse, R42, R18 ;  /* 0x0000002a112a7223 */ /* 0x040fe20000000012 */
[C---:B------:R-:W-:Y:S01]  /*ba40*/  FFMA R25, R17.reuse, R43, R15 ;  /* 0x0000002b11197223 */ /* 0x040fe2000000000f */
[C---:B------:R-:W-:Y:S01]  /*ba50*/  FFMA R44, R17.reuse, R44, R14 ;  /* 0x0000002c112c7223 */ /* 0x040fe2000000000e */
[C---:B------:R-:W-:Y:S01]  /*ba60*/  FFMA R26, R17.reuse, R45, R13 ;  /* 0x0000002d111a7223 */ /* 0x040fe2000000000d */
[C---:B------:R-:W-:Y:S01]  /*ba70*/  FFMA R27, R17.reuse, R46, R12 ;  /* 0x0000002e111b7223 */ /* 0x040fe2000000000c */
[----:B------:R-:W-:Y:S01]  /*ba80*/  FFMA R47, R17, R47, R10 ;  /* 0x0000002f112f7223 */ /* 0x000fe2000000000a */
[----:B------:R-:W-:Y:S01]  /*ba90*/  F2FP.BF16.F32.PACK_AB R24, R24, R40 ;  /* 0x000000281818723e */ /* 0x000fe200000010ff */
        /* <DEDUP_REMOVED lines=30> */
[----:B------:R-:W-:Y:S02]  /*bc80*/  UIADD3 UR4, UR50, 0x6200, URZ ;  /* 0x0000620032047890 */ /* 0x000fe4000fffe03f */
[----:B------:R-:W-:Y:S01]  /*bc90*/  UIADD3.X UR11, URZ, UR61, URZ, UP0, !UPT ;  /* 0x0000003d3f0b7290 */ /* 0x000fe200087fe43f */
[----:B------:R-:W-:-:S08]  /*bca0*/  UMOV UR7, UR43 ;  /* 0x0000002b00077c82 */ /* 0x000fd00008000000 */
[----:B------:R2:W-:Y:S01]  /*bcb0*/  UTMASTG.3D [UR4], [UR10] ;  /* 0x000000040a0073b5 */ /* 0x0005e20008010000 */
[----:B------:R0:W-:Y:S01]  /*bcc0*/  UTMACMDFLUSH ;  /* 0x00000000000079b7 */ /* 0x0001e20000000000 */
[----:B--2---:R-:W-:-:S04]  /*bcd0*/  DEPBAR.LE SB0, 0x1 ;  /* 0x000080400000791a */ /* 0x004fc80000000000 */
.L_x_91:
[----:B------:R-:W-:Y:S05]  /*bce0*/  BSYNC B0 ;  /* 0x0000000000007941 */ /* 0x000fea0003800000 */
.L_x_90:
[----:B-1----:R-:W-:Y:S01]  /*bcf0*/  VIADD R25, R21, 0x6200 ;  /* 0x0000620015197836 */ /* 0x002fe20000000000 */
[----:B------:R-:W-:Y:S04]  /*bd00*/  BAR.SYNC.DEFER_BLOCKING 0x1, 0x100 ;  /* 0x0044000000007b1d */ /* 0x000fe80000010000 */
[----:B------:R-:W-:Y:S02]  /*bd10*/  LEA R32, R22, R25, 0x1 ;  /* 0x0000001916207211 */ /* 0x000fe400078e08ff */
[----:B------:R-:W-:Y:S04]  /*bd20*/  BSSY B0, `(.L_x_92) ;  /* 0x000000a000007945 */ /* 0x000fe80003800000 */
[----:B------:R-:W-:Y:S05]  /*bd30*/  @!P3 BRA `(.L_x_93) ;  /* 0x000000000020b947 */ /* 0x000fea0003800000 */
[----:B------:R-:W-:-:S06]  /*bd40*/  UISETP.NE.AND UP0, UPT, UR48, 0x3, UPT ;  /* 0x000000033000788c */ /* 0x000fcc000bf05270 */
[----:B------:R-:W-:-:S13]  /*bd50*/  PLOP3.LUT P4, PT, PT, PT, UP0, 0x80, 0x0 ;  /* 0x000000000000781c */ /* 0x000fda0003f8f008 */
[----:B------:R-:W-:Y:S05]  /*bd60*/  @!P4 BRA `(.L_x_94) ;  /* 0x000000000004c947 */ /* 0x000fea0003800000 */
[----:B------:R-:W-:Y:S01]  /*bd70*/  BPT.TRAP 0x1 ;  /* 0x000000040000795c */ /* 0x000fe20000300000 */
.L_x_94:
[----:B------:R-:W-:-:S04]  /*bd80*/  ULEA UR4, UR8, UR50, 0x3 ;  /* 0x0000003208047291 */ /* 0x000fc8000f8e183f */
[----:B------:R-:W-:-:S04]  /*bd90*/  UIADD3 UR4, UR4, 0x50, URZ ;  /* 0x0000005004047890 */ /* 0x000fc8000fffe03f */
[----:B------:R-:W-:-:S09]  /*bda0*/  UPRMT UR4, UR49, 0x654, UR4 ;  /* 0x0000065431047896 */ /* 0x000fd20008000004 */
[----:B------:R-:W-:Y:S03]  /*bdb0*/  SYNCS.ARRIVE.TRANS64.RED.A1T0 RZ, [UR4], RZ ;  /* 0x000000ffffff79a7 */ /* 0x000fe60008100404 */
.L_x_93:
[----:B------:R-:W-:Y:S05]  /*bdc0*/  BSYNC B0 ;  /* 0x0000000000007941 */ /* 0x000fea0003800000 */
.L_x_92:
        /* <DEDUP_REMOVED lines=9> */
.L_x_97:
[C---:B------:R-:W-:Y:S01]  /*be60*/  LEA R25, R0.reuse, UR50, 0x3 ;  /* 0x0000003200197c11 */ /* 0x040fe2000f8e18ff */
[----:B------:R-:W-:Y:S01]  /*be70*/  VIADD R24, R0, 0x1 ;  /* 0x0000000100187836 */ /* 0x000fe20000000000 */
[----:B------:R-:W-:Y:S01]  /*be80*/  SHF.L.U32 R26, R11, 0x1f, RZ ;  /* 0x0000001f0b1a7819 */ /* 0x000fe200000006ff */
[----:B------:R-:W-:Y:S03]  /*be90*/  BSSY B1, `(.L_x_98) ;  /* 0x0000004000017945 */ /* 0x000fe60003800000 */
[----:B------:R-:W1:Y:S01]  /*bea0*/  SYNCS.PHASECHK.TRANS64.TRYWAIT P5, [R25+URZ+0x30], R26 ;  /* 0x0000301a190075a7 */ /* 0x000e6200080a017f */
[----:B------:R-:W-:Y:S01]  /*beb0*/  ISETP.NE.AND P4, PT, R24, 0x4, PT ;  /* 0x000000041800780c */ /* 0x000fe20003f85270 */
[----:B-1----:R-:W-:-:S12]  /*bec0*/  @!P5 BRA `(.L_x_99) ;  /* 0x000000a000a4d947 */ /* 0x002fd80003800000 */
.L_x_377:
[----:B------:R-:W-:Y:S05]  /*bed0*/  BSYNC B1 ;  /* 0x0000000000017941 */ /* 0x000fea0003800000 */
.L_x_98:
[----:B------:R-:W-:Y:S05]  /*bee0*/  @P2 BRA `(.L_x_100) ;  /* 0x0000000000942947 */ /* 0x000fea0003800000 */
[----:B------:R-:W-:Y:S01]  /*bef0*/  LEA R3, R0, R23, 0xd ;  /* 0x0000001700037211 */ /* 0x000fe200078e68ff */
[----:B------:R-:W-:Y:S05]  /*bf00*/  WARPSYNC.ALL ;  /* 0x0000000000007948 */ /* 0x000fea0003800000 */
[----:B------:R-:W-:Y:S01]  /*bf10*/  IMAD R12, R22, 0x2, R3 ;  /* 0x00000002160c7824 */ /* 0x000fe200078e0203 */
[----:B------:R-:W2:Y:S05]  /*bf20*/  LDSM.16.M88.4 R4, [R3] ;  /* 0x000000000304783b */ /* 0x000eaa0000000200 */
[----:B------:R-:W3:Y:S01]  /*bf30*/  LDSM.16.M88.4 R12, [R12] ;  /* 0x000000000c0c783b */ /* 0x000ee20000000200 */
[C---:B--2---:R-:W-:Y:S01]  /*bf40*/  SHF.L.U32 R20, R4.reuse, 0x10, RZ ;  /* 0x0000001004147819 */ /* 0x044fe200000006ff */
[----:B------:R-:W-:Y:S01]  /*bf50*/  IMAD.U32 R18, R5, 0x10000, RZ ;  /* 0x0001000005127824 */ /* 0x000fe200078e00ff */
[----:B------:R-:W-:Y:S01]  /*bf60*/  LOP3.LUT R19, R4, 0xffff0000, RZ, 0xc0, !PT ;  /* 0xffff000004137812 */ /* 0x000fe200078ec0ff */
[----:B------:R-:W-:Y:S01]  /*bf70*/  IMAD.U32 R0, R7, 0x10000, RZ ;  /* 0x0001000007007824 */ /* 0x000fe200078e00ff */
[----:B------:R-:W-:Y:S01]  /*bf80*/  LOP3.LUT R27, R5, 0xffff0000, RZ, 0xc0, !PT ;  /* 0xffff0000051b7812 */ /* 0x000fe200078ec0ff */
[----:B---3--:R-:W-:Y:S01]  /*bf90*/  IMAD.U32 R3, R15, 0x10000, RZ ;  /* 0x000100000f037824 */ /* 0x008fe200078e00ff */
[----:B-1----:R-:W-:Y:S01]  /*bfa0*/  SHF.L.U32 R25, R6, 0x10, RZ ;  /* 0x0000001006197819 */ /* 0x002fe200000006ff */
[----:B------:R-:W-:Y:S01]  /*bfb0*/  FMUL R20, R16, R20 ;  /* 0x0000001410147220 */ /* 0x000fe20000400000 */
[----:B------:R-:W-:Y:S01]  /*bfc0*/  LOP3.LUT R26, R6, 0xffff0000, RZ, 0xc0, !PT ;  /* 0xffff0000061a7812 */ /* 0x000fe200078ec0ff */
[----:B------:R-:W-:Y:S01]  /*bfd0*/  FMUL R19, R16, R19 ;  /* 0x0000001310137220 */ /* 0x000fe20000400000 */
[----:B------:R-:W-:Y:S01]  /*bfe0*/  LOP3.LUT R10, R7, 0xffff0000, RZ, 0xc0, !PT ;  /* 0xffff0000070a7812 */ /* 0x000fe200078ec0ff */
[C---:B------:R-:W-:Y:S01]  /*bff0*/  IMAD.U32 R7, R13.reuse, 0x10000, RZ ;  /* 0x000100000d077824 */ /* 0x040fe200078e00ff */
        /* <DEDUP_REMOVED lines=20> */
.L_x_100:
[----:B------:R-:W-:-:S04]  /*c140*/  SEL R0, RZ, 0x1, P4 ;  /* 0x00000001ff007807 */ /* 0x000fc80002000000 */
[----:B------:R-:W-:Y:S02]  /*c150*/  LOP3.LUT R11, R11, R0, RZ, 0x3c, !PT ;  /* 0x000000000b0b7212 */ /* 0x000fe400078e3cff */
[----:B------:R-:W-:-:S07]  /*c160*/  SEL R0, R24, RZ, P4 ;  /* 0x000000ff18007207 */ /* 0x000fce0002000000 */
.L_x_96:
[----:B------:R-:W-:Y:S05]  /*c170*/  BSYNC B0 ;  /* 0x0000000000007941 */ /* 0x000fea0003800000 */
.L_x_95:
[----:B------:R-:W2:Y:S04]  /*c180*/  LDL.LU R28, [R1+0x80] ;  /* 0x00008000011c7983 */ /* 0x000ea80000300800 */
[----:B-1----:R-:W3:Y:S04]  /*c190*/  LDL.LU R25, [R1+0x84] ;  /* 0x0000840001197983 */ /* 0x002ee80000300800 */
        /* <DEDUP_REMOVED lines=26> */
[C---:B------:R-:W-:Y:S01]  /*c340*/  FFMA R24, R17.reuse, R41, R10 ;  /* 0x0000002911187223 */ /* 0x040fe2000000000a */
[----:B------:R-:W-:-:S04]  /*c350*/  FFMA R26, R17, R26, R9 ;  /* 0x0000001a111a7223 */ /* 0x000fc80000000009 */
[----:B------:R-:W-:Y:S01]  /*c360*/  F2FP.BF16.F32.PACK_AB R31, R24, R31 ;  /* 0x0000001f181f723e */ /* 0x000fe200000010ff */
[----:B------:R-:W-:-:S04]  /*c370*/  FFMA R27, R17, R27, R8 ;  /* 0x0000001b111b7223 */ /* 0x000fc80000000008 */
[----:B------:R1:W-:Y:S01]  /*c380*/  STSM.16.M88.4 [R21+0x200], R28 ;  /* 0x0002001c15007844 */ /* 0x0003e20000000200 */
[----:B------:R-:W-:Y:S01]  /*c390*/  FFMA R25, R17, R40, R7 ;  /* 0x0000002811197223 */ /* 0x000fe20000000007 */
[----:B------:R-:W-:Y:S01]  /*c3a0*/  F2FP.BF16.F32.PACK_AB R24, R27, R26 ;  /* 0x0000001a1b18723e */ /* 0x000fe200000010ff */
[C---:B------:R-:W-:Y:S01]  /*c3b0*/  FFMA R26, R17.reuse, R39, R6 ;  /* 0x00000027111a7223 */ /* 0x040fe20000000006 */
[----:B------:R-:W-:-:S04]  /*c3c0*/  FFMA R27, R17, R38, R5 ;  /* 0x00000026111b7223 */ /* 0x000fc80000000005 */
[----:B------:R-:W-:Y:S01]  /*c3d0*/  F2FP.BF16.F32.PACK_AB R25, R26, R25 ;  /* 0x000000191a19723e */ /* 0x000fe200000010ff */
[C---:B------:R-:W-:Y:S01]  /*c3e0*/  FFMA R36, R17.reuse, R36, R4 ;  /* 0x0000002411247223 */ /* 0x040fe20000000004 */
[----:B------:R-:W-:-:S04]  /*c3f0*/  FFMA R35, R17, R35, R3 ;  /* 0x0000002311237223 */ /* 0x000fc80000000003 */
[----:B------:R-:W-:Y:S01]  /*c400*/  F2FP.BF16.F32.PACK_AB R26, R36, R27 ;  /* 0x0000001b241a723e */ /* 0x000fe200000010ff */
[----:B------:R-:W-:-:S05]  /*c410*/  FFMA R38, R17, R37, R2 ;  /* 0x0000002511267223 */ /* 0x000fca0000000002 */
[----:B------:R-:W-:-:S05]  /*c420*/  F2FP.BF16.F32.PACK_AB R27, R38, R35 ;  /* 0x00000023261b723e */ /* 0x000fca00000010ff */
[----:B------:R1:W-:Y:S01]  /*c430*/  STSM.16.M88.4 [R152], R24 ;  /* 0x0000001898007844 */ /* 0x0003e20000000200 */
        /* <DEDUP_REMOVED lines=17> */
.L_x_102:
[----:B------:R-:W-:Y:S05]  /*c550*/  BSYNC B0 ;  /* 0x0000000000007941 */ /* 0x000fea0003800000 */
.L_x_101:
[----:B------:R-:W-:Y:S06]  /*c560*/  BAR.SYNC.DEFER_BLOCKING 0x1, 0x100 ;  /* 0x0044000000007b1d */ /* 0x000fec0000010000 */
[----:B------:R-:W-:Y:S04]  /*c570*/  BSSY B0, `(.L_x_103) ;  /* 0x000000a000007945 */ /* 0x000fe80003800000 */
[----:B------:R-:W-:Y:S05]  /*c580*/  @!P3 BRA `(.L_x_104) ;  /* 0x000000000020b947 */ /* 0x000fea0003800000 */
[----:B------:R-:W-:-:S06]  /*c590*/  UISETP.NE.AND UP0, UPT, UR48, 0x3, UPT ;  /* 0x000000033000788c */ /* 0x000fcc000bf05270 */
[----:B------:R-:W-:-:S13]  /*c5a0*/  PLOP3.LUT P4, PT, PT, PT, UP0, 0x80, 0x0 ;  /* 0x000000000000781c */ /* 0x000fda0003f8f008 */
[----:B------:R-:W-:Y:S05]  /*c5b0*/  @!P4 BRA `(.L_x_105) ;  /* 0x000000000004c947 */ /* 0x000fea0003800000 */
[----:B------:R-:W-:Y:S01]  /*c5c0*/  BPT.TRAP 0x1 ;  /* 0x000000040000795c */ /* 0x000fe20000300000 */
.L_x_105:
[----:B------:R-:W-:-:S04]  /*c5d0*/  ULEA UR4, UR8, UR50, 0x3 ;  /* 0x0000003208047291 */ /* 0x000fc8000f8e183f */
[----:B------:R-:W-:-:S04]  /*c5e0*/  UIADD3 UR4, UR4, 0x50, URZ ;  /* 0x0000005004047890 */ /* 0x000fc8000fffe03f */
[----:B------:R-:W-:-:S09]  /*c5f0*/  UPRMT UR4, UR49, 0x654, UR4 ;  /* 0x0000065431047896 */ /* 0x000fd20008000004 */
[----:B------:R-:W-:Y:S03]  /*c600*/  SYNCS.ARRIVE.TRANS64.RED.A1T0 RZ, [UR4], RZ ;  /* 0x000000ffffff79a7 */ /* 0x000fe60008100404 */
.L_x_104:
[----:B------:R-:W-:Y:S05]  /*c610*/  BSYNC B0 ;  /* 0x0000000000007941 */ /* 0x000fea0003800000 */
.L_x_103:
        /* <DEDUP_REMOVED lines=9> */
.L_x_108:
[C---:B-1----:R-:W-:Y:S01]  /*c6b0*/  LEA R25, R0.reuse, UR50, 0x3 ;  /* 0x0000003200197c11 */ /* 0x042fe2000f8e18ff */
[----:B------:R-:W-:Y:S01]  /*c6c0*/  BSSY B1, `(.L_x_109) ;  /* 0x0000007000017945 */ /* 0x000fe20003800000 */
[----:B------:R-:W-:Y:S02]  /*c6d0*/  SHF.L.U32 R28, R11, 0x1f, RZ ;  /* 0x0000001f0b1c7819 */ /* 0x000fe400000006ff */
[----:B------:R-:W-:Y:S02]  /*c6e0*/  IADD3 R24, R0, 0x1, RZ ;  /* 0x0000000100187810 */ /* 0x000fe40007ffe0ff */
[----:B------:R-:W1:Y:S02]  /*c6f0*/  SYNCS.PHASECHK.TRANS64.TRYWAIT P5, [R25+URZ+0x30], R28 ;  /* 0x0000301c190075a7 */ /* 0x000e6400080a017f */
[----:B------:R-:W-:-:S04]  /*c700*/  ISETP.NE.AND P4, PT, R24, 0x4, PT ;  /* 0x000000041800780c */ /* 0x000fc80003f85270 */
[----:B------:R-:W-:Y:S01]  /*c710*/  SEL R26, RZ, 0x1, P4 ;  /* 0x00000001ff1a7807 */ /* 0x000fe20002000000 */
[----:B-1----:R-:W-:Y:S08]  /*c720*/  @!P5 BRA `(.L_x_110) ;  /* 0x0000009800a0d947 */ /* 0x002ff00003800000 */
.L_x_378:
[----:B------:R-:W-:Y:S05]  /*c730*/  BSYNC B1 ;  /* 0x0000000000017941 */ /* 0x000fea0003800000 */
.L_x_109:
[----:B------:R-:W-:Y:S05]  /*c740*/  @P2 BRA `(.L_x_111) ;  /* 0x0000000000942947 */ /* 0x000fea0003800000 */
[----:B------:R-:W-:Y:S01]  /*c750*/  IMAD R31, R0, 0x2000, R23 ;  /* 0x00002000001f7824 */ /* 0x000fe200078e0217 */
[----:B------:R-:W-:Y:S05]  /*c760*/  WARPSYNC.ALL ;  /* 0x0000000000007948 */ /* 0x000fea0003800000 */
[----:B------:R-:W-:Y:S01]  /*c770*/  LEA R12, R22, R31, 0x1 ;  /* 0x0000001f160c7211 */ /* 0x000fe200078e08ff */
[----:B------:R-:W2:Y:S05]  /*c780*/  LDSM.16.M88.4 R4, [R31] ;  /* 0x000000001f04783b */ /* 0x000eaa0000000200 */
[----:B------:R-:W3:Y:S01]  /*c790*/  LDSM.16.M88.4 R12, [R12] ;  /* 0x000000000c0c783b */ /* 0x000ee20000000200 */
[----:B--2---:R-:W-:Y:S01]  /*c7a0*/  SHF.L.U32 R9, R5, 0x10, RZ ;  /* 0x0000001005097819 */ /* 0x004fe200000006ff */
[----:B------:R-:W-:Y:S01]  /*c7b0*/  IMAD.U32 R3, R4, 0x10000, RZ ;  /* 0x0001000004037824 */ /* 0x000fe200078e00ff */
[----:B------:R-:W-:Y:S01]  /*c7c0*/  SHF.L.U32 R29, R7, 0x10, RZ ;  /* 0x00000010071d7819 */ /* 0x000fe200000006ff */
[----:B-1----:R-:W-:Y:S01]  /*c7d0*/  IMAD.U32 R25, R6, 0x10000, RZ ;  /* 0x0001000006197824 */ /* 0x002fe200078e00ff */
[----:B------:R-:W-:Y:S01]  /*c7e0*/  LOP3.LUT R5, R5, 0xffff0000, RZ, 0xc0, !PT ;  /* 0xffff000005057812 */ /* 0x000fe200078ec0ff */
[----:B---3--:R-:W-:Y:S01]  /*c7f0*/  IMAD.U32 R31, R12, 0x10000, RZ ;  /* 0x000100000c1f7824 */ /* 0x008fe200078e00ff */
[----:B------:R-:W-:Y:S01]  /*c800*/  LOP3.LUT R7, R7, 0xffff0000, RZ, 0xc0, !PT ;  /* 0xffff000007077812 */ /* 0x000fe200078ec0ff */
[----:B------:R-:W-:Y:S01]  /*c810*/  IMAD.U32 R41, R14, 0x10000, RZ ;  /* 0x000100000e297824 */ /* 0x000fe200078e00ff */
[----:B------:R-:W-:Y:S01]  /*c820*/  LOP3.LUT R19, R4, 0xffff0000, RZ, 0xc0, !PT ;  /* 0xffff000004137812 */ /* 0x000fe200078ec0ff */
[----:B------:R-:W-:Y:S01]  /*c830*/  FMUL R20, R16, R3 ;  /* 0x0000000310147220 */ /* 0x000fe20000400000 */
[----:B------:R-:W-:Y:S01]  /*c840*/  LOP3.LUT R27, R6, 0xffff0000, RZ, 0xc0, !PT ;  /* 0xffff0000061b7812 */ /* 0x000fe200078ec0ff */
[----:B------:R-:W-:Y:S01]  /*c850*/  FMUL R18, R16, R9 ;  /* 0x0000000910127220 */ /* 0x000fe20000400000 */
[----:B------:R-:W-:Y:S01]  /*c860*/  LOP3.LUT R35, R12, 0xffff0000, RZ, 0xc0, !PT ;  /* 0xffff00000c237812 */ /* 0x000fe200078ec0ff */
[C---:B------:R-:W-:Y:S01]  /*c870*/  FMUL R10, R16.reuse, R7 ;  /* 0x00000007100a7220 */ /* 0x040fe20000400000 */
[C---:B------:R-:W-:Y:S01]  /*c880*/  SHF.L.U32 R37, R13.reuse, 0x10, RZ ;  /* 0x000000100d257819 */ /* 0x040fe200000006ff */
        /* <DEDUP_REMOVED lines=17> */
.L_x_111:
[----:B------:R-:W-:Y:S02]  /*c9a0*/  LOP3.LUT R11, R11, R26, RZ, 0x3c, !PT ;  /* 0x0000001a0b0b7212 */ /* 0x000fe400078e3cff */
[----:B------:R-:W-:-:S07]  /*c9b0*/  SEL R0, R24, RZ, P4 ;  /* 0x000000ff18007207 */ /* 0x000fce0002000000 */
.L_x_107:
[----:B------:R-:W-:Y:S05]  /*c9c0*/  BSYNC B0 ;  /* 0x0000000000007941 */ /* 0x000fea0003800000 */
.L_x_106:
        /* <DEDUP_REMOVED lines=20> */
[----:B------:R-:W-:Y:S01]  /*cb10*/  BSSY B0, `(.L_x_112) ;  /* 0x0000019000007945 */ /* 0x000fe20003800000 */
[----:B------:R-:W-:-:S02]  /*cb20*/  F2FP.BF16.F32.PACK_AB R31, R24, R31 ;  /* 0x0000001f181f723e */ /* 0x000fc400000010ff */
[----:B------:R-:W-:Y:S02]  /*cb30*/  F2FP.BF16.F32.PACK_AB R25, R26, R25 ;  /* 0x000000191a19723e */ /* 0x000fe400000010ff */
[----:B------:R-:W-:Y:S01]  /*cb40*/  F2FP.BF16.F32.PACK_AB R24, R65, R64 ;  /* 0x000000404118723e */ /* 0x000fe200000010ff */
[----:B------:R1:W-:Y:S01]  /*cb50*/  STSM.16.M88.4 [R21+0x2200], R28 ;  /* 0x0022001c15007844 */ /* 0x0003e20000000200 */
[----:B------:R-:W-:Y:S02]  /*cb60*/  F2FP.BF16.F32.PACK_AB R26, R69, R68 ;  /* 0x00000044451a723e */ /* 0x000fe400000010ff */
        /* <DEDUP_REMOVED lines=19> */
.L_x_113:
[----:B------:R-:W-:Y:S05]  /*cca0*/  BSYNC B0 ;  /* 0x0000000000007941 */ /* 0x000fea0003800000 */
.L_x_112:
[----:B------:R-:W-:Y:S06]  /*ccb0*/  BAR.SYNC.DEFER_BLOCKING 0x1, 0x100 ;  /* 0x0044000000007b1d */ /* 0x000fec0000010000 */
[----:B------:R-:W-:Y:S04]  /*ccc0*/  BSSY B0, `(.L_x_114) ;  /* 0x000000a000007945 */ /* 0x000fe80003800000 */
[----:B------:R-:W-:Y:S05]  /*ccd0*/  @!P3 BRA `(.L_x_115) ;  /* 0x000000000020b947 */ /* 0x000fea0003800000 */
[----:B------:R-:W-:-:S06]  /*cce0*/  UISETP.NE.AND UP0, UPT, UR48, 0x3, UPT ;  /* 0x000000033000788c */ /* 0x000fcc000bf05270 */
[----:B------:R-:W-:-:S13]  /*ccf0*/  PLOP3.LUT P4, PT, PT, PT, UP0, 0x80, 0x0 ;  /* 0x000000000000781c */ /* 0x000fda0003f8f008 */
[----:B------:R-:W-:Y:S05]  /*cd00*/  @!P4 BRA `(.L_x_116) ;  /* 0x000000000004c947 */ /* 0x000fea0003800000 */
[----:B------:R-:W-:Y:S01]  /*cd10*/  BPT.TRAP 0x1 ;  /* 0x000000040000795c */ /* 0x000fe20000300000 */
.L_x_116:
[----:B------:R-:W-:-:S04]  /*cd20*/  ULEA UR4, UR8, UR50, 0x3 ;  /* 0x0000003208047291 */ /* 0x000fc8000f8e183f */
[----:B------:R-:W-:-:S04]  /*cd30*/  UIADD3 UR4, UR4, 0x50, URZ ;  /* 0x0000005004047890 */ /* 0x000fc8000fffe03f */
[----:B------:R-:W-:-:S09]  /*cd40*/  UPRMT UR4, UR49, 0x654, UR4 ;  /* 0x0000065431047896 */ /* 0x000fd20008000004 */
[----:B------:R-:W-:Y:S03]  /*cd50*/  SYNCS.ARRIVE.TRANS64.RED.A1T0 RZ, [UR4], RZ ;  /* 0x000000ffffff79a7 */ /* 0x000fe60008100404 */
.L_x_115:
[----:B------:R-:W-:Y:S05]  /*cd60*/  BSYNC B0 ;  /* 0x0000000000007941 */ /* 0x000fea0003800000 */
.L_x_114:
        /* <DEDUP_REMOVED lines=9> */
.L_x_119:
[C---:B-1----:R-:W-:Y:S01]  /*ce00*/  LEA R24, R0.reuse, UR50, 0x3 ;  /* 0x0000003200187c11 */ /* 0x042fe2000f8e18ff */
[----:B------:R-:W-:Y:S01]  /*ce10*/  VIADD R26, R0, 0x1 ;  /* 0x00000001001a7836 */ /* 0x000fe20000000000 */
[----:B------:R-:W-:Y:S01]  /*ce20*/  SHF.L.U32 R25, R11, 0x1f, RZ ;  /* 0x0000001f0b197819 */ /* 0x000fe200000006ff */
[----:B------:R-:W-:Y:S03]  /*ce30*/  BSSY B1, `(.L_x_120) ;  /* 0x0000005000017945 */ /* 0x000fe60003800000 */
[----:B------:R-:W1:Y:S01]  /*ce40*/  SYNCS.PHASECHK.TRANS64.TRYWAIT P5, [R24+URZ+0x30], R25 ;  /* 0x00003019180075a7 */ /* 0x000e6200080a017f */
[----:B------:R-:W-:-:S04]  /*ce50*/  ISETP.NE.AND P4, PT, R26, 0x4, PT ;  /* 0x000000041a00780c */ /* 0x000fc80003f85270 */
[----:B------:R-:W-:Y:S01]  /*ce60*/  SEL R28, RZ, 0x1, P4 ;  /* 0x00000001ff1c7807 */ /* 0x000fe20002000000 */
[----:B-1----:R-:W-:Y:S08]  /*ce70*/  @!P5 BRA `(.L_x_121) ;  /* 0x0000009000e0d947 */ /* 0x002ff00003800000 */
.L_x_379:
[----:B------:R-:W-:Y:S05]  /*ce80*/  BSYNC B1 ;  /* 0x0000000000017941 */ /* 0x000fea0003800000 */
.L_x_120:
[----:B------:R-:W-:Y:S05]  /*ce90*/  @P2 BRA `(.L_x_122) ;  /* 0x0000000000942947 */ /* 0x000fea0003800000 */
[----:B------:R-:W-:Y:S01]  /*cea0*/  LEA R31, R0, R23, 0xd ;  /* 0x00000017001f7211 */ /* 0x000fe200078e68ff */
[----:B------:R-:W-:Y:S05]  /*ceb0*/  WARPSYNC.ALL ;  /* 0x0000000000007948 */ /* 0x000fea0003800000 */
[----:B------:R-:W-:Y:S01]  /*cec0*/  IMAD R12, R22, 0x2, R31 ;  /* 0x00000002160c7824 */ /* 0x000fe200078e021f */
[----:B------:R-:W2:Y:S05]  /*ced0*/  LDSM.16.M88.4 R4, [R31] ;  /* 0x000000001f04783b */ /* 0x000eaa0000000200 */
[----:B------:R-:W3:Y:S01]  /*cee0*/  LDSM.16.M88.4 R12, [R12] ;  /* 0x000000000c0c783b */ /* 0x000ee20000000200 */
[----:B--2---:R-:W-:Y:S01]  /*cef0*/  IMAD.U32 R9, R5, 0x10000, RZ ;  /* 0x0001000005097824 */ /* 0x004fe200078e00ff */
[----:B------:R-:W-:Y:S01]  /*cf00*/  SHF.L.U32 R3, R4, 0x10, RZ ;  /* 0x0000001004037819 */ /* 0x000fe200000006ff */
[----:B------:R-:W-:Y:S01]  /*cf10*/  IMAD.U32 R29, R7, 0x10000, RZ ;  /* 0x00010000071d7824 */ /* 0x000fe200078e00ff */
[----:B------:R-:W-:Y:S01]  /*cf20*/  LOP3.LUT R5, R5, 0xffff0000, RZ, 0xc0, !PT ;  /* 0xffff000005057812 */ /* 0x000fe200078ec0ff */
[----:B------:R-:W-:Y:S01]  /*cf30*/  FMUL R18, R16, R9 ;  /* 0x0000000910127220 */ /* 0x000fe20000400000 */
[----:B------:R-:W-:Y:S01]  /*cf40*/  LOP3.LUT R7, R7, 0xffff0000, RZ, 0xc0, !PT ;  /* 0xffff000007077812 */ /* 0x000fe200078ec0ff */
[----:B---3--:R-:W-:Y:S01]  /*cf50*/  IMAD.U32 R37, R13, 0x10000, RZ ;  /* 0x000100000d257824 */ /* 0x008fe200078e00ff */
[----:B------:R-:W-:Y:S01]  /*cf60*/  LOP3.LUT R19, R4, 0xffff0000, RZ, 0xc0, !PT ;  /* 0xffff000004137812 */ /* 0x000fe200078ec0ff */
[----:B------:R-:W-:Y:S01]  /*cf70*/  IMAD.U32 R45, R15, 0x10000, RZ ;  /* 0x000100000f2d7824 */ /* 0x000fe200078e00ff */
[----:B-1----:R-:W-:Y:S01]  /*cf80*/  SHF.L.U32 R25, R6, 0x10, RZ ;  /* 0x0000001006197819 */ /* 0x002fe200000006ff */
[----:B------:R-:W-:Y:S01]  /*cf90*/  FMUL R20, R16, R3 ;  /* 0x0000000310147220 */ /* 0x000fe20000400000 */
        /* <DEDUP_REMOVED lines=21> */
.L_x_122:
[----:B------:R-:W-:Y:S02]  /*d0f0*/  LOP3.LUT R11, R11, R28, RZ, 0x3c, !PT ;  /* 0x0000001c0b0b7212 */ /* 0x000fe400078e3cff */
[----:B------:R-:W-:-:S07]  /*d100*/  SEL R0, R26, RZ, P4 ;  /* 0x000000ff1a007207 */ /* 0x000fce0002000000 */
.L_x_118:
[----:B------:R-:W-:Y:S05]  /*d110*/  BSYNC B0 ;  /* 0x0000000000007941 */ /* 0x000fea0003800000 */
.L_x_117:
        /* <DEDUP_REMOVED lines=33> */
[C---:B------:R-:W-:Y:S01]  /*d330*/  FFMA R31, R17.reuse, R31, R7 ;  /* 0x0000001f111f7223 */ /* 0x040fe20000000007 */
        /* <DEDUP_REMOVED lines=27> */
.L_x_124:
[----:B------:R-:W-:Y:S05]  /*d4f0*/  BSYNC B0 ;  /* 0x0000000000007941 */ /* 0x000fea0003800000 */
.L_x_123:
[----:B------:R-:W-:Y:S06]  /*d500*/  BAR.SYNC.DEFER_BLOCKING 0x1, 0x100 ;  /* 0x0044000000007b1d */ /* 0x000fec0000010000 */
[----:B------:R-:W-:Y:S04]  /*d510*/  BSSY B0, `(.L_x_125) ;  /* 0x000000a000007945 */ /* 0x000fe80003800000 */
[----:B------:R-:W-:Y:S05]  /*d520*/  @!P3 BRA `(.L_x_126) ;  /* 0x000000000020b947 */ /* 0x000fea0003800000 */
[----:B------:R-:W-:-:S06]  /*d530*/  UISETP.NE.AND UP0, UPT, UR48, 0x3, UPT ;  /* 0x000000033000788c */ /* 0x000fcc000bf05270 */
[----:B------:R-:W-:-:S13]  /*d540*/  PLOP3.LUT P4, PT, PT, PT, UP0, 0x80, 0x0 ;  /* 0x000000000000781c */ /* 0x000fda0003f8f008 */
[----:B------:R-:W-:Y:S05]  /*d550*/  @!P4 BRA `(.L_x_127) ;  /* 0x000000000004c947 */ /* 0x000fea0003800000 */
[----:B------:R-:W-:Y:S01]  /*d560*/  BPT.TRAP 0x1 ;  /* 0x000000040000795c */ /* 0x000fe20000300000 */
.L_x_127:
[----:B------:R-:W-:-:S04]  /*d570*/  ULEA UR4, UR8, UR50, 0x3 ;  /* 0x0000003208047291 */ /* 0x000fc8000f8e183f */
[----:B------:R-:W-:-:S04]  /*d580*/  UIADD3 UR4, UR4, 0x50, URZ ;  /* 0x0000005004047890 */ /* 0x000fc8000fffe03f */
[----:B------:R-:W-:-:S09]  /*d590*/  UPRMT UR4, UR49, 0x654, UR4 ;  /* 0x0000065431047896 */ /* 0x000fd20008000004 */
[----:B------:R-:W-:Y:S03]  /*d5a0*/  SYNCS.ARRIVE.TRANS64.RED.A1T0 RZ, [UR4], RZ ;  /* 0x000000ffffff79a7 */ /* 0x000fe60008100404 */
.L_x_126:
[----:B------:R-:W-:Y:S05]  /*d5b0*/  BSYNC B0 ;  /* 0x0000000000007941 */ /* 0x000fea0003800000 */
.L_x_125:
        /* <DEDUP_REMOVED lines=9> */
.L_x_130:
        /* <DEDUP_REMOVED lines=8> */
.L_x_380:
[----:B------:R-:W-:Y:S05]  /*d6d0*/  BSYNC B1 ;  /* 0x0000000000017941 */ /* 0x000fea0003800000 */
.L_x_131:
        /* <DEDUP_REMOVED lines=38> */
.L_x_133:
[----:B------:R-:W-:Y:S02]  /*d940*/  LOP3.LUT R11, R11, R28, RZ, 0x3c, !PT ;  /* 0x0000001c0b0b7212 */ /* 0x000fe400078e3cff */
[----:B------:R-:W-:-:S07]  /*d950*/  SEL R0, R26, RZ, P4 ;  /* 0x000000ff1a007207 */ /* 0x000fce0002000000 */
.L_x_129:
[----:B------:R-:W-:Y:S05]  /*d960*/  BSYNC B0 ;  /* 0x0000000000007941 */ /* 0x000fea0003800000 */
.L_x_128:
[C---:B-1----:R-:W-:Y:S01]  /*d970*/  FFMA R25, R17.reuse, R74, R18 ;  /* 0x0000004a11197223 */ /* 0x042fe20000000012 */
        /* <DEDUP_REMOVED lines=44> */
.L_x_135:
[----:B------:R-:W-:Y:S05]  /*dc40*/  BSYNC B0 ;  /* 0x0000000000007941 */ /* 0x000fea0003800000 */
.L_x_134:
[----:B------:R-:W-:Y:S06]  /*dc50*/  BAR.SYNC.DEFER_BLOCKING 0x1, 0x100 ;  /* 0x0044000000007b1d */ /* 0x000fec0000010000 */
[----:B------:R-:W-:Y:S04]  /*dc60*/  BSSY B0, `(.L_x_136) ;  /* 0x000000a000007945 */ /* 0x000fe80003800000 */
[----:B------:R-:W-:Y:S05]  /*dc70*/  @!P3 BRA `(.L_x_137) ;  /* 0x000000000020b947 */ /* 0x000fea0003800000 */
[----:B------:R-:W-:-:S06]  /*dc80*/  UISETP.NE.AND UP0, UPT, UR48, 0x3, UPT ;  /* 0x000000033000788c */ /* 0x000fcc000bf05270 */
[----:B------:R-:W-:-:S13]  /*dc90*/  PLOP3.LUT P4, PT, PT, PT, UP0, 0x80, 0x0 ;  /* 0x000000000000781c */ /* 0x000fda0003f8f008 */
[----:B------:R-:W-:Y:S05]  /*dca0*/  @!P4 BRA `(.L_x_138) ;  /* 0x000000000004c947 */ /* 0x000fea0003800000 */
[----:B------:R-:W-:Y:S01]  /*dcb0*/  BPT.TRAP 0x1 ;  /* 0x000000040000795c */ /* 0x000fe20000300000 */
.L_x_138:
[----:B------:R-:W-:-:S04]  /*dcc0*/  ULEA UR4, UR8, UR50, 0x3 ;  /* 0x0000003208047291 */ /* 0x000fc8000f8e183f */
[----:B------:R-:W-:-:S04]  /*dcd0*/  UIADD3 UR4, UR4, 0x50, URZ ;  /* 0x0000005004047890 */ /* 0x000fc8000fffe03f */
[----:B------:R-:W-:-:S09]  /*dce0*/  UPRMT UR4, UR49, 0x654, UR4 ;  /* 0x0000065431047896 */ /* 0x000fd20008000004 */
[----:B------:R-:W-:Y:S03]  /*dcf0*/  SYNCS.ARRIVE.TRANS64.RED.A1T0 RZ, [UR4], RZ ;  /* 0x000000ffffff79a7 */ /* 0x000fe60008100404 */
.L_x_137:
[----:B------:R-:W-:Y:S05]  /*dd00*/  BSYNC B0 ;  /* 0x0000000000007941 */ /* 0x000fea0003800000 */
.L_x_136:
        /* <DEDUP_REMOVED lines=9> */
.L_x_141:
        /* <DEDUP_REMOVED lines=8> */
.L_x_381:
[----:B------:R-:W-:Y:S05]  /*de20*/  BSYNC B1 ;  /* 0x0000000000017941 */ /* 0x000fea0003800000 */
.L_x_142:
        /* <DEDUP_REMOVED lines=38> */
.L_x_144:
[----:B------:R-:W-:Y:S02]  /*e090*/  LOP3.LUT R11, R11, R28, RZ, 0x3c, !PT ;  /* 0x0000001c0b0b7212 */ /* 0x000fe400078e3cff */
[----:B------:R-:W-:-:S07]  /*e0a0*/  SEL R0, R26, RZ, P4 ;  /* 0x000000ff1a007207 */ /* 0x000fce0002000000 */
.L_x_140:
[----:B------:R-:W-:Y:S05]  /*e0b0*/  BSYNC B0 ;  /* 0x0000000000007941 */ /* 0x000fea0003800000 */
.L_x_139:
        /* <DEDUP_REMOVED lines=61> */
.L_x_146:
[----:B------:R-:W-:Y:S05]  /*e490*/  BSYNC B0 ;  /* 0x0000000000007941 */ /* 0x000fea0003800000 */
.L_x_145:
[----:B------:R-:W-:Y:S06]  /*e4a0*/  BAR.SYNC.DEFER_BLOCKING 0x1, 0x100 ;  /* 0x0044000000007b1d */ /* 0x000fec0000010000 */
[----:B------:R-:W-:Y:S04]  /*e4b0*/  BSSY B0, `(.L_x_147) ;  /* 0x000000a000007945 */ /* 0x000fe80003800000 */
[----:B------:R-:W-:Y:S05]  /*e4c0*/  @!P3 BRA `(.L_x_148) ;  /* 0x000000000020b947 */ /* 0x000fea0003800000 */
[----:B------:R-:W-:-:S06]  /*e4d0*/  UISETP.NE.AND UP0, UPT, UR48, 0x3, UPT ;  /* 0x000000033000788c */ /* 0x000fcc000bf05270 */
[----:B------:R-:W-:-:S13]  /*e4e0*/  PLOP3.LUT P4, PT, PT, PT, UP0, 0x80, 0x0 ;  /* 0x000000000000781c */ /* 0x000fda0003f8f008 */
[----:B------:R-:W-:Y:S05]  /*e4f0*/  @!P4 BRA `(.L_x_149) ;  /* 0x000000000004c947 */ /* 0x000fea0003800000 */
[----:B------:R-:W-:Y:S01]  /*e500*/  BPT.TRAP 0x1 ;  /* 0x000000040000795c */ /* 0x000fe20000300000 */
.L_x_149:
[----:B------:R-:W-:-:S04]  /*e510*/  ULEA UR4, UR8, UR50, 0x3 ;  /* 0x0000003208047291 */ /* 0x000fc8000f8e183f */
[----:B------:R-:W-:-:S04]  /*e520*/  UIADD3 UR4, UR4, 0x50, URZ ;  /* 0x0000005004047890 */ /* 0x000fc8000fffe03f */
[----:B------:R-:W-:-:S09]  /*e530*/  UPRMT UR4, UR49, 0x654, UR4 ;  /* 0x0000065431047896 */ /* 0x000fd20008000004 */
[----:B------:R-:W-:Y:S03]  /*e540*/  SYNCS.ARRIVE.TRANS64.RED.A1T0 RZ, [UR4], RZ ;  /* 0x000000ffffff79a7 */ /* 0x000fe60008100404 */
.L_x_148:
[----:B------:R-:W-:Y:S05]  /*e550*/  BSYNC B0 ;  /* 0x0000000000007941 */ /* 0x000fea0003800000 */
.L_x_147:
        /* <DEDUP_REMOVED lines=9> */
.L_x_152:
        /* <DEDUP_REMOVED lines=8> */
.L_x_382:
[----:B------:R-:W-:Y:S05]  /*e670*/  BSYNC B1 ;  /* 0x0000000000017941 */ /* 0x000fea0003800000 */
.L_x_153:
[----:B------:R-:W-:Y:S05]  /*e680*/  @P2 BRA `(.L_x_155) ;  /* 0x0000000000942947 */ /* 0x000fea0003800000 */
[----:B------:R-:W-:Y:S01]  /*e690*/  IMAD R35, R0, 0x2000, R23 ;  /* 0x0000200000237824 */ /* 0x000fe200078e0217 */
[----:B------:R-:W-:Y:S05]  /*e6a0*/  WARPSYNC.ALL ;  /* 0x0000000000007948 */ /* 0x000fea0003800000 */
[----:B------:R-:W-:Y:S01]  /*e6b0*/  LEA R4, R22, R35, 0x1 ;  /* 0x0000002316047211 */ /* 0x000fe200078e08ff */
[----:B------:R-:W2:Y:S05]  /*e6c0*/  LDSM.16.M88.4 R12, [R35] ;  /* 0x00000000230c783b */ /* 0x000eaa0000000200 */
[----:B------:R-:W3:Y:S01]  /*e6d0*/  LDSM.16.M88.4 R4, [R4] ;  /* 0x000000000404783b */ /* 0x000ee20000000200 */
[C---:B--2---:R-:W-:Y:S01]  /*e6e0*/  SHF.L.U32 R9, R13.reuse, 0x10, RZ ;  /* 0x000000100d097819 */ /* 0x044fe200000006ff */
[----:B------:R-:W-:Y:S01]  /*e6f0*/  IMAD.U32 R3, R12, 0x10000, RZ ;  /* 0x000100000c037824 */ /* 0x000fe200078e00ff */
[----:B------:R-:W-:Y:S01]  /*e700*/  LOP3.LUT R13, R13, 0xffff0000, RZ, 0xc0, !PT ;  /* 0xffff00000d0d7812 */ /* 0x000fe200078ec0ff */
[----:B-1----:R-:W-:Y:S01]  /*e710*/  IMAD.U32 R25, R14, 0x10000, RZ ;  /* 0x000100000e197824 */ /* 0x002fe200078e00ff */
[----:B------:R-:W-:Y:S01]  /*e720*/  LOP3.LUT R19, R12, 0xffff0000, RZ, 0xc0, !PT ;  /* 0xffff00000c137812 */ /* 0x000fe200078ec0ff */
[----:B---3--:R-:W-:Y:S01]  /*e730*/  IMAD.U32 R35, R4, 0x10000, RZ ;  /* 0x0001000004237824 */ /* 0x008fe200078e00ff */
[C---:B------:R-:W-:Y:S01]  /*e740*/  SHF.L.U32 R39, R5.reuse, 0x10, RZ ;  /* 0x0000001005277819 */ /* 0x040fe200000006ff */
[----:B------:R-:W-:Y:S01]  /*e750*/  IMAD.U32 R41, R6, 0x10000, RZ ;  /* 0x0001000006297824 */ /* 0x000fe200078e00ff */
        /* <DEDUP_REMOVED lines=24> */
.L_x_155:
[----:B------:R-:W-:Y:S02]  /*e8e0*/  LOP3.LUT R11, R11, R28, RZ, 0x3c, !PT ;  /* 0x0000001c0b0b7212 */ /* 0x000fe400078e3cff */
[----:B------:R-:W-:-:S07]  /*e8f0*/  SEL R0, R26, RZ, P4 ;  /* 0x000000ff1a007207 */ /* 0x000fce0002000000 */
.L_x_151:
[----:B------:R-:W-:Y:S05]  /*e900*/  BSYNC B0 ;  /* 0x0000000000007941 */ /* 0x000fea0003800000 */
.L_x_150:
        /* <DEDUP_REMOVED lines=45> */
.L_x_157:
[----:B------:R-:W-:Y:S05]  /*ebe0*/  BSYNC B0 ;  /* 0x0000000000007941 */ /* 0x000fea0003800000 */
.L_x_156:
[----:B------:R-:W-:Y:S06]  /*ebf0*/  BAR.SYNC.DEFER_BLOCKING 0x1, 0x100 ;  /* 0x0044000000007b1d */ /* 0x000fec0000010000 */
[----:B------:R-:W-:Y:S04]  /*ec00*/  BSSY B0, `(.L_x_158) ;  /* 0x000000a000007945 */ /* 0x000fe80003800000 */
[----:B------:R-:W-:Y:S05]  /*ec10*/  @!P3 BRA `(.L_x_159) ;  /* 0x000000000020b947 */ /* 0x000fea0003800000 */
[----:B------:R-:W-:-:S06]  /*ec20*/  UISETP.NE.AND UP0, UPT, UR48, 0x3, UPT ;  /* 0x000000033000788c */ /* 0x000fcc000bf05270 */
[----:B------:R-:W-:-:S13]  /*ec30*/  PLOP3.LUT P4, PT, PT, PT, UP0, 0x80, 0x0 ;  /* 0x000000000000781c */ /* 0x000fda0003f8f008 */
[----:B------:R-:W-:Y:S05]  /*ec40*/  @!P4 BRA `(.L_x_160) ;  /* 0x000000000004c947 */ /* 0x000fea0003800000 */
[----:B------:R-:W-:Y:S01]  /*ec50*/  BPT.TRAP 0x1 ;  /* 0x000000040000795c */ /* 0x000fe20000300000 */
.L_x_160:
[----:B------:R-:W-:-:S04]  /*ec60*/  ULEA UR4, UR8, UR50, 0x3 ;  /* 0x0000003208047291 */ /* 0x000fc8000f8e183f */
[----:B------:R-:W-:-:S04]  /*ec70*/  UIADD3 UR4, UR4, 0x50, URZ ;  /* 0x0000005004047890 */ /* 0x000fc8000fffe03f */
[----:B------:R-:W-:-:S09]  /*ec80*/  UPRMT UR4, UR49, 0x654, UR4 ;  /* 0x0000065431047896 */ /* 0x000fd20008000004 */
[----:B------:R-:W-:Y:S03]  /*ec90*/  SYNCS.ARRIVE.TRANS64.RED.A1T0 RZ, [UR4], RZ ;  /* 0x000000ffffff79a7 */ /* 0x000fe60008100404 */
.L_x_159:
[----:B------:R-:W-:Y:S05]  /*eca0*/  BSYNC B0 ;  /* 0x0000000000007941 */ /* 0x000fea0003800000 */
.L_x_158:
        /* <DEDUP_REMOVED lines=9> */
.L_x_163:
        /* <DEDUP_REMOVED lines=8> */
.L_x_383:
[----:B------:R-:W-:Y:S05]  /*edc0*/  BSYNC B1 ;  /* 0x0000000000017941 */ /* 0x000fea0003800000 */
.L_x_164:
        /* <DEDUP_REMOVED lines=11> */
[C---:B---3--:R-:W-:Y:S01]  /*ee80*/  IMAD.U32 R39, R5.reuse, 0x10000, RZ ;  /* 0x0001000005277824 */ /* 0x048fe200078e00ff */
[----:B------:R-:W-:Y:S01]  /*ee90*/  LOP3.LUT R5, R5, 0xffff0000, RZ, 0xc0, !PT ;  /* 0xffff000005057812 */ /* 0x000fe200078ec0ff */
[----:B------:R-:W-:Y:S01]  /*eea0*/  IMAD.U32 R45, R7, 0x10000, RZ ;  /* 0x00010000072d7824 */ /* 0x000fe200078e00ff */
[----:B------:R-:W-:Y:S01]  /*eeb0*/  LOP3.LUT R19, R12, 0xffff0000, RZ, 0xc0, !PT ;  /* 0xffff00000c137812 */ /* 0x000fe200078ec0ff */
[----:B------:R-:W-:Y:S01]  /*eec0*/  FMUL R20, R16, R3 ;  /* 0x0000000310147220 */ /* 0x000fe20000400000 */
[----:B-1----:R-:W-:Y:S01]  /*eed0*/  SHF.L.U32 R25, R14, 0x10, RZ ;  /* 0x000000100e197819 */ /* 0x002fe200000006ff */
        /* <DEDUP_REMOVED lines=20> */
[----:B------:R-:W-:-:S07]  /*f020*/  FMUL R2, R16, R47 ;  /* 0x0000002f10027220 */ /* 0x000fce0000400000 */
.L_x_166:
[----:B------:R-:W-:Y:S02]  /*f030*/  LOP3.LUT R11, R11, R28, RZ, 0x3c, !PT ;  /* 0x0000001c0b0b7212 */ /* 0x000fe400078e3cff */
[----:B------:R-:W-:-:S07]  /*f040*/  SEL R0, R26, RZ, P4 ;  /* 0x000000ff1a007207 */ /* 0x000fce0002000000 */
.L_x_162:
[----:B------:R-:W-:Y:S05]  /*f050*/  BSYNC B0 ;  /* 0x0000000000007941 */ /* 0x000fea0003800000 */
.L_x_161:
        /* <DEDUP_REMOVED lines=61> */
.L_x_168:
[----:B------:R-:W-:Y:S05]  /*f430*/  BSYNC B0 ;  /* 0x0000000000007941 */ /* 0x000fea0003800000 */
.L_x_167:
[----:B------:R-:W-:Y:S06]  /*f440*/  BAR.SYNC.DEFER_BLOCKING 0x1, 0x100 ;  /* 0x0044000000007b1d */ /* 0x000fec0000010000 */
[----:B------:R-:W-:Y:S04]  /*f450*/  BSSY B0, `(.L_x_169) ;  /* 0x000000a000007945 */ /* 0x000fe80003800000 */
[----:B------:R-:W-:Y:S05]  /*f460*/  @!P3 BRA `(.L_x_170) ;  /* 0x000000000020b947 */ /* 0x000fea0003800000 */
[----:B------:R-:W-:-:S06]  /*f470*/  UISETP.NE.AND UP0, UPT, UR48, 0x3, UPT ;  /* 0x000000033000788c */ /* 0x000fcc000bf05270 */
[----:B------:R-:W-:-:S13]  /*f480*/  PLOP3.LUT P4, PT, PT, PT, UP0, 0x80, 0x0 ;  /* 0x000000000000781c */ /* 0x000fda0003f8f008 */
[----:B------:R-:W-:Y:S05]  /*f490*/  @!P4 BRA `(.L_x_171) ;  /* 0x000000000004c947 */ /* 0x000fea0003800000 */
[----:B------:R-:W-:Y:S01]  /*f4a0*/  BPT.TRAP 0x1 ;  /* 0x000000040000795c */ /* 0x000fe20000300000 */
.L_x_171:
[----:B------:R-:W-:-:S04]  /*f4b0*/  ULEA UR4, UR8, UR50, 0x3 ;  /* 0x0000003208047291 */ /* 0x000fc8000f8e183f */
[----:B------:R-:W-:-:S04]  /*f4c0*/  UIADD3 UR4, UR4, 0x50, URZ ;  /* 0x0000005004047890 */ /* 0x000fc8000fffe03f */
[----:B------:R-:W-:-:S09]  /*f4d0*/  UPRMT UR4, UR49, 0x654, UR4 ;  /* 0x0000065431047896 */ /* 0x000fd20008000004 */
[----:B------:R-:W-:Y:S03]  /*f4e0*/  SYNCS.ARRIVE.TRANS64.RED.A1T0 RZ, [UR4], RZ ;  /* 0x000000ffffff79a7 */ /* 0x000fe60008100404 */
.L_x_170:
[----:B------:R-:W-:Y:S05]  /*f4f0*/  BSYNC B0 ;  /* 0x0000000000007941 */ /* 0x000fea0003800000 */
.L_x_169:
        /* <DEDUP_REMOVED lines=9> */
.L_x_174:
        /* <DEDUP_REMOVED lines=8> */
.L_x_384:
[----:B------:R-:W-:Y:S05]  /*f610*/  BSYNC B1 ;  /* 0x0000000000017941 */ /* 0x000fea0003800000 */
.L_x_175:
        /* <DEDUP_REMOVED lines=38> */
.L_x_177:
[----:B------:R-:W-:Y:S02]  /*f880*/  LOP3.LUT R11, R11, R28, RZ, 0x3c, !PT ;  /* 0x0000001c0b0b7212 */ /* 0x000fe400078e3cff */
[----:B------:R-:W-:-:S07]  /*f890*/  SEL R0, R26, RZ, P4 ;  /* 0x000000ff1a007207 */ /* 0x000fce0002000000 */
.L_x_173:
[----:B------:R-:W-:Y:S05]  /*f8a0*/  BSYNC B0 ;  /* 0x0000000000007941 */ /* 0x000fea0003800000 */
.L_x_172:
        /* <DEDUP_REMOVED lines=45> */
.L_x_179:
[----:B------:R-:W-:Y:S05]  /*fb80*/  BSYNC B0 ;  /* 0x0000000000007941 */ /* 0x000fea0003800000 */
.L_x_178:
[----:B------:R-:W-:Y:S06]  /*fb90*/  BAR.SYNC.DEFER_BLOCKING 0x1, 0x100 ;  /* 0x0044000000007b1d */ /* 0x000fec0000010000 */
[----:B------:R-:W-:Y:S04]  /*fba0*/  BSSY B0, `(.L_x_180) ;  /* 0x000000a000007945 */ /* 0x000fe80003800000 */
[----:B------:R-:W-:Y:S05]  /*fbb0*/  @!P3 BRA `(.L_x_181) ;  /* 0x000000000020b947 */ /* 0x000fea0003800000 */
[----:B------:R-:W-:-:S06]  /*fbc0*/  UISETP.NE.AND UP0, UPT, UR48, 0x3, UPT ;  /* 0x000000033000788c */ /* 0x000fcc000bf05270 */
[----:B------:R-:W-:-:S13]  /*fbd0*/  PLOP3.LUT P4, PT, PT, PT, UP0, 0x80, 0x0 ;  /* 0x000000000000781c */ /* 0x000fda0003f8f008 */
[----:B------:R-:W-:Y:S05]  /*fbe0*/  @!P4 BRA `(.L_x_182) ;  /* 0x000000000004c947 */ /* 0x000fea0003800000 */
[----:B------:R-:W-:Y:S01]  /*fbf0*/  BPT.TRAP 0x1 ;  /* 0x000000040000795c */ /* 0x000fe20000300000 */
.L_x_182:
[----:B------:R-:W-:-:S04]  /*fc00*/  ULEA UR4, UR8, UR50, 0x3 ;  /* 0x0000003208047291 */ /* 0x000fc8000f8e183f */
[----:B------:R-:W-:-:S04]  /*fc10*/  UIADD3 UR4, UR4, 0x50, URZ ;  /* 0x0000005004047890 */ /* 0x000fc8000fffe03f */
[----:B------:R-:W-:-:S09]  /*fc20*/  UPRMT UR4, UR49, 0x654, UR4 ;  /* 0x0000065431047896 */ /* 0x000fd20008000004 */
[----:B------:R-:W-:Y:S03]  /*fc30*/  SYNCS.ARRIVE.TRANS64.RED.A1T0 RZ, [UR4], RZ ;  /* 0x000000ffffff79a7 */ /* 0x000fe60008100404 */
.L_x_181:
[----:B------:R-:W-:Y:S05]  /*fc40*/  BSYNC B0 ;  /* 0x0000000000007941 */ /* 0x000fea0003800000 */
.L_x_180:
        /* <DEDUP_REMOVED lines=9> */
.L_x_185:
        /* <DEDUP_REMOVED lines=8> */
.L_x_385:
[----:B------:R-:W-:Y:S05]  /*fd60*/  BSYNC B1 ;  /* 0x0000000000017941 */ /* 0x000fea0003800000 */
.L_x_186:
        /* <DEDUP_REMOVED lines=11> */
[----:B------:R-:W-:Y:S01]  /*fe20*/  SHF.L.U32 R13, R6, 0x10, RZ ;  /* 0x00000010060d7819 */ /* 0x000fe200000006ff */
[----:B---3--:R-:W-:Y:S01]  /*fe30*/  IMAD.U32 R39, R29, 0x10000, RZ ;  /* 0x000100001d277824 */ /* 0x008fe200078e00ff */
[----:B------:R-:W-:Y:S01]  /*fe40*/  LOP3.LUT R7, R7, 0xffff0000, RZ, 0xc0, !PT ;  /* 0xffff000007077812 */ /* 0x000fe200078ec0ff */
[----:B------:R-:W-:Y:S01]  /*fe50*/  IMAD.U32 R45, R31, 0x10000, RZ ;  /* 0x000100001f2d7824 */ /* 0x000fe200078e00ff */
[----:B------:R-:W-:Y:S01]  /*fe60*/  LOP3.LUT R19, R4, 0xffff0000, RZ, 0xc0, !PT ;  /* 0xffff000004137812 */ /* 0x000fe200078ec0ff */
[----:B------:R-:W-:Y:S01]  /*fe70*/  FMUL R20, R16, R3 ;  /* 0x0000000310147220 */ /* 0x000fe20000400000 */
[----:B-1----:R-:W-:Y:S01]  /*fe80*/  LOP3.LUT R25, R6, 0xffff0000, RZ, 0xc0, !PT ;  /* 0xffff000006197812 */ /* 0x002fe200078ec0ff */
        /* <DEDUP_REMOVED lines=20> */
.L_x_188:
[----:B------:R-:W-:Y:S02]  /*ffd0*/  LOP3.LUT R11, R11, R36, RZ, 0x3c, !PT ;  /* 0x000000240b0b7212 */ /* 0x000fe400078e3cff */
[----:B------:R-:W-:-:S07]  /*ffe0*/  SEL R0, R26, RZ, P4 ;  /* 0x000000ff1a007207 */ /* 0x000fce0002000000 */
.L_x_184:
[----:B------:R-:W-:Y:S05]  /*fff0*/  BSYNC B0 ;  /* 0x0000000000007941 */ /* 0x000fea0003800000 */
.L_x_183:
        /* <DEDUP_REMOVED lines=61> */
.L_x_190:
[----:B------:R-:W-:Y:S05]  /*103d0*/  BSYNC B0 ;  /* 0x0000000000007941 */ /* 0x000fea0003800000 */
.L_x_189:
[----:B------:R-:W-:Y:S06]  /*103e0*/  BAR.SYNC.DEFER_BLOCKING 0x1, 0x100 ;  /* 0x0044000000007b1d */ /* 0x000fec0000010000 */
[----:B------:R-:W-:Y:S04]  /*103f0*/  BSSY B0, `(.L_x_191) ;  /* 0x000000a000007945 */ /* 0x000fe80003800000 */
[----:B------:R-:W-:Y:S05]  /*10400*/  @!P3 BRA `(.L_x_192) ;  /* 0x000000000020b947 */ /* 0x000fea0003800000 */
[----:B------:R-:W-:-:S06]  /*10410*/  UISETP.NE.AND UP0, UPT, UR48, 0x3, UPT ;  /* 0x000000033000788c */ /* 0x000fcc000bf05270 */
[----:B------:R-:W-:-:S13]  /*10420*/  PLOP3.LUT P4, PT, PT, PT, UP0, 0x80, 0x0 ;  /* 0x000000000000781c */ /* 0x000fda0003f8f008 */
[----:B------:R-:W-:Y:S05]  /*10430*/  @!P4 BRA `(.L_x_193) ;  /* 0x000000000004c947 */ /* 0x000fea0003800000 */
[----:B------:R-:W-:Y:S01]  /*10440*/  BPT.TRAP 0x1 ;  /* 0x000000040000795c */ /* 0x000fe20000300000 */
.L_x_193:
[----:B------:R-:W-:-:S04]  /*10450*/  ULEA UR4, UR8, UR50, 0x3 ;  /* 0x0000003208047291 */ /* 0x000fc8000f8e183f */
[----:B------:R-:W-:-:S04]  /*10460*/  UIADD3 UR4, UR4, 0x50, URZ ;  /* 0x0000005004047890 */ /* 0x000fc8000fffe03f */
[----:B------:R-:W-:-:S09]  /*10470*/  UPRMT UR4, UR49, 0x654, UR4 ;  /* 0x0000065431047896 */ /* 0x000fd20008000004 */
[----:B------:R-:W-:Y:S03]  /*10480*/  SYNCS.ARRIVE.TRANS64.RED.A1T0 RZ, [UR4], RZ ;  /* 0x000000ffffff79a7 */ /* 0x000fe60008100404 */
.L_x_192:
[----:B------:R-:W-:Y:S05]  /*10490*/  BSYNC B0 ;  /* 0x0000000000007941 */ /* 0x000fea0003800000 */
.L_x_191:
        /* <DEDUP_REMOVED lines=9> */
.L_x_196:
        /* <DEDUP_REMOVED lines=8> */
.L_x_386:
[----:B------:R-:W-:Y:S05]  /*105b0*/  BSYNC B1 ;  /* 0x0000000000017941 */ /* 0x000fea0003800000 */
.L_x_197:
        /* <DEDUP_REMOVED lines=9> */
[----:B------:R-:W-:Y:S01]  /*10650*/  IMAD.U32 R13, R6, 0x10000, RZ ;  /* 0x00010000060d7824 */ /* 0x000fe200078e00ff */
[----:B------:R-:W-:Y:S01]  /*10660*/  LOP3.LUT R5, R5, 0xffff0000, RZ, 0xc0, !PT ;  /* 0xffff000005057812 */ /* 0x000fe200078ec0ff */
[----:B---3--:R-:W-:Y:S01]  /*10670*/  IMAD.U32 R35, R28, 0x10000, RZ ;  /* 0x000100001c237824 */ /* 0x008fe200078e00ff */
[----:B------:R-:W-:Y:S01]  /*10680*/  LOP3.LUT R7, R7, 0xffff0000, RZ, 0xc0, !PT ;  /* 0xffff000007077812 */ /* 0x000fe200078ec0ff */
[----:B------:R-:W-:Y:S01]  /*10690*/  IMAD.U32 R41, R30, 0x10000, RZ ;  /* 0x000100001e297824 */ /* 0x000fe200078e00ff */
[----:B------:R-:W-:Y:S01]  /*106a0*/  SHF.L.U32 R39, R29, 0x10, RZ ;  /* 0x000000101d277819 */ /* 0x000fe200000006ff */
[C---:B------:R-:W-:Y:S01]  /*106b0*/  FMUL R20, R16.reuse, R3 ;  /* 0x0000000310147220 */ /* 0x040fe20000400000 */
[----:B------:R-:W-:Y:S01]  /*106c0*/  SHF.L.U32 R45, R31, 0x10, RZ ;  /* 0x000000101f2d7819 */ /* 0x000fe200000006ff */
[----:B------:R-:W-:Y:S01]  /*106d0*/  FMUL R18, R16, R9 ;  /* 0x0000000910127220 */ /* 0x000fe20000400000 */
[----:B------:R-:W-:Y:S01]  /*106e0*/  LOP3.LUT R19, R4, 0xffff0000, RZ, 0xc0, !PT ;  /* 0xffff000004137812 */ /* 0x000fe200078ec0ff */
[----:B------:R-:W-:Y:S01]  /*106f0*/  FMUL R15, R16, R5 ;  /* 0x00000005100f7220 */ /* 0x000fe20000400000 */
[----:B-1----:R-:W-:Y:S01]  /*10700*/  LOP3.LUT R25, R6, 0xffff0000, RZ, 0xc0, !PT ;  /* 0xffff000006197812 */ /* 0x002fe200078ec0ff */
[----:B------:R-:W-:Y:S01]  /*10710*/  FMUL R14, R16, R13 ;  /* 0x0000000d100e7220 */ /* 0x000fe20000400000 */
[----:B------:R-:W-:Y:S01]  /*10720*/  LOP3.LUT R37, R28, 0xffff0000, RZ, 0xc0, !PT ;  /* 0xffff00001c257812 */ /* 0x000fe200078ec0ff */
[C---:B------:R-:W-:Y:S01]  /*10730*/  FMUL R10, R16.reuse, R7 ;  /* 0x00000007100a7220 */ /* 0x040fe20000400000 */
[----:B------:R-:W-:Y:S01]  /*10740*/  LOP3.LUT R29, R29, 0xffff0000, RZ, 0xc0, !PT ;  /* 0xffff00001d1d7812 */ /* 0x000fe200078ec0ff */
        /* <DEDUP_REMOVED lines=13> */
.L_x_199:
[----:B------:R-:W-:Y:S02]  /*10820*/  LOP3.LUT R11, R11, R36, RZ, 0x3c, !PT ;  /* 0x000000240b0b7212 */ /* 0x000fe400078e3cff */
[----:B------:R-:W-:-:S07]  /*10830*/  SEL R0, R26, RZ, P4 ;  /* 0x000000ff1a007207 */ /* 0x000fce0002000000 */
.L_x_195:
[----:B------:R-:W-:Y:S05]  /*10840*/  BSYNC B0 ;  /* 0x0000000000007941 */ /* 0x000fea0003800000 */
.L_x_194:
        /* <DEDUP_REMOVED lines=23> */
[----:B------:R-:W-:Y:S02]  /*109c0*/  F2FP.BF16.F32.PACK_AB R129, R131, R130 ;  /* 0x000000828381723e */ /* 0x000fe400000010ff */
[----:B------:R-:W-:Y:S01]  /*109d0*/  F2FP.BF16.F32.PACK_AB R130, R133, R132 ;  /* 0x000000848582723e */ /* 0x000fe200000010ff */
[----:B------:R1:W-:Y:S01]  /*109e0*/  STSM.16.M88.4 [R21+0x2200], R24 ;  /* 0x0022001815007844 */ /* 0x0003e20000000200 */
        /* <DEDUP_REMOVED lines=19> */
.L_x_201:
[----:B------:R-:W-:Y:S05]  /*10b20*/  BSYNC B0 ;  /* 0x0000000000007941 */ /* 0x000fea0003800000 */
.L_x_200:
[----:B------:R-:W-:Y:S06]  /*10b30*/  BAR.SYNC.DEFER_BLOCKING 0x1, 0x100 ;  /* 0x0044000000007b1d */ /* 0x000fec0000010000 */
[----:B------:R-:W-:Y:S04]  /*10b40*/  BSSY B0, `(.L_x_202) ;  /* 0x000000a000007945 */ /* 0x000fe80003800000 */
[----:B------:R-:W-:Y:S05]  /*10b50*/  @!P3 BRA `(.L_x_203) ;  /* 0x000000000020b947 */ /* 0x000fea0003800000 */
[----:B------:R-:W-:-:S06]  /*10b60*/  UISETP.NE.AND UP0, UPT, UR48, 0x3, UPT ;  /* 0x000000033000788c */ /* 0x000fcc000bf05270 */
[----:B------:R-:W-:-:S13]  /*10b70*/  PLOP3.LUT P4, PT, PT, PT, UP0, 0x80, 0x0 ;  /* 0x000000000000781c */ /* 0x000fda0003f8f008 */
[----:B------:R-:W-:Y:S05]  /*10b80*/  @!P4 BRA `(.L_x_204) ;  /* 0x000000000004c947 */ /* 0x000fea0003800000 */
[----:B------:R-:W-:Y:S01]  /*10b90*/  BPT.TRAP 0x1 ;  /* 0x000000040000795c */ /* 0x000fe20000300000 */
.L_x_204:
[----:B------:R-:W-:-:S04]  /*10ba0*/  ULEA UR4, UR8, UR50, 0x3 ;  /* 0x0000003208047291 */ /* 0x000fc8000f8e183f */
[----:B------:R-:W-:-:S04]  /*10bb0*/  UIADD3 UR4, UR4, 0x50, URZ ;  /* 0x0000005004047890 */ /* 0x000fc8000fffe03f */
[----:B------:R-:W-:-:S09]  /*10bc0*/  UPRMT UR4, UR49, 0x654, UR4 ;  /* 0x0000065431047896 */ /* 0x000fd20008000004 */
[----:B------:R-:W-:Y:S03]  /*10bd0*/  SYNCS.ARRIVE.TRANS64.RED.A1T0 RZ, [UR4], RZ ;  /* 0x000000ffffff79a7 */ /* 0x000fe60008100404 */
.L_x_203:
[----:B------:R-:W-:Y:S05]  /*10be0*/  BSYNC B0 ;  /* 0x0000000000007941 */ /* 0x000fea0003800000 */
.L_x_202:
        /* <DEDUP_REMOVED lines=9> */
.L_x_207:
        /* <DEDUP_REMOVED lines=8> */
.L_x_387:
[----:B------:R-:W-:Y:S05]  /*10d00*/  BSYNC B1 ;  /* 0x0000000000017941 */ /* 0x000fea0003800000 */
.L_x_208:
        /* <DEDUP_REMOVED lines=38> */
.L_x_210:
[----:B------:R-:W-:Y:S02]  /*10f70*/  LOP3.LUT R11, R11, R34, RZ, 0x3c, !PT ;  /* 0x000000220b0b7212 */ /* 0x000fe400078e3cff */
[----:B------:R-:W-:-:S07]  /*10f80*/  SEL R0, R26, RZ, P4 ;  /* 0x000000ff1a007207 */ /* 0x000fce0002000000 */
.L_x_206:
[----:B------:R-:W-:Y:S05]  /*10f90*/  BSYNC B0 ;  /* 0x0000000000007941 */ /* 0x000fea0003800000 */
.L_x_205:
        /* <DEDUP_REMOVED lines=61> */
.L_x_212:
[----:B------:R-:W-:Y:S05]  /*11370*/  BSYNC B0 ;  /* 0x0000000000007941 */ /* 0x000fea0003800000 */
.L_x_211:
[----:B------:R-:W-:Y:S06]  /*11380*/  BAR.SYNC.DEFER_BLOCKING 0x1, 0x100 ;  /* 0x0044000000007b1d */ /* 0x000fec0000010000 */
[----:B------:R-:W-:Y:S04]  /*11390*/  BSSY B0, `(.L_x_213) ;  /* 0x000000a000007945 */ /* 0x000fe80003800000 */
[----:B------:R-:W-:Y:S05]  /*113a0*/  @!P3 BRA `(.L_x_214) ;  /* 0x000000000020b947 */ /* 0x000fea0003800000 */
[----:B------:R-:W-:-:S06]  /*113b0*/  UISETP.NE.AND UP0, UPT, UR48, 0x3, UPT ;  /* 0x000000033000788c */ /* 0x000fcc000bf05270 */
[----:B------:R-:W-:-:S13]  /*113c0*/  PLOP3.LUT P4, PT, PT, PT, UP0, 0x80, 0x0 ;  /* 0x000000000000781c */ /* 0x000fda0003f8f008 */
[----:B------:R-:W-:Y:S05]  /*113d0*/  @!P4 BRA `(.L_x_215) ;  /* 0x000000000004c947 */ /* 0x000fea0003800000 */
[----:B------:R-:W-:Y:S01]  /*113e0*/  BPT.TRAP 0x1 ;  /* 0x000000040000795c */ /* 0x000fe20000300000 */
.L_x_215:
[----:B------:R-:W-:-:S04]  /*113f0*/  ULEA UR4, UR8, UR50, 0x3 ;  /* 0x0000003208047291 */ /* 0x000fc8000f8e183f */
[----:B------:R-:W-:-:S04]  /*11400*/  UIADD3 UR4, UR4, 0x50, URZ ;  /* 0x0000005004047890 */ /* 0x000fc8000fffe03f */
[----:B------:R-:W-:-:S09]  /*11410*/  UPRMT UR4, UR49, 0x654, UR4 ;  /* 0x0000065431047896 */ /* 0x000fd20008000004 */
[----:B------:R-:W-:Y:S03]  /*11420*/  SYNCS.ARRIVE.TRANS64.RED.A1T0 RZ, [UR4], RZ ;  /* 0x000000ffffff79a7 */ /* 0x000fe60008100404 */
.L_x_214:
[----:B------:R-:W-:Y:S05]  /*11430*/  BSYNC B0 ;  /* 0x0000000000007941 */ /* 0x000fea0003800000 */
.L_x_213:
        /* <DEDUP_REMOVED lines=9> */
.L_x_218:
[----:B------:R-:W-:Y:S01]  /*114d0*/  SHF.L.U32 R11, R11, 0x1f, RZ ;  /* 0x0000001f0b0b7819 */ /* 0x000fe200000006ff */
[----:B------:R-:W-:Y:S01]  /*114e0*/  BSSY B1, `(.L_x_219) ;  /* 0x0000004000017945 */ /* 0x000fe20003800000 */
[----:B-1----:R-:W-:-:S04]  /*114f0*/  LEA R24, R0, UR50, 0x3 ;  /* 0x0000003200187c11 */ /* 0x002fc8000f8e18ff */
[----:B------:R-:W1:Y:S02]  /*11500*/  SYNCS.PHASECHK.TRANS64.TRYWAIT P4, [R24+URZ+0x30], R11 ;  /* 0x0000300b180075a7 */ /* 0x000e64000808017f */
[----:B-1----:R-:W-:Y:S05]  /*11510*/  @!P4 BRA `(.L_x_220) ;  /* 0x0000004c00ecc947 */ /* 0x002fea0003800000 */
.L_x_388:
[----:B------:R-:W-:Y:S05]  /*11520*/  BSYNC B1 ;  /* 0x0000000000017941 */ /* 0x000fea0003800000 */
.L_x_219:
[----:B------:R-:W-:Y:S05]  /*11530*/  @P2 BRA `(.L_x_217) ;  /* 0x0000000000942947 */ /* 0x000fea0003800000 */
[----:B------:R-:W-:Y:S01]  /*11540*/  LEA R23, R0, R23, 0xd ;  /* 0x0000001700177211 */ /* 0x000fe200078e68ff */
[----:B------:R-:W-:Y:S05]  /*11550*/  WARPSYNC.ALL ;  /* 0x0000000000007948 */ /* 0x000fea0003800000 */
[----:B------:R-:W-:Y:S01]  /*11560*/  IMAD R0, R22, 0x2, R23 ;  /* 0x0000000216007824 */ /* 0x000fe200078e0217 */
[----:B------:R-:W2:Y:S04]  /*11570*/  LDSM.16.M88.4 R4, [R23] ;  /* 0x000000001704783b */ /* 0x000ea80000000200 */
[----:B------:R-:W3:Y:S01]  /*11580*/  LDSM.16.M88.4 R28, [R0] ;  /* 0x00000000001c783b */ /* 0x000ee20000000200 */
[----:B--2---:R-:W-:Y:S01]  /*11590*/  IMAD.U32 R9, R5, 0x10000, RZ ;  /* 0x0001000005097824 */ /* 0x004fe200078e00ff */
[C---:B------:R-:W-:Y:S01]  /*115a0*/  SHF.L.U32 R3, R4.reuse, 0x10, RZ ;  /* 0x0000001004037819 */ /* 0x040fe200000006ff */
[----:B------:R-:W-:Y:S01]  /*115b0*/  IMAD.U32 R25, R7, 0x10000, RZ ;  /* 0x0001000007197824 */ /* 0x000fe200078e00ff */
[----:B------:R-:W-:Y:S01]  /*115c0*/  LOP3.LUT R5, R5, 0xffff0000, RZ, 0xc0, !PT ;  /* 0xffff000005057812 */ /* 0x000fe200078ec0ff */
[----:B---3--:R-:W-:Y:S01]  /*115d0*/  IMAD.U32 R33, R29, 0x10000, RZ ;  /* 0x000100001d217824 */ /* 0x008fe200078e00ff */
[----:B------:R-:W-:Y:S01]  /*115e0*/  LOP3.LUT R7, R7, 0xffff0000, RZ, 0xc0, !PT ;  /* 0xffff000007077812 */ /* 0x000fe200078ec0ff */
[----:B------:R-:W-:Y:S01]  /*115f0*/  IMAD.U32 R39, R31, 0x10000, RZ ;  /* 0x000100001f277824 */ /* 0x000fe200078e00ff */
[----:B------:R-:W-:Y:S01]  /*11600*/  LOP3.LUT R19, R4, 0xffff0000, RZ, 0xc0, !PT ;  /* 0xffff000004137812 */ /* 0x000fe200078ec0ff */
[----:B------:R-:W-:Y:S01]  /*11610*/  FMUL R20, R16, R3 ;  /* 0x0000000310147220 */ /* 0x000fe20000400000 */
        /* <DEDUP_REMOVED lines=23> */
.L_x_217:
[----:B------:R-:W-:Y:S05]  /*11790*/  BSYNC B0 ;  /* 0x0000000000007941 */ /* 0x000fea0003800000 */
.L_x_216:
        /* <DEDUP_REMOVED lines=26> */
[----:B-1----:R-:W-:-:S05]  /*11940*/  F2FP.BF16.F32.PACK_AB R11, R2, R3 ;  /* 0x00000003020b723e */ /* 0x002fca00000010ff */
[----:B------:R2:W-:Y:S01]  /*11950*/  STSM.16.M88.4 [R32], R8 ;  /* 0x0000000820007844 */ /* 0x0005e20000000200 */
[----:B------:R-:W-:Y:S01]  /*11960*/  @!PT LDS RZ, [RZ] ;  /* 0x00000000fffff984 */ /* 0x000fe20000000800 */
[----:B------:R-:W-:Y:S01]  /*11970*/  @!PT LDS RZ, [RZ] ;  /* 0x00000000fffff984 */ /* 0x000fe20000000800 */
[----:B------:R-:W-:Y:S01]  /*11980*/  @!PT LDS RZ, [RZ] ;  /* 0x00000000fffff984 */ /* 0x000fe20000000800 */
[----:B------:R-:W-:Y:S01]  /*11990*/  @!PT LDS RZ, [RZ] ;  /* 0x00000000fffff984 */ /* 0x000fe20000000800 */
[----:B------:R1:W-:Y:S06]  /*119a0*/  MEMBAR.ALL.CTA ;  /* 0x0000000000007992 */ /* 0x0003ec0000008000 */
[----:B-1----:R-:W1:Y:S02]  /*119b0*/  FENCE.VIEW.ASYNC.S ;  /* 0x00000000000073c6 */ /* 0x002e640000000000 */
[----:B-1----:R-:W-:Y:S06]  /*119c0*/  BAR.SYNC.DEFER_BLOCKING 0x1, 0x100 ;  /* 0x0044000000007b1d */ /* 0x002fec0000010000 */
        /* <DEDUP_REMOVED lines=9> */
[----:B-1----:R-:W-:-:S04]  /*11a60*/  DEPBAR.LE SB0, 0x1 ;  /* 0x000080400000791a */ /* 0x002fc80000000000 */
.L_x_222:
[----:B------:R-:W-:Y:S05]  /*11a70*/  BSYNC B0 ;  /* 0x0000000000007941 */ /* 0x000fea0003800000 */
.L_x_221:
[----:B------:R-:W-:Y:S06]  /*11a80*/  BAR.SYNC.DEFER_BLOCKING 0x1, 0x100 ;  /* 0x0044000000007b1d */ /* 0x000fec0000010000 */
[----:B------:R-:W-:Y:S04]  /*11a90*/  BSSY B0, `(.L_x_223) ;  /* 0x000000a000007945 */ /* 0x000fe80003800000 */
[----:B------:R-:W-:Y:S05]  /*11aa0*/  @!P3 BRA `(.L_x_224) ;  /* 0x000000000020b947 */ /* 0x000fea0003800000 */
[----:B------:R-:W-:-:S06]  /*11ab0*/  UISETP.NE.AND UP0, UPT, UR48, 0x3, UPT ;  /* 0x000000033000788c */ /* 0x000fcc000bf05270 */
[----:B------:R-:W-:-:S13]  /*11ac0*/  PLOP3.LUT P0, PT, PT, PT, UP0, 0x80, 0x0 ;  /* 0x000000000000781c */ /* 0x000fda0003f0f008 */
[----:B------:R-:W-:Y:S05]  /*11ad0*/  @!P0 BRA `(.L_x_225) ;  /* 0x0000000000048947 */ /* 0x000fea0003800000 */
[----:B------:R-:W-:Y:S01]  /*11ae0*/  BPT.TRAP 0x1 ;  /* 0x000000040000795c */ /* 0x000fe20000300000 */
.L_x_225:
[----:B------:R-:W-:-:S04]  /*11af0*/  ULEA UR4, UR52, UR50, 0x3 ;  /* 0x0000003234047291 */ /* 0x000fc8000f8e183f */
[----:B------:R-:W-:-:S04]  /*11b00*/  UIADD3 UR4, UR4, 0x50, URZ ;  /* 0x0000005004047890 */ /* 0x000fc8000fffe03f */
[----:B------:R-:W-:-:S09]  /*11b10*/  UPRMT UR4, UR49, 0x654, UR4 ;  /* 0x0000065431047896 */ /* 0x000fd20008000004 */
[----:B------:R-:W-:Y:S03]  /*11b20*/  SYNCS.ARRIVE.TRANS64.RED.A1T0 RZ, [UR4], RZ ;  /* 0x000000ffffff79a7 */ /* 0x000fe60008100404 */
.L_x_224:
[----:B------:R-:W-:Y:S05]  /*11b30*/  BSYNC B0 ;  /* 0x0000000000007941 */ /* 0x000fea0003800000 */
.L_x_223:
[----:B------:R-:W3:Y:S01]  /*11b40*/  LDL.LU R15, [R1+0x204] ;  /* 0x00020400010f7983 */ /* 0x000ee20000300800 */
[----:B------:R-:W-:-:S03]  /*11b50*/  ULDC.64 UR4, c[0x0][0x8f8] ;  /* 0x00023e0000047ab9 */ /* 0x000fc60000000a00 */
[----:B------:R-:W4:Y:S01]  /*11b60*/  LDL.LU R14, [R1+0x200] ;  /* 0x00020000010e7983 */ /* 0x000f220000300800 */
[----:B------:R-:W-:Y:S01]  /*11b70*/  UIADD3 UR52, UR52, 0x1, URZ ;  /* 0x0000000134347890 */ /* 0x000fe2000fffe03f */
[----:B------:R-:W-:Y:S01]  /*11b80*/  PRMT R0, RZ, 0x7610, R0 ;  /* 0x00007610ff007816 */ /* 0x000fe20000000000 */
[----:B------:R-:W-:Y:S01]  /*11b90*/  UMOV UR41, 0xffffffff ;  /* 0xffffffff00297882 */ /* 0x000fe20000000000 */
[----:B------:R-:W-:Y:S01]  /*11ba0*/  UMOV UR43, 0xffffffff ;  /* 0xffffffff002b7882 */ /* 0x000fe20000000000 */
[----:B------:R-:W-:Y:S01]  /*11bb0*/  UISETP.NE.AND UP0, UPT, UR52, 0x4, UPT ;  /* 0x000000043400788c */ /* 0x000fe2000bf05270 */
[----:B------:R-:W-:-:S03]  /*11bc0*/  MOV R2, 0xffffffff ;  /* 0xffffffff00027802 */ /* 0x000fc60000000f00 */
[----:B------:R-:W-:Y:S01]  /*11bd0*/  USEL UR52, UR52, URZ, UP0 ;  /* 0x0000003f34347287 */ /* 0x000fe20008000000 */
[----:B----4-:R-:W-:-:S04]  /*11be0*/  IADD3 R14, P0, R14, UR54, RZ ;  /* 0x000000360e0e7c10 */ /* 0x010fc8000ff1e0ff */
[----:B---3--:R-:W-:Y:S01]  /*11bf0*/  IADD3.X R15, R15, UR39, RZ, P0, !PT ;  /* 0x000000270f0f7c10 */ /* 0x008fe200087fe4ff */
[----:B------:R1:W-:Y:S01]  /*11c00*/  STL [R1+0x200], R14 ;  /* 0x0002000e01007387 */ /* 0x0003e20000100800 */
[----:B------:R-:W-:-:S03]  /*11c10*/  ISETP.GE.U32.AND P0, PT, R14, UR4, PT ;  /* 0x000000040e007c0c */ /* 0x000fc6000bf06070 */
[----:B------:R1:W-:Y:S01]  /*11c20*/  STL [R1+0x204], R15 ;  /* 0x0002040f01007387 */ /* 0x0003e20000100800 */
[----:B------:R-:W-:-:S13]  /*11c30*/  ISETP.GE.U32.AND.EX P0, PT, R15, UR5, PT, P0 ;  /* 0x000000050f007c0c */ /* 0x000fda000bf06100 */
[----:B-1----:R-:W-:Y:S05]  /*11c40*/  @P0 BRA `(.L_x_226) ;  /* 0x0000000400700947 */ /* 0x002fea0003800000 */
[----:B--2---:R-:W1:Y:S01]  /*11c50*/  LDC.64 R8, c[0x0][0x8d0] ;  /* 0x00023400ff087b82 */ /* 0x004e620000000a00 */
[----:B------:R-:W2:Y:S01]  /*11c60*/  S2R R18, SR_CTAID.X ;  /* 0x0000000000127919 */ /* 0x000ea20000002500 */
[----:B------:R-:W-:Y:S01]  /*11c70*/  IMAD.MOV.U32 R6, RZ, RZ, R14 ;  /* 0x000000ffff067224 */ /* 0x000fe200078e000e */
[----:B------:R-:W-:-:S05]  /*11c80*/  MOV R7, R15 ;  /* 0x0000000f00077202 */ /* 0x000fca0000000f00 */
[----:B------:R-:W3:Y:S08]  /*11c90*/  LDC R10, c[0x0][0x8d8] ;  /* 0x00023600ff0a7b82 */ /* 0x000ef00000000800 */
[----:B------:R-:W4:Y:S01]  /*11ca0*/  LDC.64 R12, c[0x0][0x8c8] ;  /* 0x00023200ff0c7b82 */ /* 0x000f220000000a00 */
[----:B-1----:R-:W-:-:S04]  /*11cb0*/  ISETP.NE.U32.AND P0, PT, R8, RZ, PT ;  /* 0x000000ff0800720c */ /* 0x002fc80003f05070 */
[----:B------:R-:W-:-:S13]  /*11cc0*/  ISETP.NE.AND.EX P0, PT, R9, RZ, PT, P0 ;  /* 0x000000ff0900720c */ /* 0x000fda0003f05300 */
[----:B--234-:R-:W-:Y:S05]  /*11cd0*/  @!P0 BRA `(.L_x_227) ;  /* 0x0000000000288947 */ /* 0x01cfea0003800000 */
[----:B------:R-:W1:Y:S02]  /*11ce0*/  LDC R0, c[0x0][0x8dc] ;  /* 0x00023700ff007b82 */ /* 0x000e640000000800 */
[----:B-1----:R-:W-:-:S05]  /*11cf0*/  IADD3 R7, P0, R14, R0, RZ ;  /* 0x000000000e077210 */ /* 0x002fca0007f1e0ff */
[----:B------:R-:W-:-:S04]  /*11d00*/  IMAD.X R11, RZ, RZ, R15, P0 ;  /* 0x000000ffff0b7224 */ /* 0x000fc800000e060f */
[----:B------:R-:W-:-:S04]  /*11d10*/  IMAD.WIDE.U32 R2, R11, R8, RZ ;  /* 0x000000080b027225 */ /* 0x000fc800078e00ff */
[----:B------:R-:W-:-:S04]  /*11d20*/  IMAD.WIDE.U32 R4, P0, R7, R9, R2 ;  /* 0x0000000907047225 */ /* 0x000fc80007800002 */
[----:B------:R-:W-:Y:S01]  /*11d30*/  IMAD.WIDE.U32 R2, R7, R8, RZ ;  /* 0x0000000807027225 */ /* 0x000fe200078e00ff */
[----:B------:R-:W-:-:S03]  /*11d40*/  IADD3.X R7, RZ, RZ, RZ, P0, !PT ;  /* 0x000000ffff077210 */ /* 0x000fc600007fe4ff */
[----:B------:R-:W-:Y:S01]  /*11d50*/  IMAD.MOV.U32 R6, RZ, RZ, R5 ;  /* 0x000000ffff067224 */ /* 0x000fe200078e0005 */
[----:B------:R-:W-:-:S05]  /*11d60*/  IADD3 RZ, P0, R3, R4, RZ ;  /* 0x0000000403ff7210 */ /* 0x000fca0007f1e0ff */
[----:B------:R-:W-:-:S08]  /*11d70*/  IMAD.WIDE.U32.X R6, R11, R9, R6, P0 ;  /* 0x000000090b067225 */ /* 0x000fd000000e0406 */
.L_x_227:
[----:B------:R-:W1:Y:S01]  /*11d80*/  S2R R11, SR_CTAID.Y ;  /* 0x00000000000b7919 */ /* 0x000e620000002600 */
[-CC-:B------:R-:W-:Y:S01]  /*11d90*/  SHF.R.U64 R27, R6, R10.reuse, R7.reuse ;  /* 0x0000000a061b7219 */ /* 0x180fe20000001207 */
[----:B------:R-:W-:Y:S01]  /*11da0*/  IMAD.MOV.U32 R2, RZ, RZ, R14 ;  /* 0x000000ffff027224 */ /* 0x000fe200078e000e */
[----:B------:R-:W-:Y:S01]  /*11db0*/  MOV R3, R15 ;  /* 0x0000000f00037202 */ /* 0x000fe20000000f00 */
[----:B------:R-:W2:Y:S01]  /*11dc0*/  LDC R4, c[0x0][0x8c0] ;  /* 0x00023000ff047b82 */ /* 0x000ea20000000800 */
[----:B------:R-:W-:Y:S01]  /*11dd0*/  SHF.R.U32.HI R0, RZ, R10, R7 ;  /* 0x0000000aff007219 */ /* 0x000fe20000011607 */
[----:B------:R-:W-:Y:S01]  /*11de0*/  ULDC UR4, c[0x0][0x150] ;  /* 0x0000540000047ab9 */ /* 0x000fe20000000800 */
[----:B------:R-:W-:Y:S02]  /*11df0*/  IADD3 R5, P0, RZ, -R27, RZ ;  /* 0x8000001bff057210 */ /* 0x000fe40007f1e0ff */
[----:B------:R-:W-:Y:S02]  /*11e00*/  I2FP.F32.U32 R6, R18 ;  /* 0x0000001200067245 */ /* 0x000fe40000201000 */
[----:B------:R-:W-:Y:S01]  /*11e10*/  IADD3.X R7, RZ, ~R0, RZ, P0, !PT ;  /* 0x80000000ff077210 */ /* 0x000fe200007fe4ff */
[----:B------:R-:W3:Y:S01]  /*11e20*/  LDC.64 R14, c[0x0][0x8e8] ;  /* 0x00023a00ff0e7b82 */ /* 0x000ee20000000a00 */
[----:B------:R-:W-:-:S04]  /*11e30*/  IMAD.WIDE.U32 R2, R5, R12, R2 ;  /* 0x0000000c05027225 */ /* 0x000fc800078e0002 */
[----:B------:R-:W-:Y:S01]  /*11e40*/  FMUL R6, R6, UR4 ;  /* 0x0000000406067c20 */ /* 0x000fe20008400000 */
[----:B------:R-:W-:Y:S01]  /*11e50*/  ULDC UR4, c[0x0][0x154] ;  /* 0x0000550000047ab9 */ /* 0x000fe20000000800 */
[----:B------:R-:W-:Y:S02]  /*11e60*/  IMAD R0, R7, R12, RZ ;  /* 0x0000000c07007224 */ /* 0x000fe400078e02ff */
[----:B------:R-:W4:Y:S02]  /*11e70*/  LDC R12, c[0x0][0x8b0] ;  /* 0x00022c00ff0c7b82 */ /* 0x000f240000000800 */
[----:B------:R-:W-:Y:S01]  /*11e80*/  IMAD R5, R5, R13, R0 ;  /* 0x0000000d05057224 */ /* 0x000fe200078e0200 */
[----:B------:R-:W5:Y:S03]  /*11e90*/  F2I.U32.TRUNC.NTZ R6, R6 ;  /* 0x0000000600067305 */ /* 0x000f66000020f000 */
[----:B------:R-:W-:-:S02]  /*11ea0*/  IMAD.IADD R3, R3, 0x1, R5 ;  /* 0x0000000103037824 */ /* 0x000fc400078e0205 */
[----:B------:R-:W4:Y:S03]  /*11eb0*/  LDC R9, c[0x0][0x900] ;  /* 0x00024000ff097b82 */ /* 0x000f260000000800 */
[-CC-:B--2---:R-:W-:Y:S01]  /*11ec0*/  SHF.R.U64 R10, R2, R4.reuse, R3.reuse ;  /* 0x00000004020a7219 */ /* 0x184fe20000001203 */
[----:B------:R-:W-:Y:S01]  /*11ed0*/  IMAD.MOV.U32 R2, RZ, RZ, -0x1 ;  /* 0xffffffffff027424 */ /* 0x000fe200078e00ff */
[----:B-1----:R-:W-:Y:S02]  /*11ee0*/  I2FP.F32.U32 R0, R11 ;  /* 0x0000000b00007245 */ /* 0x002fe40000201000 */
[----:B------:R-:W-:Y:S01]  /*11ef0*/  SHF.R.U32.HI R3, RZ, R4, R3 ;  /* 0x00000004ff037219 */ /* 0x000fe20000011603 */
[----:B------:R-:W1:Y:S01]  /*11f00*/  LDC R7, c[0x0][0x144] ;  /* 0x00005100ff077b82 */ /* 0x000e620000000800 */
[----:B---3--:R-:W-:Y:S01]  /*11f10*/  ISETP.NE.U32.AND P0, PT, R14, RZ, PT ;  /* 0x000000ff0e00720c */ /* 0x008fe20003f05070 */
[----:B------:R-:W-:Y:S01]  /*11f20*/  FMUL R0, R0, UR4 ;  /* 0x0000000400007c20 */ /* 0x000fe20008400000 */
[----:B-----5:R-:W-:-:S02]  /*11f30*/  IADD3 R6, -R6, RZ, RZ ;  /* 0x000000ff06067210 */ /* 0x020fc40007ffe1ff */
[----:B------:R-:W-:Y:S01]  /*11f40*/  ISETP.NE.AND.EX P0, PT, R15, RZ, PT, P0 ;  /* 0x000000ff0f00720c */ /* 0x000fe20003f05300 */
[----:B------:R2:W3:Y:S02]  /*11f50*/  F2I.U32.TRUNC.NTZ R13, R0 ;  /* 0x00000000000d7305 */ /* 0x0004e4000020f000 */
[----:B------:R-:W2:Y:S01]  /*11f60*/  LDC R20, c[0x0][0x148] ;  /* 0x00005200ff147b82 */ /* 0x000ea20000000800 */
[-CC-:B----4-:R-:W-:Y:S02]  /*11f70*/  SHF.R.U64 R8, R10, R12.reuse, R3.reuse ;  /* 0x0000000c0a087219 */ /* 0x190fe40000001203 */
[----:B------:R-:W-:-:S05]  /*11f80*/  SHF.R.U32.HI R3, RZ, R12, R3 ;  /* 0x0000000cff037219 */ /* 0x000fca0000011603 */
[----:B------:R-:W4:Y:S01]  /*11f90*/  LDC R19, c[0x0][0x8a8] ;  /* 0x00022a00ff137b82 */ /* 0x000f220000000800 */
[-C--:B------:R-:W-:Y:S02]  /*11fa0*/  SHF.L.U32 R2, R2, R9.reuse, RZ ;  /* 0x0000000902027219 */ /* 0x080fe400000006ff */
[-CC-:B------:R-:W-:Y:S02]  /*11fb0*/  SHF.R.U64 R12, R8, R9.reuse, R3.reuse ;  /* 0x00000009080c7219 */ /* 0x180fe40000001203 */
[----:B------:R-:W-:Y:S02]  /*11fc0*/  LOP3.LUT R23, RZ, R2, RZ, 0x33, !PT ;  /* 0x00000002ff177212 */ /* 0x000fe400078e33ff */
[-C--:B------:R-:W-:Y:S01]  /*11fd0*/  SHF.R.U32.HI R3, RZ, R9.reuse, R3 ;  /* 0x00000009ff037219 */ /* 0x080fe20000011603 */
[----:B------:R-:W2:Y:S01]  /*11fe0*/  LDC R24, c[0x0][0x8f0] ;  /* 0x00023c00ff187b82 */ /* 0x000ea20000000800 */
[----:B-1----:R-:W-:Y:S01]  /*11ff0*/  IMAD R21, R7, R6, R18 ;  /* 0x0000000607157224 */ /* 0x002fe200078e0212 */
[----:B------:R-:W-:-:S02]  /*12000*/  SHF.L.U32 R164, R164, R9, RZ ;  /* 0x00000009a4a47219 */ /* 0x000fc400000006ff */
[----:B------:R-:W-:-:S04]  /*12010*/  MOV R2, R12 ;  /* 0x0000000c00027202 */ /* 0x000fc80000000f00 */
[----:B------:R-:W1:Y:S08]  /*12020*/  LDC R25, c[0x0][0x8e0] ;  /* 0x00023800ff197b82 */ /* 0x000e700000000800 */
[----:B------:R-:W1:Y:S01]  /*12030*/  LDC R26, c[0x0][0x8b8] ;  /* 0x00022e00ff1a7b82 */ /* 0x000e620000000800 */
[----:B---3--:R-:W-:Y:S05]  /*12040*/  @!P0 BRA `(.L_x_228) ;  /* 0x0000000000288947 */ /* 0x008fea0003800000 */
[----:B------:R-:W3:Y:S02]  /*12050*/  LDC R7, c[0x0][0x8f4] ;  /* 0x00023d00ff077b82 */ /* 0x000ee40000000800 */
[----:B---3--:R-:W-:-:S05]  /*12060*/  IADD3 R7, P0, R12, R7, RZ ;  /* 0x000000070c077210 */ /* 0x008fca0007f1e0ff */
        /* <DEDUP_REMOVED lines=8> */
.L_x_228:
[----:B------:R-:W3:Y:S01]  /*120f0*/  LDC R4, c[0x0][0x904] ;  /* 0x00024100ff047b82 */ /* 0x000ee20000000800 */
[----:B--2---:R-:W-:Y:S01]  /*12100*/  SHF.R.U64 R0, R2, R24, R3 ;  /* 0x0000001802007219 */ /* 0x004fe20000001203 */
[----:B----4-:R-:W-:Y:S01]  /*12110*/  VIADD R5, R19, 0xffffffff ;  /* 0xffffffff13057836 */ /* 0x010fe20000000000 */
[----:B------:R-:W-:Y:S02]  /*12120*/  LOP3.LUT R7, R8, R23, RZ, 0xc0, !PT ;  /* 0x0000001708077212 */ /* 0x000fe400078ec0ff */
[----:B------:R-:W-:Y:S02]  /*12130*/  IADD3 R13, -R13, RZ, RZ ;  /* 0x000000ff0d0d7210 */ /* 0x000fe40007ffe1ff */
[----:B------:R-:W-:Y:S01]  /*12140*/  IADD3 R3, -R0, RZ, RZ ;  /* 0x000000ff00037210 */ /* 0x000fe20007ffe1ff */
[----:B------:R-:W-:Y:S01]  /*12150*/  IMAD R2, R164, R0, R7 ;  /* 0x00000000a4027224 */ /* 0x000fe200078e0207 */
[----:B------:R-:W-:Y:S02]  /*12160*/  LOP3.LUT R5, R10, R5, RZ, 0xc0, !PT ;  /* 0x000000050a057212 */ /* 0x000fe400078ec0ff */
[----:B------:R-:W-:Y:S01]  /*12170*/  R2UR UR43, R27 ;  /* 0x000000001b2b72ca */ /* 0x000fe200000e0000 */
[----:B-1----:R-:W-:-:S04]  /*12180*/  IMAD R0, R3, R25, R12 ;  /* 0x0000001903007224 */ /* 0x002fc800078e020c */
[----:B------:R-:W-:Y:S01]  /*12190*/  IMAD R3, R0, R19, R5 ;  /* 0x0000001300037224 */ /* 0x000fe200078e0205 */
[----:B---3--:R-:W-:-:S13]  /*121a0*/  ISETP.NE.AND P0, PT, R4, 0x1, PT ;  /* 0x000000010400780c */ /* 0x008fda0003f05270 */
[----:B------:R-:W-:-:S04]  /*121b0*/  @P0 IMAD R21, R20, R13, R11 ;  /* 0x0000000d14150224 */ /* 0x000fc800078e020b */
[----:B------:R-:W-:-:S05]  /*121c0*/  IMAD R2, R2, R26, R21 ;  /* 0x0000001a02027224 */ /* 0x000fca00078e0215 */
[----:B------:R-:W-:Y:S02]  /*121d0*/  SEL R0, R3, R2, !P0 ;  /* 0x0000000203007207 */ /* 0x000fe40004000000 */
[----:B------:R-:W-:Y:S02]  /*121e0*/  SEL R2, R2, R3, !P0 ;  /* 0x0000000302027207 */ /* 0x000fe40004000000 */
[----:B------:R-:W-:Y:S01]  /*121f0*/  R2UR UR41, R0 ;  /* 0x00000000002972ca */ /* 0x000fe200000e0000 */
[----:B------:R-:W-:-:S14]  /*12200*/  IMAD.MOV.U32 R0, RZ, RZ, 0x1 ;  /* 0x00000001ff007424 */ /* 0x000fdc00078e00ff */
.L_x_226:
[----:B------:R-:W-:Y:S01]  /*12210*/  LOP3.LUT P0, RZ, R0, 0xff, RZ, 0xc0, !PT ;  /* 0x000000ff00ff7812 */ /* 0x000fe2000780c0ff */
[----:B------:R-:W-:Y:S02]  /*12220*/  UIMAD.WIDE.U32 UR4, UR58, -0x55555555, URZ ;  /* 0xaaaaaaab3a0478a5 */ /* 0x000fe4000f8e003f */
[----:B------:R-:W-:Y:S02]  /*12230*/  UIADD3 UR36, UR36, 0x10, URZ ;  /* 0x0000001024247890 */ /* 0x000fe4000fffe03f */
[----:B------:R-:W-:-:S04]  /*12240*/  USHF.R.U32.HI UR4, URZ, 0x1, UR5 ;  /* 0x000000013f047899 */ /* 0x000fc80008011605 */
[----:B------:R-:W-:-:S04]  /*12250*/  UIMAD UR40, UR4, -0x3, UR58 ;  /* 0xfffffffd042878a4 */ /* 0x000fc8000f8e023a */
[----:B------:R-:W-:Y:S08]  /*12260*/  @P0 BRA `(.L_x_229) ;  /* 0xfffffef4004c0947 */ /* 0x000ff0000383ffff */
[----:B------:R-:W-:-:S13]  /*12270*/  PLOP3.LUT P0, PT, PT, PT, PT, 0x8, 0x0 ;  /* 0x000000000000781c */ /* 0x000fda0003f0e170 */
.L_x_21:
[----:B------:R-:W-:Y:S05]  /*12280*/  @P0 BRA `(.L_x_13) ;  /* 0x0000003c002c0947 */ /* 0x000fea0003800000 */
[----:B------:R-:W-:Y:S01]  /*12290*/  ULDC.64 UR6, c[0x0][0x588] ;  /* 0x0001620000067ab9 */ /* 0x000fe20000000a00 */
[----:B------:R-:W-:Y:S01]  /*122a0*/  ISETP.NE.AND.EX P1, PT, R161, RZ, PT, P1 ;  /* 0x000000ffa100720c */ /* 0x000fe20003f25310 */
[----:B------:R-:W-:-:S04]  /*122b0*/  DEPBAR.LE SB0, 0x0 ;  /* 0x000080000000791a */ /* 0x000fc80000000000 */
[----:B------:R-:W-:Y:S01]  /*122c0*/  ISETP.NE.U32.AND P0, PT, RZ, UR6, PT ;  /* 0x00000006ff007c0c */ /* 0x000fe2000bf05070 */
[----:B------:R-:W-:Y:S03]  /*122d0*/  BSSY B0, `(.L_x_230) ;  /* 0x0000014000007945 */ /* 0x000fe60003800000 */
[----:B------:R-:W-:-:S13]  /*122e0*/  ISETP.NE.AND.EX P0, PT, RZ, UR7, PT, P0 ;  /* 0x00000007ff007c0c */ /* 0x000fda000bf05300 */
[----:B------:R-:W-:Y:S05]  /*122f0*/  @P0 BRA P1, `(.L_x_231) ;  /* 0x0000000000440947 */ /* 0x000fea0000800000 */
[----:B------:R-:W-:-:S04]  /*12300*/  ISETP.NE.U32.AND P0, PT, R159, RZ, PT ;  /* 0x000000ff9f00720c */ /* 0x000fc80003f05070 */
[----:B------:R-:W-:-:S13]  /*12310*/  ISETP.NE.AND.EX P0, PT, R161, RZ, PT, P0 ;  /* 0x000000ffa100720c */ /* 0x000fda0003f05300 */
[----:B------:R-:W-:Y:S05]  /*12320*/  @!P0 BRA `(.L_x_232) ;  /* 0x00000000002c8947 */ /* 0x000fea0003800000 */
[----:B------:R-:W-:-:S13]  /*12330*/  LOP3.LUT P0, RZ, R160, 0xff, RZ, 0xc0, !PT ;  /* 0x000000ffa0ff7812 */ /* 0x000fda000780c0ff */
[----:B------:R-:W-:Y:S05]  /*12340*/  @!P0 BRA `(.L_x_233) ;  /* 0x0000000000108947 */ /* 0x000fea0003800000 */
[----:B-----5:R-:W-:-:S13]  /*12350*/  FSETP.NEU.AND P0, PT, R16, RZ, PT ;  /* 0x000000ff1000720b */ /* 0x020fda0003f0d000 */
[----:B------:R-:W-:Y:S05]  /*12360*/  @!P0 BREAK B0 ;  /* 0x0000000000008942 */ /* 0x000fea0003800000 */
[----:B------:R-:W-:Y:S05]  /*12370*/  @P0 BRA `(.L_x_231) ;  /* 0x0000000000240947 */ /* 0x000fea0003800000 */
[----:B------:R-:W-:Y:S05]  /*12380*/  BRA `(.L_x_13) ;  /* 0x0000003800ec7947 */ /* 0x000fea0003800000 */
.L_x_233:
[----:B------:R-:W-:-:S04]  /*12390*/  ISETP.NE.U32.AND P0, PT, RZ, UR6, PT ;  /* 0x00000006ff007c0c */ /* 0x000fc8000bf05070 */
[----:B------:R-:W-:-:S13]  /*123a0*/  ISETP.NE.AND.EX P0, PT, RZ, UR7, PT, P0 ;  /* 0x00000007ff007c0c */ /* 0x000fda000bf05300 */
[----:B------:R-:W-:Y:S05]  /*123b0*/  @!P0 BREAK B0 ;  /* 0x0000000000008942 */ /* 0x000fea0003800000 */
[----:B------:R-:W-:Y:S05]  /*123c0*/  @P0 BRA `(.L_x_231) ;  /* 0x0000000000100947 */ /* 0x000fea0003800000 */
[----:B------:R-:W-:Y:S05]  /*123d0*/  BRA `(.L_x_13) ;  /* 0x0000003800d87947 */ /* 0x000fea0003800000 */
.L_x_232:
[----:B-----5:R-:W-:-:S13]  /*123e0*/  FSETP.NEU.AND P0, PT, R16, RZ, PT ;  /* 0x000000ff1000720b */ /* 0x020fda0003f0d000 */
[----:B------:R-:W-:Y:S05]  /*123f0*/  @!P0 BREAK B0 ;  /* 0x0000000000008942 */ /* 0x000fea0003800000 */
[----:B------:R-:W-:Y:S05]  /*12400*/  @!P0 BRA `(.L_x_13) ;  /* 0x0000003800cc8947 */ /* 0x000fea0003800000 */
.L_x_231:
[----:B--2---:R-:W-:Y:S05]  /*12410*/  BSYNC B0 ;  /* 0x0000000000007941 */ /* 0x004fea0003800000 */
.L_x_230:
[----:B------:R-:W-:-:S04]  /*12420*/  ULOP3.LUT UR4, UR45, 0x1, URZ, 0xfc, !UPT ;  /* 0x000000012d047892 */ /* 0x000fc8000f8efc3f */
[----:B------:R-:W-:-:S06]  /*12430*/  UISETP.NE.AND UP0, UPT, UR4, 0x3, UPT ;  /* 0x000000030400788c */ /* 0x000fcc000bf05270 */
[----:B------:R-:W-:-:S13]  /*12440*/  PLOP3.LUT P0, PT, PT, PT, UP0, 0x80, 0x0 ;  /* 0x000000000000781c */ /* 0x000fda0003f0f008 */
[----:B------:R-:W-:Y:S05]  /*12450*/  @!P0 BRA `(.L_x_234) ;  /* 0x0000000000048947 */ /* 0x000fea0003800000 */
[----:B------:R-:W-:Y:S01]  /*12460*/  BPT.TRAP 0x1 ;  /* 0x000000040000795c */ /* 0x000fe20000300000 */
.L_x_234:
[----:B------:R-:W2:Y:S01]  /*12470*/  S2UR UR5, SR_CgaCtaId ;  /* 0x00000000000579c3 */ /* 0x000ea20000008800 */
[----:B------:R-:W-:Y:S02]  /*12480*/  UMOV UR4, 0x400 ;  /* 0x0000040000047882 */ /* 0x000fe40000000000 */
[----:B--2---:R-:W-:-:S04]  /*12490*/  ULEA UR4, UR5, UR4, 0x18 ;  /* 0x0000000405047291 */ /* 0x004fc8000f8ec03f */
[----:B------:R-:W-:-:S04]  /*124a0*/  ULEA UR4, UR52, UR4, 0x3 ;  /* 0x0000000434047291 */ /* 0x000fc8000f8e183f */
[----:B------:R-:W-:-:S04]  /*124b0*/  UIADD3 UR4, UR4, 0x50, URZ ;  /* 0x0000005004047890 */ /* 0x000fc8000fffe03f */
[----:B------:R-:W-:-:S09]  /*124c0*/  UPRMT UR4, UR5, 0x654, UR4 ;  /* 0x0000065405047896 */ /* 0x000fd20008000004 */
[----:B------:R-:W-:Y:S01]  /*124d0*/  SYNCS.ARRIVE.TRANS64.RED.A1T0 RZ, [UR4], RZ ;  /* 0x000000ffffff79a7 */ /* 0x000fe20008100404 */
[----:B------:R-:W-:Y:S05]  /*124e0*/  BRA `(.L_x_13) ;  /* 0x0000003800947947 */ /* 0x000fea0003800000 */
.L_x_12:
[----:B------:R-:W3:Y:S01]  /*124f0*/  LDL R163, [R1+0x200] ;  /* 0x0002000001a37983 */ /* 0x000ee20000100800 */
[----:B------:R-:W-:-:S03]  /*12500*/  ULDC.64 UR4, c[0x0][0x8f8] ;  /* 0x00023e0000047ab9 */ /* 0x000fc60000000a00 */
[----:B------:R-:W4:Y:S01]  /*12510*/  LDL R162, [R1+0x204] ;  /* 0x0002040001a27983 */ /* 0x000f220000100800 */
[----:B------:R-:W-:Y:S01]  /*12520*/  PRMT R10, RZ, 0x7610, R10 ;  /* 0x00007610ff0a7816 */ /* 0x000fe2000000000a */
[----:B------:R-:W-:Y:S01]  /*12530*/  IMAD.MOV.U32 R5, RZ, RZ, -0x1 ;  /* 0xffffffffff057424 */ /* 0x000fe200078e00ff */
[----:B------:R-:W-:Y:S02]  /*12540*/  MOV R4, 0xffffffff ;  /* 0xffffffff00047802 */ /* 0x000fe40000000f00 */
[----:B------:R-:W-:Y:S02]  /*12550*/  MOV R9, 0xffffffff ;  /* 0xffffffff00097802 */ /* 0x000fe40000000f00 */
[----:B---3--:R-:W-:-:S04]  /*12560*/  ISETP.GE.U32.AND P0, PT, R163, UR4, PT ;  /* 0x00000004a3007c0c */ /* 0x008fc8000bf06070 */
[----:B----4-:R-:W-:-:S13]  /*12570*/  ISETP.GE.U32.AND.EX P0, PT, R162, UR5, PT, P0 ;  /* 0x00000005a2007c0c */ /* 0x010fda000bf06100 */
[----:B------:R-:W-:Y:S05]  /*12580*/  @P0 BRA `(.L_x_235) ;  /* 0x0000000400300947 */ /* 0x000fea0003800000 */
[----:B------:R-:W3:Y:S01]  /*12590*/  LDC.64 R18, c[0x0][0x8d0] ;  /* 0x00023400ff127b82 */ /* 0x000ee20000000a00 */
[----:B-1----:R-:W-:Y:S01]  /*125a0*/  IMAD.MOV.U32 R12, RZ, RZ, R163 ;  /* 0x000000ffff0c7224 */ /* 0x002fe200078e00a3 */
[----:B------:R-:W-:-:S06]  /*125b0*/  MOV R13, R162 ;  /* 0x000000a2000d7202 */ /* 0x000fcc0000000f00 */
[----:B------:R-:W1:Y:S08]  /*125c0*/  LDC R14, c[0x0][0x8d8] ;  /* 0x00023600ff0e7b82 */ /* 0x000e700000000800 */
[----:B------:R-:W4:Y:S01]  /*125d0*/  LDC.64 R20, c[0x0][0x8c8] ;  /* 0x00023200ff147b82 */ /* 0x000f220000000a00 */
[----:B---3--:R-:W-:-:S04]  /*125e0*/  ISETP.NE.U32.AND P0, PT, R18, RZ, PT ;  /* 0x000000ff1200720c */ /* 0x008fc80003f05070 */
[----:B------:R-:W-:-:S13]  /*125f0*/  ISETP.NE.AND.EX P0, PT, R19, RZ, PT, P0 ;  /* 0x000000ff1300720c */ /* 0x000fda0003f05300 */
[----:B-1--4-:R-:W-:Y:S05]  /*12600*/  @!P0 BRA `(.L_x_236) ;  /* 0x0000000000288947 */ /* 0x012fea0003800000 */
        /* <DEDUP_REMOVED lines=10> */
.L_x_236:
[-CC-:B------:R-:W-:Y:S01]  /*126b0*/  SHF.R.U64 R18, R12, R14.reuse, R13.reuse ;  /* 0x0000000e0c127219 */ /* 0x180fe2000000120d */
[----:B------:R-:W1:Y:S01]  /*126c0*/  LDC.64 R24, c[0x0][0x8e8] ;  /* 0x00023a00ff187b82 */ /* 0x000e620000000a00 */
[----:B------:R-:W-:Y:S01]  /*126d0*/  SHF.R.U32.HI R4, RZ, R14, R13 ;  /* 0x0000000eff047219 */ /* 0x000fe2000001160d */
[----:B------:R-:W-:Y:S01]  /*126e0*/  ULDC UR4, c[0x0][0x900] ;  /* 0x0002400000047ab9 */ /* 0x000fe20000000800 */
[----:B------:R-:W-:-:S04]  /*126f0*/  IADD3 R9, P0, RZ, -R18, RZ ;  /* 0x80000012ff097210 */ /* 0x000fc80007f1e0ff */
[----:B------:R-:W-:Y:S01]  /*12700*/  IADD3.X R5, RZ, ~R4, RZ, P0, !PT ;  /* 0x80000004ff057210 */ /* 0x000fe200007fe4ff */
[----:B------:R-:W3:Y:S01]  /*12710*/  LDC R12, c[0x0][0x8c0] ;  /* 0x00023000ff0c7b82 */ /* 0x000ee20000000800 */
[----:B------:R-:W-:-:S03]  /*12720*/  IMAD.MOV.U32 R4, RZ, RZ, R163 ;  /* 0x000000ffff047224 */ /* 0x000fc600078e00a3 */
[----:B------:R-:W-:Y:S01]  /*12730*/  IMAD R10, R5, R20, RZ ;  /* 0x00000014050a7224 */ /* 0x000fe200078e02ff */
[----:B------:R-:W-:-:S03]  /*12740*/  MOV R5, R162 ;  /* 0x000000a200057202 */ /* 0x000fc60000000f00 */
[----:B------:R-:W4:Y:S01]  /*12750*/  LDC R22, c[0x0][0x8b0] ;  /* 0x00022c00ff167b82 */ /* 0x000f220000000800 */
[----:B------:R-:W-:-:S04]  /*12760*/  IMAD.WIDE.U32 R4, R9, R20, R4 ;  /* 0x0000001409047225 */ /* 0x000fc800078e0004 */
[----:B------:R-:W-:-:S03]  /*12770*/  IMAD R9, R9, R21, R10 ;  /* 0x0000001509097224 */ /* 0x000fc600078e020a */
[----:B------:R-:W2:Y:S01]  /*12780*/  LDC R21, c[0x0][0x8a8] ;  /* 0x00022a00ff157b82 */ /* 0x000ea20000000800 */
[----:B-1----:R-:W-:Y:S01]  /*12790*/  ISETP.NE.U32.AND P0, PT, R24, RZ, PT ;  /* 0x000000ff1800720c */ /* 0x002fe20003f05070 */
[----:B------:R-:W-:-:S03]  /*127a0*/  IMAD.IADD R5, R5, 0x1, R9 ;  /* 0x0000000105057824 */ /* 0x000fc600078e0209 */
[----:B------:R-:W-:-:S03]  /*127b0*/  ISETP.NE.AND.EX P0, PT, R25, RZ, PT, P0 ;  /* 0x000000ff1900720c */ /* 0x000fc60003f05300 */
[----:B------:R-:W1:Y:S01]  /*127c0*/  LDC R23, c[0x0][0x8f0] ;  /* 0x00023c00ff177b82 */ /* 0x000e620000000800 */
[-CC-:B---3--:R-:W-:Y:S02]  /*127d0*/  SHF.R.U64 R14, R4, R12.reuse, R5.reuse ;  /* 0x0000000c040e7219 */ /* 0x188fe40000001205 */
[----:B------:R-:W-:-:S05]  /*127e0*/  SHF.R.U32.HI R5, RZ, R12, R5 ;  /* 0x0000000cff057219 */ /* 0x000fca0000011605 */
[----:B------:R-:W3:Y:S01]  /*127f0*/  LDC R26, c[0x0][0x8e0] ;  /* 0x00023800ff1a7b82 */ /* 0x000ee20000000800 */
[-CC-:B----4-:R-:W-:Y:S02]  /*12800*/  SHF.R.U64 R19, R14, R22.reuse, R5.reuse ;  /* 0x000000160e137219 */ /* 0x190fe40000001205 */
[----:B------:R-:W-:Y:S02]  /*12810*/  SHF.R.U32.HI R4, RZ, R22, R5 ;  /* 0x00000016ff047219 */ /* 0x000fe40000011605 */
[----:B------:R-:W-:Y:S02]  /*12820*/  MOV R5, 0xffffffff ;  /* 0xffffffff00057802 */ /* 0x000fe40000000f00 */
[--C-:B------:R-:W-:Y:S01]  /*12830*/  SHF.R.U64 R20, R19, UR4, R4.reuse ;  /* 0x0000000413147c19 */ /* 0x100fe20008001204 */
[----:B------:R-:W4:Y:S01]  /*12840*/  LDC R27, c[0x0][0x8b8] ;  /* 0x00022e00ff1b7b82 */ /* 0x000f220000000800 */
[----:B------:R-:W-:Y:S02]  /*12850*/  SHF.L.U32 R9, R5, UR4, RZ ;  /* 0x0000000405097c19 */ /* 0x000fe400080006ff */
[----:B------:R-:W-:Y:S01]  /*12860*/  SHF.R.U32.HI R5, RZ, UR4, R4 ;  /* 0x00000004ff057c19 */ /* 0x000fe20008011604 */
[----:B------:R-:W-:Y:S01]  /*12870*/  IMAD.MOV.U32 R4, RZ, RZ, R20 ;  /* 0x000000ffff047224 */ /* 0x000fe200078e0014 */
[----:B------:R-:W-:Y:S01]  /*12880*/  LOP3.LUT R22, RZ, R9, RZ, 0x33, !PT ;  /* 0x00000009ff167212 */ /* 0x000fe200078e33ff */
[----:B--2---:R-:W-:Y:S06]  /*12890*/  @!P0 BRA `(.L_x_237) ;  /* 0x0000000000288947 */ /* 0x004fec0003800000 */
[----:B------:R-:W2:Y:S02]  /*128a0*/  LDC R9, c[0x0][0x8f4] ;  /* 0x00023d00ff097b82 */ /* 0x000ea40000000800 */
[----:B--2---:R-:W-:-:S04]  /*128b0*/  IADD3 R9, P0, R20, R9, RZ ;  /* 0x0000000914097210 */ /* 0x004fc80007f1e0ff */
[----:B------:R-:W-:-:S05]  /*128c0*/  IADD3.X R17, RZ, R5, RZ, P0, !PT ;  /* 0x00000005ff117210 */ /* 0x000fca00007fe4ff */
[----:B------:R-:W-:-:S04]  /*128d0*/  IMAD.WIDE.U32 R4, R17, R24, RZ ;  /* 0x0000001811047225 */ /* 0x000fc800078e00ff */
[----:B------:R-:W-:-:S04]  /*128e0*/  IMAD.WIDE.U32 R10, P0, R9, R25, R4 ;  /* 0x00000019090a7225 */ /* 0x000fc80007800004 */
[----:B------:R-:W-:Y:S01]  /*128f0*/  IMAD.WIDE.U32 R4, R9, R24, RZ ;  /* 0x0000001809047225 */ /* 0x000fe200078e00ff */
[----:B------:R-:W-:-:S03]  /*12900*/  MOV R12, R11 ;  /* 0x0000000b000c7202 */ /* 0x000fc60000000f00 */
[----:B------:R-:W-:Y:S01]  /*12910*/  IMAD.X R13, RZ, RZ, RZ, P0 ;  /* 0x000000ffff0d7224 */ /* 0x000fe200000e06ff */
[----:B------:R-:W-:-:S05]  /*12920*/  IADD3 RZ, P0, R5, R10, RZ ;  /* 0x0000000a05ff7210 */ /* 0x000fca0007f1e0ff */
[----:B------:R-:W-:-:S08]  /*12930*/  IMAD.WIDE.U32.X R4, R17, R25, R12, P0 ;  /* 0x0000001911047225 */ /* 0x000fd000000e040c */
.L_x_237:
[----:B------:R-:W2:Y:S01]  /*12940*/  LDC R9, c[0x0][0x904] ;  /* 0x00024100ff097b82 */ /* 0x000ea20000000800 */
[----:B-1----:R-:W-:Y:S01]  /*12950*/  SHF.R.U64 R5, R4, R23, R5 ;  /* 0x0000001704057219 */ /* 0x002fe20000001205 */
[----:B------:R-:W-:Y:S01]  /*12960*/  USHF.L.U32 UR4, UR38, UR4, URZ ;  /* 0x0000000426047299 */ /* 0x000fe2000800063f */
[----:B------:R-:W-:Y:S01]  /*12970*/  LOP3.LUT R4, R19, R22, RZ, 0xc0, !PT ;  /* 0x0000001613047212 */ /* 0x000fe200078ec0ff */
[----:B------:R-:W-:Y:S02]  /*12980*/  VIADD R11, R21, 0xffffffff ;  /* 0xffffffff150b7836 */ /* 0x000fe40000000000 */
[----:B------:R-:W-:Y:S02]  /*12990*/  IMAD.MOV.U32 R10, RZ, RZ, 0x1 ;  /* 0x00000001ff0a7424 */ /* 0x000fe400078e00ff */
[----:B------:R-:W-:Y:S01]  /*129a0*/  IMAD R7, R5, UR4, R4 ;  /* 0x0000000405077c24 */ /* 0x000fe2000f8e0204 */
[----:B------:R-:W-:Y:S02]  /*129b0*/  LOP3.LUT R14, R14, R11, RZ, 0xc0, !PT ;  /* 0x0000000b0e0e7212 */ /* 0x000fe400078ec0ff */
[----:B--2---:R-:W-:-:S02]  /*129c0*/  ISETP.NE.AND P0, PT, R9, 0x1, PT ;  /* 0x000000010900780c */ /* 0x004fc40003f05270 */
[----:B------:R-:W-:-:S05]  /*129d0*/  IADD3 R9, -R5, RZ, RZ ;  /* 0x000000ff05097210 */ /* 0x000fca0007ffe1ff */
[----:B---3--:R-:W-:Y:S01]  /*129e0*/  IMAD R5, R9, R26, R20 ;  /* 0x0000001a09057224 */ /* 0x008fe200078e0214 */
[----:B------:R-:W-:-:S05]  /*129f0*/  MOV R9, R18 ;  /* 0x0000001200097202 */ /* 0x000fca0000000f00 */
[----:B------:R-:W-:-:S04]  /*12a00*/  @P0 IMAD R8, R15, R16, R6 ;  /* 0x000000100f080224 */ /* 0x000fc800078e0206 */
[----:B----4-:R-:W-:Y:S02]  /*12a10*/  IMAD R4, R7, R27, R8 ;  /* 0x0000001b07047224 */ /* 0x010fe400078e0208 */
[----:B------:R-:W-:-:S05]  /*12a20*/  IMAD R7, R5, R21, R14 ;  /* 0x0000001505077224 */ /* 0x000fca00078e020e */
[----:B------:R-:W-:Y:S02]  /*12a30*/  SEL R5, R7, R4, !P0 ;  /* 0x0000000407057207 */ /* 0x000fe40004000000 */
[----:B------:R-:W-:-:S07]  /*12a40*/  SEL R4, R4, R7, !P0 ;  /* 0x0000000704047207 */ /* 0x000fce0004000000 */
.L_x_235:
[----:B------:R-:W-:-:S08]  /*12a50*/  NOP ;  /* 0x0000000000007918 */ /* 0x000fd00000000000 */
[----:B-1----:R-:W1:-:S00]  /*12a60*/  USETMAXREG.DEALLOC.CTAPOOL 0x18 ;  /* 0x00000018000079c8 */ /* 0x002e4000080e0500 */
[----:B------:R-:W-:-:S06]  /*12a70*/  UISETP.NE.AND UP0, UPT, UR47, 0x1, UPT ;  /* 0x000000012f00788c */ /* 0x000fcc000bf05270 */
[----:B------:R-:W-:-:S13]  /*12a80*/  PLOP3.LUT P0, PT, PT, PT, UP0, 0x80, 0x0 ;  /* 0x000000000000781c */ /* 0x000fda0003f0f008 */
[----:B-1----:R-:W-:Y:S05]  /*12a90*/  @!P0 BRA `(.L_x_13) ;  /* 0x0000003400288947 */ /* 0x002fea0003800000 */
[----:B------:R-:W-:-:S06]  /*12aa0*/  UISETP.NE.AND UP0, UPT, UR47, URZ, UPT ;  /* 0x0000003f2f00728c */ /* 0x000fcc000bf05270 */
[----:B------:R-:W-:-:S13]  /*12ab0*/  PLOP3.LUT P0, PT, PT, PT, UP0, 0x80, 0x0 ;  /* 0x000000000000781c */ /* 0x000fda0003f0f008 */
[----:B------:R-:W-:Y:S05]  /*12ac0*/  @!P0 BRA `(.L_x_238) ;  /* 0x0000002400348947 */ /* 0x000fea0003800000 */
[----:B------:R-:W-:-:S04]  /*12ad0*/  PRMT R0, R0, 0x9910, RZ ;  /* 0x0000991000007816 */ /* 0x000fc800000000ff */
[----:B------:R-:W-:-:S13]  /*12ae0*/  R2UR UR4, R0 ;  /* 0x00000000000472ca */ /* 0x000fda00000e0000 */
[----:B------:R-:W-:-:S04]  /*12af0*/  UISETP.NE.AND UP0, UPT, UR4, URZ, UPT ;  /* 0x0000003f0400728c */ /* 0x000fc8000bf05270 */
[----:B------:R-:W-:-:S06]  /*12b00*/  UISETP.NE.OR UP0, UPT, UR47, 0x2, !UP0 ;  /* 0x000000022f00788c */ /* 0x000fcc000c705670 */
[----:B------:R-:W-:-:S13]  /*12b10*/  PLOP3.LUT P0, PT, PT, PT, UP0, 0x80, 0x0 ;  /* 0x000000000000781c */ /* 0x000fda0003f0f008 */
[----:B------:R-:W-:Y:S05]  /*12b20*/  @P0 BRA `(.L_x_13) ;  /* 0x0000003400040947 */ /* 0x000fea0003800000 */
[----:B------:R-:W-:-:S13]  /*12b30*/  LOP3.LUT P2, RZ, R10, 0xff, RZ, 0xc0, !PT ;  /* 0x000000ff0aff7812 */ /* 0x000fda000784c0ff */
[----:B------:R-:W-:Y:S05]  /*12b40*/  @!P2 BRA `(.L_x_239) ;  /* 0x000000000018a947 */ /* 0x000fea0003800000 */
[----:B------:R-:W-:Y:S01]  /*12b50*/  UMOV UR4, 0x400 ;  /* 0x0000040000047882 */ /* 0x000fe20000000000 */
[----:B------:R-:W-:Y:S01]  /*12b60*/  IMAD.MOV.U32 R0, RZ, RZ, RZ ;  /* 0x000000ffff007224 */ /* 0x000fe200078e00ff */
[----:B--2---:R-:W-:-:S04]  /*12b70*/  ULEA UR4, UR37, UR4, 0x18 ;  /* 0x0000000425047291 */ /* 0x004fc8000f8ec03f */
[----:B------:R-:W-:-:S05]  /*12b80*/  SHF.L.U32 R0, R0, 0x1f, RZ ;  /* 0x0000001f00007819 */ /* 0x000fca00000006ff */
[----:B------:R-:W1:Y:S02]  /*12b90*/  SYNCS.PHASECHK.TRANS64.TRYWAIT P0, [UR4+0x78], R0 ;  /* 0x00007800ff0075a7 */ /* 0x000e640008000144 */
[----:B-1----:R-:W-:Y:S05]  /*12ba0*/  @!P0 BRA `(.L_x_240) ;  /* 0x00000038005c8947 */ /* 0x002fea0003800000 */
.L_x_239:
[----:B-1----:R-:W-:Y:S01]  /*12bb0*/  PRMT R7, RZ, 0x7610, R7 ;  /* 0x00007610ff077816 */ /* 0x002fe20000000007 */
[----:B------:R-:W-:Y:S06]  /*12bc0*/  @P1 BRA `(.L_x_241) ;  /* 0x0000000000241947 */ /* 0x000fec0003800000 */
[----:B------:R-:W-:Y:S02]  /*12bd0*/  ULDC.64 UR4, c[0x0][0x588] ;  /* 0x0001620000047ab9 */ /* 0x000fe40000000a00 */
[----:B------:R-:W-:-:S04]  /*12be0*/  ISETP.NE.U32.AND P0, PT, RZ, UR4, PT ;  /* 0x00000004ff007c0c */ /* 0x000fc8000bf05070 */
[----:B------:R-:W-:-:S13]  /*12bf0*/  ISETP.NE.AND.EX P0, PT, RZ, UR5, PT, P0 ;  /* 0x00000005ff007c0c */ /* 0x000fda000bf05300 */
[----:B------:R-:W-:Y:S05]  /*12c00*/  @!P0 BRA `(.L_x_242) ;  /* 0x00000000000c8947 */ /* 0x000fea0003800000 */
[----:B------:R1:W5:Y:S01]  /*12c10*/  LDG.E R6, desc[UR56][R2.64] ;  /* 0x0000003802067981 */ /* 0x000362000c1e1900 */
[----:B------:R-:W-:Y:S01]  /*12c20*/  MOV R7, 0x1 ;  /* 0x0000000100077802 */ /* 0x000fe20000000f00 */
[----:B------:R-:W-:Y:S06]  /*12c30*/  BRA `(.L_x_241) ;  /* 0x0000000000087947 */ /* 0x000fec0003800000 */
.L_x_242:
[----:B------:R-:W3:Y:S01]  /*12c40*/  LDC R6, c[0x0][0x580] ;  /* 0x00016000ff067b82 */ /* 0x000ee20000000800 */
[----:B------:R-:W-:-:S07]  /*12c50*/  IMAD.MOV.U32 R7, RZ, RZ, 0x1 ;  /* 0x00000001ff077424 */ /* 0x000fce00078e00ff */
.L_x_241:
[----:B------:R-:W-:Y:S05]  /*12c60*/  @!P2 BRA `(.L_x_243) ;  /* 0x000000200050a947 */ /* 0x000fea0003800000 */
[----:B------:R-:W4:Y:S01]  /*12c70*/  LDC R16, c[0x0][0x8a8] ;  /* 0x00022a00ff107b82 */ /* 0x000f220000000800 */
[----:B------:R-:W-:Y:S01]  /*12c80*/  MOV R0, 0xffffffff ;  /* 0xffffffff00007802 */ /* 0x000fe20000000f00 */
[----:B------:R-:W-:Y:S01]  /*12c90*/  ULDC UR4, c[0x0][0x900] ;  /* 0x0002400000047ab9 */ /* 0x000fe20000000800 */
[----:B------:R-:W-:Y:S02]  /*12ca0*/  ULOP3.LUT UR22, UR45, 0x2, URZ, 0xfc, !UPT ;  /* 0x000000022d167892 */ /* 0x000fe4000f8efc3f */
[----:B------:R-:W-:Y:S01]  /*12cb0*/  SHF.L.U32 R0, R0, UR4, RZ ;  /* 0x0000000400007c19 */ /* 0x000fe200080006ff */
[----:B------:R-:W-:Y:S01]  /*12cc0*/  USHF.L.U32 UR21, UR38, UR4, URZ ;  /* 0x0000000426157299 */ /* 0x000fe2000800063f */
[----:B------:R-:W-:Y:S02]  /*12cd0*/  ULDC.64 UR58, c[0x0][0x198] ;  /* 0x00006600003a7ab9 */ /* 0x000fe40000000a00 */
[----:B------:R-:W-:Y:S01]  /*12ce0*/  LOP3.LUT R14, RZ, R0, RZ, 0x33, !PT ;  /* 0x00000000ff0e7212 */ /* 0x000fe200078e33ff */
[----:B------:R-:W-:Y:S01]  /*12cf0*/  ULDC.64 UR6, c[0x0][0x588] ;  /* 0x0001620000067ab9 */ /* 0x000fe20000000a00 */
[----:B------:R-:W-:Y:S01]  /*12d00*/  ULDC.64 UR4, c[0x0][0x8f8] ;  /* 0x00023e0000047ab9 */ /* 0x000fe20000000a00 */
[----:B------:R-:W-:Y:S01]  /*12d10*/  ULDC.64 UR14, c[0x0][0x590] ;  /* 0x00016400000e7ab9 */ /* 0x000fe20000000a00 */
[----:B----4-:R-:W-:-:S07]  /*12d20*/  VIADD R16, R16, 0xffffffff ;  /* 0xffffffff10107836 */ /* 0x010fce0000000000 */
.L_x_347:
[----:B------:R-:W-:Y:S02]  /*12d30*/  ISETP.NE.U32.AND P0, PT, RZ, UR14, PT ;  /* 0x0000000eff007c0c */ /* 0x000fe4000bf05070 */
[----:B------:R-:W-:Y:S02]  /*12d40*/  R2UR UR51, R4 ;  /* 0x00000000043372ca */ /* 0x000fe400000e0000 */
[----:B------:R-:W-:Y:S02]  /*12d50*/  R2UR UR50, R5 ;  /* 0x00000000053272ca */ /* 0x000fe400000e0000 */
[----:B------:R-:W-:-:S09]  /*12d60*/  ISETP.NE.AND.EX P0, PT, RZ, UR15, PT, P0 ;  /* 0x0000000fff007c0c */ /* 0x000fd2000bf05300 */
[----:B------:R-:W-:Y:S02]  /*12d70*/  USHF.L.U32 UR51, UR51, 0x8, URZ ;  /* 0x0000000833337899 */ /* 0x000fe4000800063f */
[----:B------:R-:W-:Y:S02]  /*12d80*/  USHF.L.U32 UR50, UR50, 0x8, URZ ;  /* 0x0000000832327899 */ /* 0x000fe4000800063f */
[----:B---34-:R-:W-:Y:S10]  /*12d90*/  @!P0 BRA `(.L_x_244) ;  /* 0x00000000002c8947 */ /* 0x018ff40003800000 */
[----:B------:R-:W-:-:S04]  /*12da0*/  ISETP.NE.U32.AND P1, PT, RZ, UR6, PT ;  /* 0x00000006ff007c0c */ /* 0x000fc8000bf25070 */
[----:B------:R-:W-:-:S13]  /*12db0*/  ISETP.NE.AND.EX P1, PT, RZ, UR7, PT, P1 ;  /* 0x00000007ff007c0c */ /* 0x000fda000bf25310 */
[----:B------:R-:W-:Y:S05]  /*12dc0*/  @!P1 BRA `(.L_x_245) ;  /* 0x0000000000189947 */ /* 0x000fea0003800000 */
[----:B-1----:R-:W1:Y:S01]  /*12dd0*/  LDC.64 R2, c[0x0][0x588] ;  /* 0x00016200ff027b82 */ /* 0x002e620000000a00 */
[----:B------:R-:W-:-:S04]  /*12de0*/  IMAD R5, R9, UR14, RZ ;  /* 0x0000000e09057c24 */ /* 0x000fc8000f8e02ff */
[----:B-1----:R-:W-:-:S05]  /*12df0*/  IMAD.WIDE R2, R5, 0x4, R2 ;  /* 0x0000000405027825 */ /* 0x002fca00078e0202 */
[----:B---3-5:R4:W5:Y:S01]  /*12e00*/  LDG.E R6, desc[UR56][R2.64] ;  /* 0x0000003802067981 */ /* 0x028962000c1e1900 */
[----:B------:R-:W-:Y:S01]  /*12e10*/  MOV R7, 0x1 ;  /* 0x0000000100077802 */ /* 0x000fe20000000f00 */
[----:B------:R-:W-:Y:S06]  /*12e20*/  BRA `(.L_x_244) ;  /* 0x0000000000087947 */ /* 0x000fec0003800000 */
.L_x_245:
[----:B---3-5:R-:W3:Y:S01]  /*12e30*/  LDC R6, c[0x0][0x580] ;  /* 0x00016000ff067b82 */ /* 0x028ee20000000800 */
[----:B------:R-:W-:-:S07]  /*12e40*/  IMAD.MOV.U32 R7, RZ, RZ, 0x1 ;  /* 0x00000001ff077424 */ /* 0x000fce00078e00ff */
.L_x_244:
[----:B------:R-:W-:Y:S05]  /*12e50*/  @!P0 BRA `(.L_x_246) ;  /* 0x00000000001c8947 */ /* 0x000fea0003800000 */
[----:B------:R-:W-:-:S13]  /*12e60*/  LOP3.LUT P2, RZ, R7, 0xff, RZ, 0xc0, !PT ;  /* 0x000000ff07ff7812 */ /* 0x000fda000784c0ff */
[----:B-1--4-:R-:W1:Y:S02]  /*12e70*/  @!P2 LDC.64 R2, c[0x0][0x588] ;  /* 0x00016200ff02ab82 */ /* 0x012e640000000a00 */
[----:B-1----:R-:W-:-:S04]  /*12e80*/  @!P2 ISETP.NE.U32.AND P0, PT, R2, RZ, PT ;  /* 0x000000ff0200a20c */ /* 0x002fc80003f05070 */
[----:B------:R-:W-:Y:S02]  /*12e90*/  @!P2 ISETP.NE.AND.EX P1, PT, R3, RZ, PT, P0 ;  /* 0x000000ff0300a20c */ /* 0x000fe40003f25300 */
[----:B---3-5:R-:W-:Y:S02]  /*12ea0*/  @P2 FSETP.EQ.AND P0, PT, R6, RZ, PT ;  /* 0x000000ff0600220b */ /* 0x028fe40003f02000 */
[----:B------:R-:W-:Y:S01]  /*12eb0*/  @!P2 PLOP3.LUT P0, PT, P1, PT, PT, 0x8, 0x0 ;  /* 0x000000000000a81c */ /* 0x000fe20000f0e170 */
[----:B------:R-:W-:-:S12]  /*12ec0*/  BRA `(.L_x_247) ;  /* 0x0000000000047947 */ /* 0x000fd80003800000 */
.L_x_246:
[----:B---3-5:R-:W-:-:S13]  /*12ed0*/  FSETP.EQ.AND P0, PT, R6, RZ, PT ;  /* 0x000000ff0600720b */ /* 0x028fda0003f02000 */
.L_x_247:
[----:B------:R-:W-:Y:S01]  /*12ee0*/  UISETP.NE.AND UP0, UPT, UR22, 0x3, UPT ;  /* 0x000000031600788c */ /* 0x000fe2000bf05270 */
[----:B------:R-:W-:-:S04]  /*12ef0*/  ELECT P1, URZ, PT ;  /* 0x00000000003f782f */ /* 0x000fc80003820000 */
[----:B------:R-:W-:Y:S02]  /*12f00*/  PLOP3.LUT P0, PT, P1, P0, PT, 0x20, 0x0 ;  /* 0x000000000000781c */ /* 0x000fe40000f00470 */
[----:B------:R-:W-:-:S13]  /*12f10*/  PLOP3.LUT P1, PT, PT, PT, UP0, 0x80, 0x0 ;  /* 0x000000000000781c */ /* 0x000fda0003f2f008 */
[----:B------:R-:W-:Y:S05]  /*12f20*/  @!P1 BRA `(.L_x_248) ;  /* 0x0000000000049947 */ /* 0x000fea0003800000 */
[----:B--2---:R-:W-:Y:S01]  /*12f30*/  BPT.TRAP 0x1 ;  /* 0x000000040000795c */ /* 0x004fe20000300000 */
.L_x_248:
[----:B--2---:R-:W2:Y:S01]  /*12f40*/  S2UR UR37, SR_CgaCtaId ;  /* 0x00000000002579c3 */ /* 0x004ea20000008800 */
[----:B------:R-:W-:Y:S01]  /*12f50*/  UMOV UR13, 0x400 ;  /* 0x00000400000d7882 */ /* 0x000fe20000000000 */
[----:B------:R-:W-:-:S04]  /*12f60*/  MOV R0, 0x1 ;  /* 0x0000000100007802 */ /* 0x000fc80000000f00 */
[----:B------:R-:W-:Y:S01]  /*12f70*/  SHF.L.U32 R0, R0, 0x1f, RZ ;  /* 0x0000001f00007819 */ /* 0x000fe200000006ff */
[----:B--2---:R-:W-:-:S09]  /*12f80*/  ULEA UR13, UR37, UR13, 0x18 ;  /* 0x0000000d250d7291 */ /* 0x004fd2000f8ec03f */
[----:B------:R-:W2:Y:S02]  /*12f90*/  SYNCS.PHASECHK.TRANS64.TRYWAIT P2, [UR13+0x50], R0 ;  /* 0x00005000ff0075a7 */ /* 0x000ea4000804014d */
[----:B--2---:R-:W-:Y:S05]  /*12fa0*/  @!P2 BRA `(.L_x_249) ;  /* 0x000000340074a947 */ /* 0x004fea0003800000 */
.L_x_389:
[----:B------:R-:W-:Y:S04]  /*12fb0*/  BSSY B0, `(.L_x_250) ;  /* 0x000000e000007945 */ /* 0x000fe80003800000 */
[----:B------:R-:W-:Y:S05]  /*12fc0*/  @!P0 BRA `(.L_x_251) ;  /* 0x0000000000308947 */ /* 0x000fea0003800000 */
[----:B------:R-:W-:Y:S01]  /*12fd0*/  R2UR UR52, R9 ;  /* 0x00000000093472ca */ /* 0x000fe200000e0000 */
[----:B------:R-:W-:Y:S02]  /*12fe0*/  UIADD3 UR8, UP0, UR58, 0x3f0, URZ ;  /* 0x000003f03a087890 */ /* 0x000fe4000ff1e03f */
[----:B------:R-:W-:Y:S02]  /*12ff0*/  UIADD3 UR48, UR13, 0x200, URZ ;  /* 0x000002000d307890 */ /* 0x000fe4000fffe03f */
[----:B------:R-:W-:Y:S02]  /*13000*/  UIADD3 UR49, UR13, 0x30, URZ ;  /* 0x000000300d317890 */ /* 0x000fe4000fffe03f */
[----:B------:R-:W-:Y:S01]  /*13010*/  UIADD3.X UR9, URZ, UR59, URZ, UP0, !UPT ;  /* 0x0000003b3f097290 */ /* 0x000fe200087fe43f */
[----:B------:R-:W-:Y:S01]  /*13020*/  UMOV UR10, 0x0 ;  /* 0x00000000000a7882 */ /* 0x000fe20000000000 */
[----:B------:R-:W-:-:S07]  /*13030*/  UMOV UR11, 0x10000000 ;  /* 0x10000000000b7882 */ /* 0x000fce0000000000 */
[----:B------:R2:W-:Y:S02]  /*13040*/  UTMALDG.3D [UR48], [UR8], desc[UR10] ;  /* 0x00000a30080075b4 */ /* 0x0005e40008011000 */
[----:B--2---:R-:W-:Y:S05]  /*13050*/  @!P1 BRA `(.L_x_252) ;  /* 0x0000000000049947 */ /* 0x004fea0003800000 */
[----:B------:R-:W-:Y:S01]  /*13060*/  BPT.TRAP 0x1 ;  /* 0x000000040000795c */ /* 0x000fe20000300000 */
.L_x_252:
[----:B-1--4-:R-:W1:Y:S02]  /*13070*/  LDC R2, c[0x0][0x800] ;  /* 0x00020000ff027b82 */ /* 0x012e640000000800 */
[----:B-1----:R2:W-:Y:S02]  /*13080*/  SYNCS.ARRIVE.TRANS64.RED.A0TR RZ, [UR13+0x30], R2 ;  /* 0x00003002ffff79a7 */ /* 0x0025e4000830040d */
.L_x_251:
[----:B------:R-:W-:Y:S05]  /*13090*/  BSYNC B0 ;  /* 0x0000000000007941 */ /* 0x000fea0003800000 */
.L_x_250:
[----:B------:R-:W-:Y:S05]  /*130a0*/  @!P1 BRA `(.L_x_253) ;  /* 0x0000000000049947 */ /* 0x000fea0003800000 */
[----:B------:R-:W-:Y:S01]  /*130b0*/  BPT.TRAP 0x1 ;  /* 0x000000040000795c */ /* 0x000fe20000300000 */
.L_x_253:
[----:B------:R-:W-:-:S04]  /*130c0*/  UIADD3 UR41, UR13, 0x30, URZ ;  /* 0x000000300d297890 */ /* 0x000fc8000fffe03f */
[----:B------:R-:W-:-:S09]  /*130d0*/  UPRMT UR31, UR37, 0x654, UR41 ;  /* 0x00000654251f7896 */ /* 0x000fd20008000029 */
[----:B------:R-:W-:Y:S01]  /*130e0*/  SYNCS.ARRIVE.TRANS64.RED.A1T0 RZ, [UR31], RZ ;  /* 0x000000ffffff79a7 */ /* 0x000fe2000810041f */
[----:B------:R-:W-:Y:S05]  /*130f0*/  @!P1 BRA `(.L_x_254) ;  /* 0x0000000000049947 */ /* 0x000fea0003800000 */
[----:B------:R-:W-:Y:S01]  /*13100*/  BPT.TRAP 0x1 ;  /* 0x000000040000795c */ /* 0x000fe20000300000 */
.L_x_254:
[----:B------:R-:W3:Y:S02]  /*13110*/  SYNCS.PHASECHK.TRANS64.TRYWAIT P2, [UR13+0x58], R0 ;  /* 0x00005800ff0075a7 */ /* 0x000ee4000804014d */
[----:B---3--:R-:W-:Y:S05]  /*13120*/  @!P2 BRA `(.L_x_255) ;  /* 0x00000034002ca947 */ /* 0x008fea0003800000 */
.L_x_390:
[----:B------:R-:W-:Y:S04]  /*13130*/  BSSY B0, `(.L_x_256) ;  /* 0x0000010000007945 */ /* 0x000fe80003800000 */
[----:B------:R-:W-:Y:S05]  /*13140*/  @!P0 BRA `(.L_x_257) ;  /* 0x0000000000388947 */ /* 0x000fea0003800000 */
[----:B------:R-:W-:Y:S01]  /*13150*/  UIADD3 UR16, UP0, UR58, 0x3f0, URZ ;  /* 0x000003f03a107890 */ /* 0x000fe2000ff1e03f */
[----:B------:R-:W-:Y:S01]  /*13160*/  R2UR UR12, R9 ;  /* 0x00000000090c72ca */ /* 0x000fe200000e0000 */
[----:B------:R-:W-:Y:S02]  /*13170*/  UIADD3 UR11, UR51, 0x80, URZ ;  /* 0x00000080330b7890 */ /* 0x000fe4000fffe03f */
[----:B------:R-:W-:Y:S02]  /*13180*/  UIADD3 UR8, UR13, 0x2200, URZ ;  /* 0x000022000d087890 */ /* 0x000fe4000fffe03f */
[----:B------:R-:W-:Y:S02]  /*13190*/  UIADD3 UR9, UR13, 0x38, URZ ;  /* 0x000000380d097890 */ /* 0x000fe4000fffe03f */
[----:B------:R-:W-:Y:S01]  /*131a0*/  UIADD3.X UR17, URZ, UR59, URZ, UP0, !UPT ;  /* 0x0000003b3f117290 */ /* 0x000fe200087fe43f */
[----:B------:R-:W-:Y:S01]  /*131b0*/  UMOV UR18, 0x0 ;  /* 0x0000000000127882 */ /* 0x000fe20000000000 */
[----:B------:R-:W-:Y:S01]  /*131c0*/  UMOV UR19, 0x10000000 ;  /* 0x1000000000137882 */ /* 0x000fe20000000000 */
[----:B------:R-:W-:-:S06]  /*131d0*/  UMOV UR10, UR50 ;  /* 0x00000032000a7c82 */ /* 0x000fcc0008000000 */
[----:B------:R3:W-:Y:S02]  /*131e0*/  UTMALDG.3D [UR8], [UR16], desc[UR18] ;  /* 0x00001208100075b4 */ /* 0x0007e40008011000 */
[----:B---3--:R-:W-:Y:S05]  /*131f0*/  @!P1 BRA `(.L_x_258) ;  /* 0x0000000000049947 */ /* 0x008fea0003800000 */
[----:B------:R-:W-:Y:S01]  /*13200*/  BPT.TRAP 0x1 ;  /* 0x000000040000795c */ /* 0x000fe20000300000 */
.L_x_258:
[----:B-12-4-:R-:W1:Y:S02]  /*13210*/  LDC R2, c[0x0][0x800] ;  /* 0x00020000ff027b82 */ /* 0x016e640000000800 */
[----:B-1----:R3:W-:Y:S02]  /*13220*/  SYNCS.ARRIVE.TRANS64.RED.A0TR RZ, [UR13+0x38], R2 ;  /* 0x00003802ffff79a7 */ /* 0x0027e4000830040d */
.L_x_257:
[----:B------:R-:W-:Y:S05]  /*13230*/  BSYNC B0 ;  /* 0x0000000000007941 */ /* 0x000fea0003800000 */
.L_x_256:
[----:B------:R-:W-:Y:S05]  /*13240*/  @!P1 BRA `(.L_x_259) ;  /* 0x0000000000049947 */ /* 0x000fea0003800000 */
[----:B------:R-:W-:Y:S01]  /*13250*/  BPT.TRAP 0x1 ;  /* 0x000000040000795c */ /* 0x000fe20000300000 */
.L_x_259:
[----:B------:R-:W-:Y:S02]  /*13260*/  UIADD3 UR33, UR13, 0x38, URZ ;  /* 0x000000380d217890 */ /* 0x000fe4000fffe03f */
[----:B------:R-:W-:Y:S02]  /*13270*/  UIADD3 UR10, UR50, 0x20, URZ ;  /* 0x00000020320a7890 */ /* 0x000fe4000fffe03f */
[----:B------:R-:W-:-:S09]  /*13280*/  UPRMT UR30, UR37, 0x654, UR33 ;  /* 0x00000654251e7896 */ /* 0x000fd20008000021 */
[----:B------:R-:W-:Y:S01]  /*13290*/  SYNCS.ARRIVE.TRANS64.RED.A1T0 RZ, [UR30], RZ ;  /* 0x000000ffffff79a7 */ /* 0x000fe2000810041e */
[----:B------:R-:W-:Y:S05]  /*132a0*/  @!P1 BRA `(.L_x_260) ;  /* 0x0000000000049947 */ /* 0x000fea0003800000 */
[----:B------:R-:W-:Y:S01]  /*132b0*/  BPT.TRAP 0x1 ;  /* 0x000000040000795c */ /* 0x000fe20000300000 */
.L_x_260:
[----:B------:R-:W5:Y:S02]  /*132c0*/  SYNCS.PHASECHK.TRANS64.TRYWAIT P2, [UR13+0x60], R0 ;  /* 0x00006000ff0075a7 */ /* 0x000f64000804014d */
[----:B-----5:R-:W-:Y:S05]  /*132d0*/  @!P2 BRA `(.L_x_261) ;  /* 0x0000003000d8a947 */ /* 0x020fea0003800000 */
.L_x_391:
        /* <DEDUP_REMOVED lines=8> */
[----:B------:R-:W-:Y:S01]  /*13360*/  UMOV UR19, 0x10000000 ;  /* 0x1000000000137882 */ /* 0x000fe20000000000 */
[----:B------:R-:W-:-:S06]  /*13370*/  UMOV UR11, UR51 ;  /* 0x00000033000b7c82 */ /* 0x000fcc0008000000 */
[----:B------:R1:W-:Y:S02]  /*13380*/  UTMALDG.3D [UR8], [UR16], desc[UR18] ;  /* 0x00001208100075b4 */ /* 0x0003e40008011000 */
[----:B-1----:R-:W-:Y:S05]  /*13390*/  @!P1 BRA `(.L_x_264) ;  /* 0x0000000000049947 */ /* 0x002fea0003800000 */
[----:B------:R-:W-:Y:S01]  /*133a0*/  BPT.TRAP 0x1 ;  /* 0x000000040000795c */ /* 0x000fe20000300000 */
.L_x_264:
[----:B--234-:R-:W1:Y:S02]  /*133b0*/  LDC R2, c[0x0][0x800] ;  /* 0x00020000ff027b82 */ /* 0x01ce640000000800 */
[----:B-1----:R1:W-:Y:S02]  /*133c0*/  SYNCS.ARRIVE.TRANS64.RED.A0TR RZ, [UR13+0x40], R2 ;  /* 0x00004002ffff79a7 */ /* 0x0023e4000830040d */
.L_x_263:
[----:B------:R-:W-:Y:S05]  /*133d0*/  BSYNC B0 ;  /* 0x0000000000007941 */ /* 0x000fea0003800000 */
.L_x_262:
[----:B------:R-:W-:Y:S05]  /*133e0*/  @!P1 BRA `(.L_x_265) ;  /* 0x0000000000049947 */ /* 0x000fea0003800000 */
[----:B------:R-:W-:Y:S01]  /*133f0*/  BPT.TRAP 0x1 ;  /* 0x000000040000795c */ /* 0x000fe20000300000 */
.L_x_265:
[----:B------:R-:W-:-:S04]  /*13400*/  UIADD3 UR25, UR13, 0x40, URZ ;  /* 0x000000400d197890 */ /* 0x000fc8000fffe03f */
[----:B------:R-:W-:-:S09]  /*13410*/  UPRMT UR23, UR37, 0x654, UR25 ;  /* 0x0000065425177896 */ /* 0x000fd20008000019 */
[----:B------:R-:W-:Y:S01]  /*13420*/  SYNCS.ARRIVE.TRANS64.RED.A1T0 RZ, [UR23], RZ ;  /* 0x000000ffffff79a7 */ /* 0x000fe20008100417 */
[----:B------:R-:W-:Y:S05]  /*13430*/  @!P1 BRA `(.L_x_266) ;  /* 0x0000000000049947 */ /* 0x000fea0003800000 */
[----:B------:R-:W-:Y:S01]  /*13440*/  BPT.TRAP 0x1 ;  /* 0x000000040000795c */ /* 0x000fe20000300000 */
.L_x_266:
[----:B------:R-:W5:Y:S02]  /*13450*/  SYNCS.PHASECHK.TRANS64.TRYWAIT P2, [UR13+0x68], R0 ;  /* 0x00006800ff0075a7 */ /* 0x000f64000804014d */
[----:B-----5:R-:W-:Y:S05]  /*13460*/  @!P2 BRA `(.L_x_267) ;  /* 0x00000030008ca947 */ /* 0x020fea0003800000 */
.L_x_392:
        /* <DEDUP_REMOVED lines=9> */
[----:B------:R-:W-:-:S07]  /*13500*/  UMOV UR19, 0x10000000 ;  /* 0x1000000000137882 */ /* 0x000fce0000000000 */
[----:B------:R1:W-:Y:S02]  /*13510*/  UTMALDG.3D [UR8], [UR16], desc[UR18] ;  /* 0x00001208100075b4 */ /* 0x0003e40008011000 */
[----:B-1----:R-:W-:Y:S05]  /*13520*/  @!P1 BRA `(.L_x_270) ;  /* 0x0000000000049947 */ /* 0x002fea0003800000 */
[----:B------:R-:W-:Y:S01]  /*13530*/  BPT.TRAP 0x1 ;  /* 0x000000040000795c */ /* 0x000fe20000300000 */
.L_x_270:
[----:B--234-:R-:W1:Y:S02]  /*13540*/  LDC R2, c[0x0][0x800] ;  /* 0x00020000ff027b82 */ /* 0x01ce640000000800 */
[----:B-1----:R1:W-:Y:S02]  /*13550*/  SYNCS.ARRIVE.TRANS64.RED.A0TR RZ, [UR13+0x48], R2 ;  /* 0x00004802ffff79a7 */ /* 0x0023e4000830040d */
.L_x_269:
[----:B------:R-:W-:Y:S05]  /*13560*/  BSYNC B0 ;  /* 0x0000000000007941 */ /* 0x000fea0003800000 */
.L_x_268:
[----:B------:R-:W-:Y:S05]  /*13570*/  @!P1 BRA `(.L_x_271) ;  /* 0x0000000000049947 */ /* 0x000fea0003800000 */
[----:B------:R-:W-:Y:S01]  /*13580*/  BPT.TRAP 0x1 ;  /* 0x000000040000795c */ /* 0x000fe20000300000 */
.L_x_271:
[----:B------:R-:W-:Y:S02]  /*13590*/  UIADD3 UR17, UR13, 0x48, URZ ;  /* 0x000000480d117890 */ /* 0x000fe4000fffe03f */
[----:B------:R-:W-:Y:S02]  /*135a0*/  UIADD3 UR42, UR50, 0x40, URZ ;  /* 0x00000040322a7890 */ /* 0x000fe4000fffe03f */
[----:B------:R-:W-:-:S09]  /*135b0*/  UPRMT UR29, UR37, 0x654, UR17 ;  /* 0x00000654251d7896 */ /* 0x000fd20008000011 */
[----:B------:R-:W-:Y:S01]  /*135c0*/  SYNCS.ARRIVE.TRANS64.RED.A1T0 RZ, [UR29], RZ ;  /* 0x000000ffffff79a7 */ /* 0x000fe2000810041d */
[----:B------:R-:W-:Y:S05]  /*135d0*/  @!P1 BRA `(.L_x_272) ;  /* 0x0000000000049947 */ /* 0x000fea0003800000 */
[----:B------:R-:W-:Y:S01]  /*135e0*/  BPT.TRAP 0x1 ;  /* 0x000000040000795c */ /* 0x000fe20000300000 */
.L_x_272:
[----:B-1234-:R-:W-:-:S04]  /*135f0*/  SHF.L.U32 R2, RZ, 0x1f, RZ ;  /* 0x0000001fff027819 */ /* 0x01efc800000006ff */
[----:B------:R-:W1:Y:S02]  /*13600*/  SYNCS.PHASECHK.TRANS64.TRYWAIT P2, [UR13+0x50], R2 ;  /* 0x00005002ff0075a7 */ /* 0x000e64000804014d */
[----:B-1----:R-:W-:Y:S05]  /*13610*/  @!P2 BRA `(.L_x_273) ;  /* 0x000000300038a947 */ /* 0x002fea0003800000 */
.L_x_393:
[----:B------:R-:W-:Y:S04]  /*13620*/  BSSY B0, `(.L_x_274) ;  /* 0x000000e000007945 */ /* 0x000fe80003800000 */
[----:B------:R-:W-:Y:S05]  /*13630*/  @!P0 BRA `(.L_x_275) ;  /* 0x0000000000308947 */ /* 0x000fea0003800000 */
[----:B------:R-:W-:Y:S01]  /*13640*/  R2UR UR44, R9 ;  /* 0x00000000092c72ca */ /* 0x000fe200000e0000 */
[----:B------:R-:W-:Y:S02]  /*13650*/  UIADD3 UR8, UP0, UR58, 0x3f0, URZ ;  /* 0x000003f03a087890 */ /* 0x000fe4000ff1e03f */
[----:B------:R-:W-:Y:S02]  /*13660*/  UIADD3 UR40, UR13, 0x200, URZ ;  /* 0x000002000d287890 */ /* 0x000fe4000fffe03f */
[----:B------:R-:W-:Y:S01]  /*13670*/  UIADD3.X UR9, URZ, UR59, URZ, UP0, !UPT ;  /* 0x0000003b3f097290 */ /* 0x000fe200087fe43f */
[----:B------:R-:W-:Y:S01]  /*13680*/  UMOV UR10, 0x0 ;  /* 0x00000000000a7882 */ /* 0x000fe20000000000 */
[----:B------:R-:W-:Y:S01]  /*13690*/  UMOV UR11, 0x10000000 ;  /* 0x10000000000b7882 */ /* 0x000fe20000000000 */
[----:B------:R-:W-:-:S06]  /*136a0*/  UMOV UR43, UR51 ;  /* 0x00000033002b7c82 */ /* 0x000fcc0008000000 */
[----:B------:R2:W-:Y:S02]  /*136b0*/  UTMALDG.3D [UR40], [UR8], desc[UR10] ;  /* 0x00000a28080075b4 */ /* 0x0005e40008011000 */
[----:B--2---:R-:W-:Y:S05]  /*136c0*/  @!P1 BRA `(.L_x_276) ;  /* 0x0000000000049947 */ /* 0x004fea0003800000 */
[----:B------:R-:W-:Y:S01]  /*136d0*/  BPT.TRAP 0x1 ;  /* 0x000000040000795c */ /* 0x000fe20000300000 */
.L_x_276:
[----:B-1----:R-:W1:Y:S02]  /*136e0*/  LDC R3, c[0x0][0x800] ;  /* 0x00020000ff037b82 */ /* 0x002e640000000800 */
[----:B-1----:R2:W-:Y:S02]  /*136f0*/  SYNCS.ARRIVE.TRANS64.RED.A0TR RZ, [UR13+0x30], R3 ;  /* 0x00003003ffff79a7 */ /* 0x0025e4000830040d */
.L_x_275:
[----:B------:R-:W-:Y:S05]  /*13700*/  BSYNC B0 ;  /* 0x0000000000007941 */ /* 0x000fea0003800000 */
.L_x_274:
[----:B------:R-:W-:Y:S05]  /*13710*/  @!P1 BRA `(.L_x_277) ;  /* 0x0000000000049947 */ /* 0x000fea0003800000 */
[----:B------:R-:W-:Y:S01]  /*13720*/  BPT.TRAP 0x1 ;  /* 0x000000040000795c */ /* 0x000fe20000300000 */
.L_x_277:
[----:B------:R-:W-:Y:S01]  /*13730*/  SYNCS.ARRIVE.TRANS64.RED.A1T0 RZ, [UR31], RZ ;  /* 0x000000ffffff79a7 */ /* 0x000fe2000810041f */
[----:B------:R-:W-:Y:S05]  /*13740*/  @!P1 BRA `(.L_x_278) ;  /* 0x0000000000049947 */ /* 0x000fea0003800000 */
[----:B------:R-:W-:Y:S01]  /*13750*/  BPT.TRAP 0x1 ;  /* 0x000000040000795c */ /* 0x000fe20000300000 */
.L_x_278:
[----:B------:R-:W3:Y:S02]  /*13760*/  SYNCS.PHASECHK.TRANS64.TRYWAIT P2, [UR13+0x58], R2 ;  /* 0x00005802ff0075a7 */ /* 0x000ee4000804014d */
[----:B---3--:R-:W-:Y:S05]  /*13770*/  @!P2 BRA `(.L_x_279) ;  /* 0x0000002c00f8a947 */ /* 0x008fea0003800000 */
.L_x_394:
        /* <DEDUP_REMOVED lines=13> */
.L_x_282:
[----:B-12---:R-:W1:Y:S02]  /*13850*/  LDC R3, c[0x0][0x800] ;  /* 0x00020000ff037b82 */ /* 0x006e640000000800 */
[----:B-1----:R3:W-:Y:S02]  /*13860*/  SYNCS.ARRIVE.TRANS64.RED.A0TR RZ, [UR13+0x38], R3 ;  /* 0x00003803ffff79a7 */ /* 0x0027e4000830040d */
.L_x_281:
[----:B------:R-:W-:Y:S05]  /*13870*/  BSYNC B0 ;  /* 0x0000000000007941 */ /* 0x000fea0003800000 */
.L_x_280:
[----:B------:R-:W-:Y:S05]  /*13880*/  @!P1 BRA `(.L_x_283) ;  /* 0x0000000000049947 */ /* 0x000fea0003800000 */
[----:B------:R-:W-:Y:S01]  /*13890*/  BPT.TRAP 0x1 ;  /* 0x000000040000795c */ /* 0x000fe20000300000 */
.L_x_283:
[----:B------:R-:W-:Y:S01]  /*138a0*/  SYNCS.ARRIVE.TRANS64.RED.A1T0 RZ, [UR30], RZ ;  /* 0x000000ffffff79a7 */ /* 0x000fe2000810041e */
[----:B------:R-:W-:Y:S01]  /*138b0*/  UIADD3 UR26, UR50, 0x60, URZ ;  /* 0x00000060321a7890 */ /* 0x000fe2000fffe03f */
[----:B------:R-:W-:Y:S11]  /*138c0*/  @!P1 BRA `(.L_x_284) ;  /* 0x0000000000049947 */ /* 0x000ff60003800000 */
[----:B------:R-:W-:Y:S01]  /*138d0*/  BPT.TRAP 0x1 ;  /* 0x000000040000795c */ /* 0x000fe20000300000 */
.L_x_284:
[----:B------:R-:W4:Y:S02]  /*138e0*/  SYNCS.PHASECHK.TRANS64.TRYWAIT P2, [UR13+0x60], R2 ;  /* 0x00006002ff0075a7 */ /* 0x000f24000804014d */
[----:B----4-:R-:W-:Y:S05]  /*138f0*/  @!P2 BRA `(.L_x_285) ;  /* 0x0000002c00b0a947 */ /* 0x010fea0003800000 */
.L_x_395:
        /* <DEDUP_REMOVED lines=10> */
[----:B----4-:R-:W-:Y:S05]  /*139a0*/  @!P1 BRA `(.L_x_288) ;  /* 0x0000000000049947 */ /* 0x010fea0003800000 */
[----:B------:R-:W-:Y:S01]  /*139b0*/  BPT.TRAP 0x1 ;  /* 0x000000040000795c */ /* 0x000fe20000300000 */
.L_x_288:
[----:B-123--:R-:W1:Y:S02]  /*139c0*/  LDC R3, c[0x0][0x800] ;  /* 0x00020000ff037b82 */ /* 0x00ee640000000800 */
[----:B-1----:R4:W-:Y:S02]  /*139d0*/  SYNCS.ARRIVE.TRANS64.RED.A0TR RZ, [UR13+0x40], R3 ;  /* 0x00004003ffff79a7 */ /* 0x0029e4000830040d */
.L_x_287:
[----:B------:R-:W-:Y:S05]  /*139e0*/  BSYNC B0 ;  /* 0x0000000000007941 */ /* 0x000fea0003800000 */
.L_x_286:
[----:B------:R-:W-:Y:S05]  /*139f0*/  @!P1 BRA `(.L_x_289) ;  /* 0x0000000000049947 */ /* 0x000fea0003800000 */
[----:B------:R-:W-:Y:S01]  /*13a00*/  BPT.TRAP 0x1 ;  /* 0x000000040000795c */ /* 0x000fe20000300000 */
.L_x_289:
[----:B------:R-:W-:Y:S01]  /*13a10*/  SYNCS.ARRIVE.TRANS64.RED.A1T0 RZ, [UR23], RZ ;  /* 0x000000ffffff79a7 */ /* 0x000fe20008100417 */
[----:B------:R-:W-:Y:S05]  /*13a20*/  @!P1 BRA `(.L_x_290) ;  /* 0x0000000000049947 */ /* 0x000fea0003800000 */
[----:B------:R-:W-:Y:S01]  /*13a30*/  BPT.TRAP 0x1 ;  /* 0x000000040000795c */ /* 0x000fe20000300000 */
.L_x_290:
[----:B------:R-:W5:Y:S02]  /*13a40*/  SYNCS.PHASECHK.TRANS64.TRYWAIT P2, [UR13+0x68], R2 ;  /* 0x00006802ff0075a7 */ /* 0x000f64000804014d */
[----:B-----5:R-:W-:Y:S05]  /*13a50*/  @!P2 BRA `(.L_x_291) ;  /* 0x0000002c0070a947 */ /* 0x020fea0003800000 */
.L_x_396:
        /* <DEDUP_REMOVED lines=13> */
.L_x_294:
[----:B--234-:R-:W1:Y:S02]  /*13b30*/  LDC R3, c[0x0][0x800] ;  /* 0x00020000ff037b82 */ /* 0x01ce640000000800 */
[----:B-1----:R1:W-:Y:S02]  /*13b40*/  SYNCS.ARRIVE.TRANS64.RED.A0TR RZ, [UR13+0x48], R3 ;  /* 0x00004803ffff79a7 */ /* 0x0023e4000830040d */
.L_x_293:
[----:B------:R-:W-:Y:S05]  /*13b50*/  BSYNC B0 ;  /* 0x0000000000007941 */ /* 0x000fea0003800000 */
.L_x_292:
[----:B------:R-:W-:Y:S05]  /*13b60*/  @!P1 BRA `(.L_x_295) ;  /* 0x0000000000049947 */ /* 0x000fea0003800000 */
[----:B------:R-:W-:Y:S01]  /*13b70*/  BPT.TRAP 0x1 ;  /* 0x000000040000795c */ /* 0x000fe20000300000 */
.L_x_295:
[----:B------:R-:W-:Y:S01]  /*13b80*/  SYNCS.ARRIVE.TRANS64.RED.A1T0 RZ, [UR29], RZ ;  /* 0x000000ffffff79a7 */ /* 0x000fe2000810041d */
[----:B------:R-:W-:Y:S01]  /*13b90*/  UIADD3 UR10, UR50, 0x80, URZ ;  /* 0x00000080320a7890 */ /* 0x000fe2000fffe03f */
[----:B------:R-:W-:Y:S11]  /*13ba0*/  @!P1 BRA `(.L_x_296) ;  /* 0x0000000000049947 */ /* 0x000ff60003800000 */
[----:B------:R-:W-:Y:S01]  /*13bb0*/  BPT.TRAP 0x1 ;  /* 0x000000040000795c */ /* 0x000fe20000300000 */
.L_x_296:
[----:B------:R-:W5:Y:S02]  /*13bc0*/  SYNCS.PHASECHK.TRANS64.TRYWAIT P2, [UR13+0x50], R0 ;  /* 0x00005000ff0075a7 */ /* 0x000f64000804014d */
[----:B-----5:R-:W-:Y:S05]  /*13bd0*/  @!P2 BRA `(.L_x_297) ;  /* 0x0000002c0028a947 */ /* 0x020fea0003800000 */
.L_x_397:
        /* <DEDUP_REMOVED lines=8> */
[----:B------:R-:W-:Y:S01]  /*13c60*/  UMOV UR9, UR41 ;  /* 0x0000002900097c82 */ /* 0x000fe20008000000 */
[----:B------:R-:W-:-:S05]  /*13c70*/  UMOV UR11, UR51 ;  /* 0x00000033000b7c82 */ /* 0x000fca0008000000 */
[----:B------:R1:W-:Y:S02]  /*13c80*/  UTMALDG.3D [UR8], [UR26], desc[UR18] ;  /* 0x000012081a0075b4 */ /* 0x0003e40008011000 */
[----:B-1----:R-:W-:Y:S05]  /*13c90*/  @!P1 BRA `(.L_x_300) ;  /* 0x0000000000049947 */ /* 0x002fea0003800000 */
[----:B------:R-:W-:Y:S01]  /*13ca0*/  BPT.TRAP 0x1 ;  /* 0x000000040000795c */ /* 0x000fe20000300000 */
.L_x_300:
[----:B--234-:R-:W1:Y:S02]  /*13cb0*/  LDC R3, c[0x0][0x800] ;  /* 0x00020000ff037b82 */ /* 0x01ce640000000800 */
[----:B-1----:R1:W-:Y:S02]  /*13cc0*/  SYNCS.ARRIVE.TRANS64.RED.A0TR RZ, [UR13+0x30], R3 ;  /* 0x00003003ffff79a7 */ /* 0x0023e4000830040d */
.L_x_299:
[----:B------:R-:W-:Y:S05]  /*13cd0*/  BSYNC B0 ;  /* 0x0000000000007941 */ /* 0x000fea0003800000 */
.L_x_298:
[----:B------:R-:W-:Y:S05]  /*13ce0*/  @!P1 BRA `(.L_x_301) ;  /* 0x0000000000049947 */ /* 0x000fea0003800000 */
[----:B------:R-:W-:Y:S01]  /*13cf0*/  BPT.TRAP 0x1 ;  /* 0x000000040000795c */ /* 0x000fe20000300000 */
.L_x_301:
[----:B------:R-:W-:Y:S01]  /*13d00*/  SYNCS.ARRIVE.TRANS64.RED.A1T0 RZ, [UR31], RZ ;  /* 0x000000ffffff79a7 */ /* 0x000fe2000810041f */
[----:B------:R-:W-:Y:S05]  /*13d10*/  @!P1 BRA `(.L_x_302) ;  /* 0x0000000000049947 */ /* 0x000fea0003800000 */
[----:B------:R-:W-:Y:S01]  /*13d20*/  BPT.TRAP 0x1 ;  /* 0x000000040000795c */ /* 0x000fe20000300000 */
.L_x_302:
[----:B------:R-:W5:Y:S02]  /*13d30*/  SYNCS.PHASECHK.TRANS64.TRYWAIT P2, [UR13+0x58], R0 ;  /* 0x00005800ff0075a7 */ /* 0x000f64000804014d */
[----:B-----5:R-:W-:Y:S05]  /*13d40*/  @!P2 BRA `(.L_x_303) ;  /* 0x0000002800e4a947 */ /* 0x020fea0003800000 */
.L_x_398:
        /* <DEDUP_REMOVED lines=13> */
.L_x_306:
[----:B--234-:R-:W1:Y:S02]  /*13e20*/  LDC R3, c[0x0][0x800] ;  /* 0x00020000ff037b82 */ /* 0x01ce640000000800 */
[----:B-1----:R1:W-:Y:S02]  /*13e30*/  SYNCS.ARRIVE.TRANS64.RED.A0TR RZ, [UR13+0x38], R3 ;  /* 0x00003803ffff79a7 */ /* 0x0023e4000830040d */
.L_x_305:
[----:B------:R-:W-:Y:S05]  /*13e40*/  BSYNC B0 ;  /* 0x0000000000007941 */ /* 0x000fea0003800000 */
.L_x_304:
[----:B------:R-:W-:Y:S05]  /*13e50*/  @!P1 BRA `(.L_x_307) ;  /* 0x0000000000049947 */ /* 0x000fea0003800000 */
[----:B------:R-:W-:Y:S01]  /*13e60*/  BPT.TRAP 0x1 ;  /* 0x000000040000795c */ /* 0x000fe20000300000 */
.L_x_307:
[----:B------:R-:W-:Y:S01]  /*13e70*/  SYNCS.ARRIVE.TRANS64.RED.A1T0 RZ, [UR30], RZ ;  /* 0x000000ffffff79a7 */ /* 0x000fe2000810041e */
[----:B------:R-:W-:Y:S01]  /*13e80*/  UIADD3 UR10, UR50, 0xa0, URZ ;  /* 0x000000a0320a7890 */ /* 0x000fe2000fffe03f */
[----:B------:R-:W-:Y:S11]  /*13e90*/  @!P1 BRA `(.L_x_308) ;  /* 0x0000000000049947 */ /* 0x000ff60003800000 */
[----:B------:R-:W-:Y:S01]  /*13ea0*/  BPT.TRAP 0x1 ;  /* 0x000000040000795c */ /* 0x000fe20000300000 */
.L_x_308:
[----:B------:R-:W5:Y:S02]  /*13eb0*/  SYNCS.PHASECHK.TRANS64.TRYWAIT P2, [UR13+0x60], R0 ;  /* 0x00006000ff0075a7 */ /* 0x000f64000804014d */
[----:B-----5:R-:W-:Y:S05]  /*13ec0*/  @!P2 BRA `(.L_x_309) ;  /* 0x00000028009ca947 */ /* 0x020fea0003800000 */
.L_x_399:
        /* <DEDUP_REMOVED lines=13> */
.L_x_312:
[----:B--234-:R-:W1:Y:S02]  /*13fa0*/  LDC R3, c[0x0][0x800] ;  /* 0x00020000ff037b82 */ /* 0x01ce640000000800 */
[----:B-1----:R1:W-:Y:S02]  /*13fb0*/  SYNCS.ARRIVE.TRANS64.RED.A0TR RZ, [UR13+0x40], R3 ;  /* 0x00004003ffff79a7 */ /* 0x0023e4000830040d */
.L_x_311:
[----:B------:R-:W-:Y:S05]  /*13fc0*/  BSYNC B0 ;  /* 0x0000000000007941 */ /* 0x000fea0003800000 */
.L_x_310:
[----:B------:R-:W-:Y:S05]  /*13fd0*/  @!P1 BRA `(.L_x_313) ;  /* 0x0000000000049947 */ /* 0x000fea0003800000 */
[----:B------:R-:W-:Y:S01]  /*13fe0*/  BPT.TRAP 0x1 ;  /* 0x000000040000795c */ /* 0x000fe20000300000 */
.L_x_313:
[----:B------:R-:W-:Y:S01]  /*13ff0*/  SYNCS.ARRIVE.TRANS64.RED.A1T0 RZ, [UR23], RZ ;  /* 0x000000ffffff79a7 */ /* 0x000fe20008100417 */
[----:B------:R-:W-:Y:S05]  /*14000*/  @!P1 BRA `(.L_x_314) ;  /* 0x0000000000049947 */ /* 0x000fea0003800000 */
[----:B------:R-:W-:Y:S01]  /*14010*/  BPT.TRAP 0x1 ;  /* 0x000000040000795c */ /* 0x000fe20000300000 */
.L_x_314:
[----:B------:R-:W5:Y:S02]  /*14020*/  SYNCS.PHASECHK.TRANS64.TRYWAIT P2, [UR13+0x68], R0 ;  /* 0x00006800ff0075a7 */ /* 0x000f64000804014d */
[----:B-----5:R-:W-:Y:S05]  /*14030*/  @!P2 BRA `(.L_x_315) ;  /* 0x000000280058a947 */ /* 0x020fea0003800000 */
.L_x_400:
        /* <DEDUP_REMOVED lines=13> */
.L_x_318:
[----:B------:R-:W1:Y:S02]  /*14110*/  LDC R0, c[0x0][0x800] ;  /* 0x00020000ff007b82 */ /* 0x000e640000000800 */
[----:B-1----:R1:W-:Y:S02]  /*14120*/  SYNCS.ARRIVE.TRANS64.RED.A0TR RZ, [UR13+0x48], R0 ;  /* 0x00004800ffff79a7 */ /* 0x0023e4000830040d */
.L_x_317:
[----:B------:R-:W-:Y:S05]  /*14130*/  BSYNC B0 ;  /* 0x0000000000007941 */ /* 0x000fea0003800000 */
.L_x_316:
[----:B------:R-:W-:Y:S05]  /*14140*/  @!P1 BRA `(.L_x_319) ;  /* 0x0000000000049947 */ /* 0x000fea0003800000 */
[----:B------:R-:W-:Y:S01]  /*14150*/  BPT.TRAP 0x1 ;  /* 0x000000040000795c */ /* 0x000fe20000300000 */
.L_x_319:
[----:B------:R-:W-:Y:S01]  /*14160*/  SYNCS.ARRIVE.TRANS64.RED.A1T0 RZ, [UR29], RZ ;  /* 0x000000ffffff79a7 */ /* 0x000fe2000810041d */
[----:B------:R-:W-:Y:S01]  /*14170*/  UIADD3 UR10, UR50, 0xc0, URZ ;  /* 0x000000c0320a7890 */ /* 0x000fe2000fffe03f */
[----:B------:R-:W-:Y:S11]  /*14180*/  @!P1 BRA `(.L_x_320) ;  /* 0x0000000000049947 */ /* 0x000ff60003800000 */
[----:B------:R-:W-:Y:S01]  /*14190*/  BPT.TRAP 0x1 ;  /* 0x000000040000795c */ /* 0x000fe20000300000 */
.L_x_320:
[----:B------:R-:W5:Y:S02]  /*141a0*/  SYNCS.PHASECHK.TRANS64.TRYWAIT P2, [UR13+0x50], R2 ;  /* 0x00005002ff0075a7 */ /* 0x000f64000804014d */
[----:B-----5:R-:W-:Y:S05]  /*141b0*/  @!P2 BRA `(.L_x_321) ;  /* 0x000000280010a947 */ /* 0x020fea0003800000 */
.L_x_401:
        /* <DEDUP_REMOVED lines=13> */
.L_x_324:
[----:B------:R-:W1:Y:S02]  /*14290*/  LDC R0, c[0x0][0x800] ;  /* 0x00020000ff007b82 */ /* 0x000e640000000800 */
[----:B-1----:R1:W-:Y:S02]  /*142a0*/  SYNCS.ARRIVE.TRANS64.RED.A0TR RZ, [UR13+0x30], R0 ;  /* 0x00003000ffff79a7 */ /* 0x0023e4000830040d */
.L_x_323:
[----:B------:R-:W-:Y:S05]  /*142b0*/  BSYNC B0 ;  /* 0x0000000000007941 */ /* 0x000fea0003800000 */
.L_x_322:
[----:B------:R-:W-:Y:S05]  /*142c0*/  @!P1 BRA `(.L_x_325) ;  /* 0x0000000000049947 */ /* 0x000fea0003800000 */
[----:B------:R-:W-:Y:S01]  /*142d0*/  BPT.TRAP 0x1 ;  /* 0x000000040000795c */ /* 0x000fe20000300000 */
.L_x_325:
[----:B------:R-:W-:Y:S01]  /*142e0*/  SYNCS.ARRIVE.TRANS64.RED.A1T0 RZ, [UR31], RZ ;  /* 0x000000ffffff79a7 */ /* 0x000fe2000810041f */
[----:B------:R-:W-:Y:S05]  /*142f0*/  @!P1 BRA `(.L_x_326) ;  /* 0x0000000000049947 */ /* 0x000fea0003800000 */
[----:B------:R-:W-:Y:S01]  /*14300*/  BPT.TRAP 0x1 ;  /* 0x000000040000795c */ /* 0x000fe20000300000 */
.L_x_326:
[----:B------:R-:W5:Y:S02]  /*14310*/  SYNCS.PHASECHK.TRANS64.TRYWAIT P2, [UR13+0x58], R2 ;  /* 0x00005802ff0075a7 */ /* 0x000f64000804014d */
[----:B-----5:R-:W-:Y:S05]  /*14320*/  @!P2 BRA `(.L_x_327) ;  /* 0x0000002400cca947 */ /* 0x020fea0003800000 */
.L_x_402:
        /* <DEDUP_REMOVED lines=13> */
.L_x_330:
[----:B------:R-:W1:Y:S02]  /*14400*/  LDC R0, c[0x0][0x800] ;  /* 0x00020000ff007b82 */ /* 0x000e640000000800 */
[----:B-1----:R1:W-:Y:S02]  /*14410*/  SYNCS.ARRIVE.TRANS64.RED.A0TR RZ, [UR13+0x38], R0 ;  /* 0x00003800ffff79a7 */ /* 0x0023e4000830040d */
.L_x_329:
[----:B------:R-:W-:Y:S05]  /*14420*/  BSYNC B0 ;  /* 0x0000000000007941 */ /* 0x000fea0003800000 */
.L_x_328:
[----:B------:R-:W-:Y:S05]  /*14430*/  @!P1 BRA `(.L_x_331) ;  /* 0x0000000000049947 */ /* 0x000fea0003800000 */
[----:B------:R-:W-:Y:S01]  /*14440*/  BPT.TRAP 0x1 ;  /* 0x000000040000795c */ /* 0x000fe20000300000 */
.L_x_331:
[----:B------:R-:W-:Y:S01]  /*14450*/  SYNCS.ARRIVE.TRANS64.RED.A1T0 RZ, [UR30], RZ ;  /* 0x000000ffffff79a7 */ /* 0x000fe2000810041e */
[----:B------:R-:W-:Y:S01]  /*14460*/  UIADD3 UR10, UR50, 0xe0, URZ ;  /* 0x000000e0320a7890 */ /* 0x000fe2000fffe03f */
[----:B------:R-:W-:Y:S11]  /*14470*/  @!P1 BRA `(.L_x_332) ;  /* 0x0000000000049947 */ /* 0x000ff60003800000 */
[----:B------:R-:W-:Y:S01]  /*14480*/  BPT.TRAP 0x1 ;  /* 0x000000040000795c */ /* 0x000fe20000300000 */
.L_x_332:
[----:B------:R-:W5:Y:S02]  /*14490*/  SYNCS.PHASECHK.TRANS64.TRYWAIT P2, [UR13+0x60], R2 ;  /* 0x00006002ff0075a7 */ /* 0x000f64000804014d */
[----:B-----5:R-:W-:Y:S05]  /*144a0*/  @!P2 BRA `(.L_x_333) ;  /* 0x000000240084a947 */ /* 0x020fea0003800000 */
.L_x_403:
        /* <DEDUP_REMOVED lines=13> */
.L_x_336:
[----:B------:R-:W1:Y:S02]  /*14580*/  LDC R0, c[0x0][0x800] ;  /* 0x00020000ff007b82 */ /* 0x000e640000000800 */
[----:B-1----:R1:W-:Y:S02]  /*14590*/  SYNCS.ARRIVE.TRANS64.RED.A0TR RZ, [UR13+0x40], R0 ;  /* 0x00004000ffff79a7 */ /* 0x0023e4000830040d */
.L_x_335:
[----:B------:R-:W-:Y:S05]  /*145a0*/  BSYNC B0 ;  /* 0x0000000000007941 */ /* 0x000fea0003800000 */
.L_x_334:
[----:B------:R-:W-:Y:S05]  /*145b0*/  @!P1 BRA `(.L_x_337) ;  /* 0x0000000000049947 */ /* 0x000fea0003800000 */
[----:B------:R-:W-:Y:S01]  /*145c0*/  BPT.TRAP 0x1 ;  /* 0x000000040000795c */ /* 0x000fe20000300000 */
.L_x_337:
[----:B------:R-:W-:Y:S01]  /*145d0*/  SYNCS.ARRIVE.TRANS64.RED.A1T0 RZ, [UR23], RZ ;  /* 0x000000ffffff79a7 */ /* 0x000fe20008100417 */
[----:B------:R-:W-:Y:S05]  /*145e0*/  @!P1 BRA `(.L_x_338) ;  /* 0x0000000000049947 */ /* 0x000fea0003800000 */
[----:B------:R-:W-:Y:S01]  /*145f0*/  BPT.TRAP 0x1 ;  /* 0x000000040000795c */ /* 0x000fe20000300000 */
.L_x_338:
[----:B------:R-:W5:Y:S02]  /*14600*/  SYNCS.PHASECHK.TRANS64.TRYWAIT P2, [UR13+0x68], R2 ;  /* 0x00006802ff0075a7 */ /* 0x000f64000804014d */
[----:B-----5:R-:W-:Y:S05]  /*14610*/  @!P2 BRA `(.L_x_339) ;  /* 0x000000240040a947 */ /* 0x020fea0003800000 */
.L_x_404:
        /* <DEDUP_REMOVED lines=13> */
.L_x_342:
[----:B------:R-:W1:Y:S02]  /*146f0*/  LDC R0, c[0x0][0x800] ;  /* 0x00020000ff007b82 */ /* 0x000e640000000800 */
[----:B-1----:R1:W-:Y:S02]  /*14700*/  SYNCS.ARRIVE.TRANS64.RED.A0TR RZ, [UR13+0x48], R0 ;  /* 0x00004800ffff79a7 */ /* 0x0023e4000830040d */
.L_x_341:
[----:B------:R-:W-:Y:S05]  /*14710*/  BSYNC B0 ;  /* 0x0000000000007941 */ /* 0x000fea0003800000 */
.L_x_340:
[----:B------:R-:W-:Y:S05]  /*14720*/  @!P1 BRA `(.L_x_343) ;  /* 0x0000000000049947 */ /* 0x000fea0003800000 */
[----:B------:R-:W-:Y:S01]  /*14730*/  BPT.TRAP 0x1 ;  /* 0x000000040000795c */ /* 0x000fe20000300000 */
.L_x_343:
[----:B------:R-:W5:Y:S01]  /*14740*/  LDL.LU R17, [R1+0x204] ;  /* 0x0002040001117983 */ /* 0x000f620000300800 */
[----:B------:R-:W-:Y:S03]  /*14750*/  SYNCS.ARRIVE.TRANS64.RED.A1T0 RZ, [UR29], RZ ;  /* 0x000000ffffff79a7 */ /* 0x000fe6000810041d */
[----:B------:R-:W2:Y:S01]  /*14760*/  LDL.LU R15, [R1+0x200] ;  /* 0x00020000010f7983 */ /* 0x000ea20000300800 */
[----:B-1----:R-:W-:Y:S01]  /*14770*/  PRMT R0, RZ, 0x7610, R0 ;  /* 0x00007610ff007816 */ /* 0x002fe20000000000 */
[----:B------:R-:W-:Y:S01]  /*14780*/  IMAD.MOV.U32 R4, RZ, RZ, -0x1 ;  /* 0xffffffffff047424 */ /* 0x000fe200078e00ff */
[----:B------:R-:W-:Y:S01]  /*14790*/  MOV R5, 0xffffffff ;  /* 0xffffffff00057802 */ /* 0x000fe20000000f00 */
[----:B------:R-:W-:Y:S01]  /*147a0*/  IMAD.MOV.U32 R9, RZ, RZ, -0x1 ;  /* 0xffffffffff097424 */ /* 0x000fe200078e00ff */
[----:B--2---:R-:W-:-:S04]  /*147b0*/  IADD3 R15, P0, R15, UR54, RZ ;  /* 0x000000360f0f7c10 */ /* 0x004fc8000ff1e0ff */
[----:B-----5:R-:W-:Y:S01]  /*147c0*/  IADD3.X R17, R17, UR39, RZ, P0, !PT ;  /* 0x0000002711117c10 */ /* 0x020fe200087fe4ff */
[----:B------:R1:W-:Y:S01]  /*147d0*/  STL [R1+0x200], R15 ;  /* 0x0002000f01007387 */ /* 0x0003e20000100800 */
[----:B------:R-:W-:-:S03]  /*147e0*/  ISETP.GE.U32.AND P0, PT, R15, UR4, PT ;  /* 0x000000040f007c0c */ /* 0x000fc6000bf06070 */
[----:B------:R1:W-:Y:S01]  /*147f0*/  STL [R1+0x204], R17 ;  /* 0x0002041101007387 */ /* 0x0003e20000100800 */
[----:B------:R-:W-:-:S13]  /*14800*/  ISETP.GE.U32.AND.EX P0, PT, R17, UR5, PT, P0 ;  /* 0x0000000511007c0c */ /* 0x000fda000bf06100 */
[----:B-1----:R-:W-:Y:S05]  /*14810*/  @P0 BRA `(.L_x_344) ;  /* 0x00000004005c0947 */ /* 0x002fea0003800000 */
[----:B------:R-:W3:Y:S01]  /*14820*/  S2R R0, SR_CTAID.X ;  /* 0x0000000000007919 */ /* 0x000ee20000002500 */
[----:B------:R-:W1:Y:S01]  /*14830*/  LDC R8, c[0x0][0x904] ;  /* 0x00024100ff087b82 */ /* 0x000e620000000800 */
[----:B------:R-:W-:Y:S01]  /*14840*/  ULDC UR8, c[0x0][0x150] ;  /* 0x0000540000087ab9 */ /* 0x000fe20000000800 */
[----:B------:R-:W2:Y:S06]  /*14850*/  S2R R2, SR_CTAID.Y ;  /* 0x0000000000027919 */ /* 0x000eac0000002600 */
[----:B------:R-:W5:Y:S08]  /*14860*/  LDC R5, c[0x0][0x144] ;  /* 0x00005100ff057b82 */ /* 0x000f700000000800 */
[----:B------:R-:W5:Y:S08]  /*14870*/  LDC R9, c[0x0][0x148] ;  /* 0x00005200ff097b82 */ /* 0x000f700000000800 */
[----:B------:R-:W5:Y:S01]  /*14880*/  LDC.64 R10, c[0x0][0x8d0] ;  /* 0x00023400ff0a7b82 */ /* 0x000f620000000a00 */
[----:B-1----:R-:W-:-:S02]  /*14890*/  ISETP.NE.AND P2, PT, R8, 0x1, PT ;  /* 0x000000010800780c */ /* 0x002fc40003f45270 */
[----:B---34-:R-:W-:-:S05]  /*148a0*/  I2FP.F32.U32 R3, R0 ;  /* 0x0000000000037245 */ /* 0x018fca0000201000 */
[----:B------:R-:W1:Y:S01]  /*148b0*/  LDC R12, c[0x0][0x8d8] ;  /* 0x00023600ff0c7b82 */ /* 0x000e620000000800 */
[----:B--2---:R-:W-:Y:S01]  /*148c0*/  I2FP.F32.U32 R4, R2 ;  /* 0x0000000200047245 */ /* 0x004fe20000201000 */
[----:B------:R-:W-:Y:S01]  /*148d0*/  FMUL R3, R3, UR8 ;  /* 0x0000000803037c20 */ /* 0x000fe20008400000 */
[----:B------:R-:W-:-:S03]  /*148e0*/  ULDC UR8, c[0x0][0x154] ;  /* 0x0000550000087ab9 */ /* 0x000fc60000000800 */
[----:B------:R-:W-:Y:S02]  /*148f0*/  FMUL R13, R4, UR8 ;  /* 0x00000008040d7c20 */ /* 0x000fe40008400000 */
[----:B------:R-:W2:Y:S01]  /*14900*/  F2I.U32.TRUNC.NTZ R3, R3 ;  /* 0x0000000300037305 */ /* 0x000ea2000020f000 */
[----:B-----5:R-:W-:-:S07]  /*14910*/  ISETP.NE.U32.AND P0, PT, R10, RZ, PT ;  /* 0x000000ff0a00720c */ /* 0x020fce0003f05070 */
[----:B------:R-:W3:Y:S01]  /*14920*/  F2I.U32.TRUNC.NTZ R13, R13 ;  /* 0x0000000d000d7305 */ /* 0x000ee2000020f000 */
[----:B------:R-:W-:Y:S02]  /*14930*/  ISETP.NE.AND.EX P0, PT, R11, RZ, PT, P0 ;  /* 0x000000ff0b00720c */ /* 0x000fe40003f05300 */
[----:B--2---:R-:W-:Y:S01]  /*14940*/  IADD3 R4, -R3, RZ, RZ ;  /* 0x000000ff03047210 */ /* 0x004fe20007ffe1ff */
[----:B------:R-:W-:-:S04]  /*14950*/  IMAD.MOV.U32 R3, RZ, RZ, R17 ;  /* 0x000000ffff037224 */ /* 0x000fc800078e0011 */
[----:B------:R-:W-:Y:S02]  /*14960*/  IMAD R0, R5, R4, R0 ;  /* 0x0000000405007224 */ /* 0x000fe400078e0200 */
[----:B---3--:R-:W-:-:S04]  /*14970*/  IMAD.MOV R4, RZ, RZ, -R13 ;  /* 0x000000ffff047224 */ /* 0x008fc800078e0a0d */
[----:B------:R-:W-:Y:S01]  /*14980*/  @P2 IMAD R0, R9, R4, R2 ;  /* 0x0000000409002224 */ /* 0x000fe200078e0202 */
[----:B------:R-:W-:Y:S01]  /*14990*/  MOV R2, R15 ;  /* 0x0000000f00027202 */ /* 0x000fe20000000f00 */
[----:B------:R-:W2:Y:S01]  /*149a0*/  LDC.64 R8, c[0x0][0x8c8] ;  /* 0x00023200ff087b82 */ /* 0x000ea20000000a00 */
[----:B------:R-:W-:Y:S05]  /*149b0*/  @!P0 BRA `(.L_x_345) ;  /* 0x0000000000288947 */ /* 0x000fea0003800000 */
[----:B------:R-:W3:Y:S02]  /*149c0*/  LDC R2, c[0x0][0x8dc] ;  /* 0x00023700ff027b82 */ /* 0x000ee40000000800 */
[----:B---3--:R-:W-:-:S04]  /*149d0*/  IADD3 R3, P0, R15, R2, RZ ;  /* 0x000000020f037210 */ /* 0x008fc80007f1e0ff */
[----:B------:R-:W-:-:S05]  /*149e0*/  IADD3.X R13, RZ, R17, RZ, P0, !PT ;  /* 0x00000011ff0d7210 */ /* 0x000fca00007fe4ff */
[----:B------:R-:W-:-:S04]  /*149f0*/  IMAD.WIDE.U32 R4, R13, R10, RZ ;  /* 0x0000000a0d047225 */ /* 0x000fc800078e00ff */
[----:B------:R-:W-:-:S04]  /*14a00*/  IMAD.WIDE.U32 R4, P0, R3, R11, R4 ;  /* 0x0000000b03047225 */ /* 0x000fc80007800004 */
[----:B------:R-:W-:Y:S01]  /*14a10*/  IMAD.WIDE.U32 R2, R3, R10, RZ ;  /* 0x0000000a03027225 */ /* 0x000fe200078e00ff */
[----:B------:R-:W-:-:S04]  /*14a20*/  MOV R2, R5 ;  /* 0x0000000500027202 */ /* 0x000fc80000000f00 */
[----:B------:R-:W-:Y:S01]  /*14a30*/  IADD3 RZ, P1, R3, R4, RZ ;  /* 0x0000000403ff7210 */ /* 0x000fe20007f3e0ff */
[----:B------:R-:W-:-:S04]  /*14a40*/  IMAD.X R3, RZ, RZ, RZ, P0 ;  /* 0x000000ffff037224 */ /* 0x000fc800000e06ff */
[----:B------:R-:W-:-:S08]  /*14a50*/  IMAD.WIDE.U32.X R2, R13, R11, R2, P1 ;  /* 0x0000000b0d027225 */ /* 0x000fd000008e0402 */
.L_x_345:
[-CC-:B-1----:R-:W-:Y:S01]  /*14a60*/  SHF.R.U64 R10, R2, R12.reuse, R3.reuse ;  /* 0x0000000c020a7219 */ /* 0x182fe20000001203 */
[----:B------:R-:W1:Y:S01]  /*14a70*/  LDC R4, c[0x0][0x8c0] ;  /* 0x00023000ff047b82 */ /* 0x000e620000000800 */
[----:B------:R-:W-:Y:S02]  /*14a80*/  SHF.R.U32.HI R12, RZ, R12, R3 ;  /* 0x0000000cff0c7219 */ /* 0x000fe40000011603 */
[----:B------:R-:W-:-:S05]  /*14a90*/  IADD3 R5, P0, RZ, -R10, RZ ;  /* 0x8000000aff057210 */ /* 0x000fca0007f1e0ff */
[----:B------:R-:W-:Y:S01]  /*14aa0*/  IMAD.X R3, RZ, RZ, ~R12, P0 ;  /* 0x000000ffff037224 */ /* 0x000fe200000e0e0c */
[----:B------:R-:W3:Y:S03]  /*14ab0*/  LDC R13, c[0x0][0x8b0] ;  /* 0x00022c00ff0d7b82 */ /* 0x000ee60000000800 */
[----:B--2---:R-:W-:Y:S02]  /*14ac0*/  IMAD R2, R3, R8, RZ ;  /* 0x0000000803027224 */ /* 0x004fe400078e02ff */
[----:B------:R-:W-:Y:S02]  /*14ad0*/  IMAD.MOV.U32 R3, RZ, RZ, R17 ;  /* 0x000000ffff037224 */ /* 0x000fe400078e0011 */
[----:B------:R-:W-:Y:S01]  /*14ae0*/  IMAD R11, R5, R9, R2 ;  /* 0x00000009050b7224 */ /* 0x000fe200078e0202 */
[----:B------:R-:W-:-:S05]  /*14af0*/  MOV R2, R15 ;  /* 0x0000000f00027202 */ /* 0x000fca0000000f00 */
[----:B------:R-:W-:Y:S02]  /*14b00*/  IMAD.WIDE.U32 R2, R5, R8, R2 ;  /* 0x0000000805027225 */ /* 0x000fe400078e0002 */
[----:B------:R-:W2:Y:S03]  /*14b10*/  LDC.64 R8, c[0x0][0x8e8] ;  /* 0x00023a00ff087b82 */ /* 0x000ea60000000a00 */
[----:B------:R-:W-:-:S04]  /*14b20*/  IADD3 R3, R3, R11, RZ ;  /* 0x0000000b03037210 */ /* 0x000fc80007ffe0ff */
[-CC-:B-1----:R-:W-:Y:S01]  /*14b30*/  SHF.R.U64 R11, R2, R4.reuse, R3.reuse ;  /* 0x00000004020b7219 */ /* 0x182fe20000001203 */
[----:B------:R-:W1:Y:S01]  /*14b40*/  LDC R5, c[0x0][0x900] ;  /* 0x00024000ff057b82 */ /* 0x000e620000000800 */
[----:B------:R-:W-:-:S04]  /*14b50*/  SHF.R.U32.HI R2, RZ, R4, R3 ;  /* 0x00000004ff027219 */ /* 0x000fc80000011603 */
[-CC-:B---3--:R-:W-:Y:S02]  /*14b60*/  SHF.R.U64 R12, R11, R13.reuse, R2.reuse ;  /* 0x0000000d0b0c7219 */ /* 0x188fe40000001202 */
[----:B------:R-:W-:Y:S02]  /*14b70*/  SHF.R.U32.HI R2, RZ, R13, R2 ;  /* 0x0000000dff027219 */ /* 0x000fe40000011602 */
[----:B--2---:R-:W-:-:S04]  /*14b80*/  ISETP.NE.U32.AND P0, PT, R8, RZ, PT ;  /* 0x000000ff0800720c */ /* 0x004fc80003f05070 */
[----:B------:R-:W-:Y:S02]  /*14b90*/  ISETP.NE.AND.EX P0, PT, R9, RZ, PT, P0 ;  /* 0x000000ff0900720c */ /* 0x000fe40003f05300 */
[-CC-:B-1----:R-:W-:Y:S02]  /*14ba0*/  SHF.R.U64 R13, R12, R5.reuse, R2.reuse ;  /* 0x000000050c0d7219 */ /* 0x182fe40000001202 */
[----:B------:R-:W-:-:S03]  /*14bb0*/  SHF.R.U32.HI R5, RZ, R5, R2 ;  /* 0x00000005ff057219 */ /* 0x000fc60000011602 */
[----:B------:R-:W-:Y:S01]  /*14bc0*/  IMAD.MOV.U32 R2, RZ, RZ, R13 ;  /* 0x000000ffff027224 */ /* 0x000fe200078e000d */
[----:B------:R-:W-:-:S05]  /*14bd0*/  MOV R3, R5 ;  /* 0x0000000500037202 */ /* 0x000fca0000000f00 */
[----:B------:R-:W-:Y:S05]  /*14be0*/  @!P0 BRA `(.L_x_346) ;  /* 0x0000000000288947 */ /* 0x000fea0003800000 */
[----:B------:R-:W1:Y:S02]  /*14bf0*/  LDC R2, c[0x0][0x8f4] ;  /* 0x00023d00ff027b82 */ /* 0x000e640000000800 */
[----:B-1----:R-:W-:-:S05]  /*14c00*/  IADD3 R3, P0, R13, R2, RZ ;  /* 0x000000020d037210 */ /* 0x002fca0007f1e0ff */
[----:B------:R-:W-:-:S04]  /*14c10*/  IMAD.X R15, RZ, RZ, R5, P0 ;  /* 0x000000ffff0f7224 */ /* 0x000fc800000e0605 */
[----:B------:R-:W-:-:S04]  /*14c20*/  IMAD.WIDE.U32 R4, R15, R8, RZ ;  /* 0x000000080f047225 */ /* 0x000fc800078e00ff */
[----:B------:R-:W-:-:S04]  /*14c30*/  IMAD.WIDE.U32 R4, P0, R3, R9, R4 ;  /* 0x0000000903047225 */ /* 0x000fc80007800004 */
[----:B------:R-:W-:-:S04]  /*14c40*/  IMAD.WIDE.U32 R2, R3, R8, RZ ;  /* 0x0000000803027225 */ /* 0x000fc800078e00ff */
[----:B------:R-:W-:Y:S01]  /*14c50*/  IMAD.MOV.U32 R2, RZ, RZ, R5 ;  /* 0x000000ffff027224 */ /* 0x000fe200078e0005 */
[----:B------:R-:W-:Y:S02]  /*14c60*/  IADD3 RZ, P1, R3, R4, RZ ;  /* 0x0000000403ff7210 */ /* 0x000fe40007f3e0ff */
[----:B------:R-:W-:-:S03]  /*14c70*/  IADD3.X R3, RZ, RZ, RZ, P0, !PT ;  /* 0x000000ffff037210 */ /* 0x000fc600007fe4ff */
[----:B------:R-:W-:-:S08]  /*14c80*/  IMAD.WIDE.U32.X R2, R15, R9, R2, P1 ;  /* 0x000000090f027225 */ /* 0x000fd000008e0402 */
.L_x_346:
[----:B------:R-:W1:Y:S01]  /*14c90*/  LDC R4, c[0x0][0x8f0] ;  /* 0x00023c00ff047b82 */ /* 0x000e620000000800 */
[----:B------:R-:W-:Y:S02]  /*14ca0*/  LOP3.LUT R12, R12, R14, RZ, 0xc0, !PT ;  /* 0x0000000e0c0c7212 */ /* 0x000fe400078ec0ff */
[----:B------:R-:W-:-:S05]  /*14cb0*/  LOP3.LUT R11, R11, R16, RZ, 0xc0, !PT ;  /* 0x000000100b0b7212 */ /* 0x000fca00078ec0ff */
[----:B------:R-:W2:Y:S08]  /*14cc0*/  LDC R8, c[0x0][0x8e0] ;  /* 0x00023800ff087b82 */ /* 0x000eb00000000800 */
[----:B------:R-:W3:Y:S01]  /*14cd0*/  LDC R9, c[0x0][0x8b8] ;  /* 0x00022e00ff097b82 */ /* 0x000ee20000000800 */
[----:B-1----:R-:W-:-:S07]  /*14ce0*/  SHF.R.U64 R3, R2, R4, R3 ;  /* 0x0000000402037219 */ /* 0x002fce0000001203 */
[----:B------:R-:W1:Y:S01]  /*14cf0*/  LDC R2, c[0x0][0x8a8] ;  /* 0x00022a00ff027b82 */ /* 0x000e620000000800 */
[C---:B------:R-:W-:Y:S01]  /*14d00*/  IADD3 R4, -R3.reuse, RZ, RZ ;  /* 0x000000ff03047210 */ /* 0x040fe20007ffe1ff */
[----:B------:R-:W-:-:S04]  /*14d10*/  IMAD R5, R3, UR21, R12 ;  /* 0x0000001503057c24 */ /* 0x000fc8000f8e020c */
[----:B--2---:R-:W-:Y:S02]  /*14d20*/  IMAD R13, R4, R8, R13 ;  /* 0x00000008040d7224 */ /* 0x004fe400078e020d */
[----:B---3--:R-:W-:Y:S01]  /*14d30*/  IMAD R0, R5, R9, R0 ;  /* 0x0000000905007224 */ /* 0x008fe200078e0200 */
[----:B------:R-:W-:Y:S01]  /*14d40*/  MOV R9, R10 ;  /* 0x0000000a00097202 */ /* 0x000fe20000000f00 */
[----:B-1----:R-:W-:-:S05]  /*14d50*/  IMAD R13, R13, R2, R11 ;  /* 0x000000020d0d7224 */ /* 0x002fca00078e020b */
[----:B------:R-:W-:Y:S02]  /*14d60*/  SEL R5, R13, R0, !P2 ;  /* 0x000000000d057207 */ /* 0x000fe40005000000 */
[----:B------:R-:W-:Y:S01]  /*14d70*/  SEL R4, R0, R13, !P2 ;  /* 0x0000000d00047207 */ /* 0x000fe20005000000 */
[----:B------:R-:W-:-:S07]  /*14d80*/  IMAD.MOV.U32 R0, RZ, RZ, 0x1 ;  /* 0x00000001ff007424 */ /* 0x000fce00078e00ff */
.L_x_344:
[----:B------:R-:W-:-:S13]  /*14d90*/  LOP3.LUT P0, RZ, R0, 0xff, RZ, 0xc0, !PT ;  /* 0x000000ff00ff7812 */ /* 0x000fda000780c0ff */
[----:B------:R-:W-:Y:S05]  /*14da0*/  @P0 BRA `(.L_x_347) ;  /* 0xffffffdc00e00947 */ /* 0x000fea000383ffff */
.L_x_243:
[----:B------:R-:W-:-:S13]  /*14db0*/  ELECT P0, URZ, PT ;  /* 0x00000000003f782f */ /* 0x000fda0003800000 */
[----:B------:R-:W-:Y:S05]  /*14dc0*/  @!P0 BRA `(.L_x_13) ;  /* 0x00000010005c8947 */ /* 0x000fea0003800000 */
[----:B------:R-:W-:-:S06]  /*14dd0*/  ULOP3.LUT UR4, UR45, 0x2, URZ, 0xfc, !UPT ;  /* 0x000000022d047892 */ /* 0x000fcc000f8efc3f */
[----:B------:R-:W-:-:S05]  /*14de0*/  IMAD.U32 R0, RZ, RZ, UR4 ;  /* 0x00000004ff007e24 */ /* 0x000fca000f8e00ff */
[----:B------:R-:W-:-:S13]  /*14df0*/  ISETP.NE.AND P1, PT, R0, 0x3, PT ;  /* 0x000000030000780c */ /* 0x000fda0003f25270 */
[----:B------:R-:W-:Y:S05]  /*14e00*/  @!P1 BRA `(.L_x_348) ;  /* 0x0000000000049947 */ /* 0x000fea0003800000 */
[----:B--2---:R-:W-:Y:S01]  /*14e10*/  BPT.TRAP 0x1 ;  /* 0x000000040000795c */ /* 0x004fe20000300000 */
.L_x_348:
[----:B------:R-:W-:Y:S01]  /*14e20*/  MOV R0, 0x400 ;  /* 0x0000040000007802 */ /* 0x000fe20000000f00 */
[----:B-1----:R-:W-:Y:S01]  /*14e30*/  IMAD.MOV.U32 R2, RZ, RZ, 0x1 ;  /* 0x00000001ff027424 */ /* 0x002fe200078e00ff */
[----:B--234-:R-:W-:-:S04]  /*14e40*/  MOV R3, UR37 ;  /* 0x0000002500037c02 */ /* 0x01cfc80008000f00 */
[----:B------:R-:W-:Y:S02]  /*14e50*/  LEA R0, R3, R0, 0x18 ;  /* 0x0000000003007211 */ /* 0x000fe400078ec0ff */
[----:B------:R-:W-:-:S04]  /*14e60*/  SHF.L.U32 R3, R2, 0x1f, RZ ;  /* 0x0000001f02037819 */ /* 0x000fc800000006ff */
[----:B------:R-:W1:Y:S02]  /*14e70*/  SYNCS.PHASECHK.TRANS64.TRYWAIT P0, [R0+URZ+0x50], R3 ;  /* 0x00005003000075a7 */ /* 0x000e64000800017f */
[----:B-1----:R-:W-:Y:S05]  /*14e80*/  @!P0 BRA `(.L_x_349) ;  /* 0x0000001c003c8947 */ /* 0x002fea0003800000 */
.L_x_405:
[----:B------:R-:W-:Y:S05]  /*14e90*/  @!P1 BRA `(.L_x_350) ;  /* 0x0000000000049947 */ /* 0x000fea0003800000 */
[----:B------:R-:W-:Y:S01]  /*14ea0*/  BPT.TRAP 0x1 ;  /* 0x000000040000795c */ /* 0x000fe20000300000 */
.L_x_350:
[----:B------:R-:W2:Y:S02]  /*14eb0*/  SYNCS.PHASECHK.TRANS64.TRYWAIT P0, [R0+URZ+0x58], R3 ;  /* 0x00005803000075a7 */ /* 0x000ea4000800017f */
[----:B--2---:R-:W-:Y:S05]  /*14ec0*/  @!P0 BRA `(.L_x_351) ;  /* 0x0000001c00408947 */ /* 0x004fea0003800000 */
.L_x_406:
[----:B------:R-:W-:Y:S05]  /*14ed0*/  @!P1 BRA `(.L_x_352) ;  /* 0x0000000000049947 */ /* 0x000fea0003800000 */
[----:B------:R-:W-:Y:S01]  /*14ee0*/  BPT.TRAP 0x1 ;  /* 0x000000040000795c */ /* 0x000fe20000300000 */
.L_x_352:
[----:B------:R-:W3:Y:S02]  /*14ef0*/  SYNCS.PHASECHK.TRANS64.TRYWAIT P0, [R0+URZ+0x60], R3 ;  /* 0x00006003000075a7 */ /* 0x000ee4000800017f */
[----:B---3--:R-:W-:Y:S05]  /*14f00*/  @!P0 BRA `(.L_x_353) ;  /* 0x0000001c00448947 */ /* 0x008fea0003800000 */
.L_x_407:
[----:B------:R-:W-:Y:S05]  /*14f10*/  @!P1 BRA `(.L_x_354) ;  /* 0x0000000000049947 */ /* 0x000fea0003800000 */
[----:B------:R-:W-:Y:S01]  /*14f20*/  BPT.TRAP 0x1 ;  /* 0x000000040000795c */ /* 0x000fe20000300000 */
.L_x_354:
[----:B-123--:R-:W-:-:S04]  /*14f30*/  MOV R3, 0x1 ;  /* 0x0000000100037802 */ /* 0x00efc80000000f00 */
[----:B------:R-:W-:-:S07]  /*14f40*/  SHF.L.U32 R3, R3, 0x1f, RZ ;  /* 0x0000001f03037819 */ /* 0x000fce00000006ff */
.L_x_355:
[----:B-1----:R1:W2:Y:S02]  /*14f50*/  SYNCS.PHASECHK.TRANS64.TRYWAIT P0, [R0+URZ+0x68], R3 ;  /* 0x00006803000075a7 */ /* 0x0022a4000800017f */
[----:B--2---:R-:W-:Y:S05]  /*14f60*/  @!P0 NANOSLEEP.SYNCS 0x989680 ;  /* 0x009896800000895d */ /* 0x004fea0003900000 */
[----:B------:R-:W2:Y:S02]  /*14f70*/  @!P0 SYNCS.PHASECHK.TRANS64 P0, [R0+URZ+0x68], R3 ;  /* 0x00006803000085a7 */ /* 0x000ea4000800007f */
[----:B--2---:R-:W-:Y:S05]  /*14f80*/  @P0 BRA `(.L_x_13) ;  /* 0x0000000c00ec0947 */ /* 0x004fea0003800000 */
[----:B------:R-:W-:Y:S05]  /*14f90*/  BRA `(.L_x_355) ;  /* 0xfffffffc00ec7947 */ /* 0x000fea000383ffff */
.L_x_238:
[----:B------:R-:W-:Y:S01]  /*14fa0*/  LOP3.LUT P0, RZ, R10, 0xff, RZ, 0xc0, !PT ;  /* 0x000000ff0aff7812 */ /* 0x000fe2000780c0ff */
[----:B------:R-:W-:Y:S01]  /*14fb0*/  IMAD.MOV.U32 R0, RZ, RZ, 0x1 ;  /* 0x00000001ff007424 */ /* 0x000fe200078e00ff */
[----:B------:R-:W-:-:S11]  /*14fc0*/  MOV R6, RZ ;  /* 0x000000ff00067202 */ /* 0x000fd60000000f00 */
[----:B------:R-:W-:Y:S05]  /*14fd0*/  @!P0 BRA `(.L_x_356) ;  /* 0x0000000c00448947 */ /* 0x000fea0003800000 */
[----:B------:R-:W-:Y:S01]  /*14fe0*/  ULDC UR4, c[0x0][0x28c] ;  /* 0x0000a30000047ab9 */ /* 0x000fe20000000800 */
[----:B------:R-:W-:Y:S01]  /*14ff0*/  ULDC UR17, c[0x0][0x900] ;  /* 0x0002400000117ab9 */ /* 0x000fe20000000800 */
[----:B------:R-:W-:Y:S01]  /*15000*/  UIADD3 UR4, UR4, 0x3f, URZ ;  /* 0x0000003f04047890 */ /* 0x000fe2000fffe03f */
[----:B------:R-:W-:Y:S01]  /*15010*/  BSSY B0, `(.L_x_356) ;  /* 0x00000cd000007945 */ /* 0x000fe20003800000 */
[----:B------:R-:W-:Y:S01]  /*15020*/  UMOV UR6, 0xffffffff ;  /* 0xffffffff00067882 */ /* 0x000fe20000000000 */
[----:B--2---:R-:W-:Y:S01]  /*15030*/  USHF.L.U32 UR13, UR37, 0x7, URZ ;  /* 0x00000007250d7899 */ /* 0x004fe2000800063f */
[----:B------:R-:W-:Y:S01]  /*15040*/  IMAD.MOV.U32 R8, RZ, RZ, 0x1 ;  /* 0x00000001ff087424 */ /* 0x000fe200078e00ff */
[----:B------:R-:W-:Y:S01]  /*15050*/  USHF.R.S32.HI UR5, URZ, 0x1f, UR4 ;  /* 0x0000001f3f057899 */ /* 0x000fe20008011404 */
[----:B------:R-:W-:Y:S01]  /*15060*/  MOV R0, 0x1 ;  /* 0x0000000100007802 */ /* 0x000fe20000000f00 */
[----:B------:R-:W-:Y:S01]  /*15070*/  USHF.L.U32 UR14, UR37, 0xd, URZ ;  /* 0x0000000d250e7899 */ /* 0x000fe2000800063f */
[----:B------:R-:W-:Y:S01]  /*15080*/  IMAD.MOV.U32 R6, RZ, RZ, RZ ;  /* 0x000000ffff067224 */ /* 0x000fe200078e00ff */
[----:B------:R-:W-:-:S02]  /*15090*/  ULEA.HI UR5, UR5, UR4, URZ, 0x6 ;  /* 0x0000000405057291 */ /* 0x000fc4000f8f303f */
[----:B------:R-:W-:Y:S02]  /*150a0*/  USHF.L.U32 UR6, UR6, UR17, URZ ;  /* 0x0000001106067299 */ /* 0x000fe4000800063f */
[----:B------:R-:W-:Y:S01]  /*150b0*/  USHF.R.S32.HI UR16, URZ, 0x6, UR5 ;  /* 0x000000063f107899 */ /* 0x000fe20008011405 */
[----:B------:R-:W-:Y:S01]  /*150c0*/  ULDC UR15, c[0x0][0x8a8] ;  /* 0x00022a00000f7ab9 */ /* 0x000fe20000000800 */
[----:B------:R-:W-:Y:S02]  /*150d0*/  ULOP3.LUT UR26, UR46, 0x2, URZ, 0xfc, !UPT ;  /* 0x000000022e1a7892 */ /* 0x000fe4000f8efc3f */
[----:B------:R-:W-:Y:S02]  /*150e0*/  ULOP3.LUT UR13, UR13, 0x80, URZ, 0xc0, !UPT ;  /* 0x000000800d0d7892 */ /* 0x000fe4000f8ec03f */
[----:B------:R-:W-:Y:S02]  /*150f0*/  ULOP3.LUT UR14, UR14, 0x2000, URZ, 0xc0, !UPT ;  /* 0x000020000e0e7892 */ /* 0x000fe4000f8ec03f */
[----:B------:R-:W-:-:S02]  /*15100*/  UIADD3 UR15, UR15, -0x1, URZ ;  /* 0xffffffff0f0f7890 */ /* 0x000fc4000fffe03f */
[----:B------:R-:W-:Y:S02]  /*15110*/  USHF.L.U32 UR17, UR38, UR17, URZ ;  /* 0x0000001126117299 */ /* 0x000fe4000800063f */
[----:B------:R-:W-:Y:S02]  /*15120*/  ULOP3.LUT UR18, URZ, UR6, URZ, 0x33, !UPT ;  /* 0x000000063f127292 */ /* 0x000fe4000f8e333f */
[----:B------:R-:W-:Y:S01]  /*15130*/  UIADD3 UR27, UR16, 0x1, URZ ;  /* 0x00000001101b7890 */ /* 0x000fe2000fffe03f */
[----:B------:R-:W-:-:S11]  /*15140*/  ULDC.64 UR22, c[0x0][0x198] ;  /* 0x0000660000167ab9 */ /* 0x000fd60000000a00 */
.L_x_367:
[----:B------:R-:W-:-:S03]  /*15150*/  UMOV UR4, 0xffffffff ;  /* 0xffffffff00047882 */ /* 0x000fc60000000000 */
[----:B------:R-:W-:Y:S05]  /*15160*/  BRA.DIV UR4, `(.L_x_357) ;  /* 0x0000001a04c07947 */ /* 0x000fea000b800000 */
[----:B------:R-:W-:-:S13]  /*15170*/  ELECT P6, URZ, PT ;  /* 0x00000000003f782f */ /* 0x000fda00038c0000 */
.L_x_410:
[----:B------:R-:W1:Y:S01]  /*15180*/  LDC R2, c[0x0][0x28c] ;  /* 0x0000a300ff027b82 */ /* 0x000e620000000800 */
[----:B------:R-:W-:Y:S01]  /*15190*/  BSSY B1, `(.L_x_358) ;  /* 0x000003a000017945 */ /* 0x000fe20003800000 */
[----:B-1----:R-:W-:-:S13]  /*151a0*/  ISETP.LT.OR P6, PT, R2, 0x1, !P6 ;  /* 0x000000010200780c */ /* 0x002fda00077c1670 */
[----:B------:R-:W-:Y:S05]  /*151b0*/  @P6 BRA `(.L_x_359) ;  /* 0x0000000000dc6947 */ /* 0x000fea0003800000 */
[----:B------:R-:W-:Y:S01]  /*151c0*/  LEA R5, R5, UR13, 0x8 ;  /* 0x0000000d05057c11 */ /* 0x000fe2000f8e40ff */
[----:B------:R-:W-:Y:S01]  /*151d0*/  IMAD.MOV.U32 R11, RZ, RZ, RZ ;  /* 0x000000ffff0b7224 */ /* 0x000fe200078e00ff */
[----:B------:R-:W-:Y:S01]  /*151e0*/  SHF.L.U32 R4, R4, 0x8, RZ ;  /* 0x0000000804047819 */ /* 0x000fe200000006ff */
[----:B------:R-:W-:Y:S01]  /*151f0*/  IMAD.MOV.U32 R2, RZ, RZ, R0 ;  /* 0x000000ffff027224 */ /* 0x000fe200078e0000 */
[----:B------:R-:W-:Y:S02]  /*15200*/  MOV R13, UR27 ;  /* 0x0000001b000d7c02 */ /* 0x000fe40008000f00 */
[----:B------:R-:W-:-:S07]  /*15210*/  MOV R3, R6 ;  /* 0x0000000600037202 */ /* 0x000fce0000000f00 */
.L_x_362:
[----:B------:R-:W1:Y:S01]  /*15220*/  S2R R10, SR_CgaCtaId ;  /* 0x00000000000a7919 */ /* 0x000e620000008800 */
[----:B------:R-:W-:Y:S01]  /*15230*/  MOV R7, 0x400 ;  /* 0x0000040000077802 */ /* 0x000fe20000000f00 */
[----:B------:R-:W2:Y:S03]  /*15240*/  S2R R15, SR_TID.X ;  /* 0x00000000000f7919 */ /* 0x000ea60000002100 */
[----:B-1----:R-:W-:Y:S02]  /*15250*/  LEA R14, R10, R7, 0x18 ;  /* 0x000000070a0e7211 */ /* 0x002fe400078ec0ff */
[----:B------:R-:W-:Y:S02]  /*15260*/  SHF.L.U32 R7, R2, 0x1f, RZ ;  /* 0x0000001f02077819 */ /* 0x000fe400000006ff */
[----:B--2---:R-:W-:Y:S01]  /*15270*/  LOP3.LUT P1, RZ, R15, 0x7f, RZ, 0xc0, !PT ;  /* 0x0000007f0fff7812 */ /* 0x004fe2000782c0ff */
[----:B------:R-:W-:-:S04]  /*15280*/  IMAD R12, R3, 0x8, R14 ;  /* 0x00000008030c7824 */ /* 0x000fc800078e020e */
[----:B------:R-:W1:Y:S08]  /*15290*/  SYNCS.PHASECHK.TRANS64.TRYWAIT P0, [R12+URZ+0x18], R7 ;  /* 0x000018070c0075a7 */ /* 0x000e70000800017f */
[----:B------:R-:W2:Y:S01]  /*152a0*/  @!P1 LDC R10, c[0x0][0x500] ;  /* 0x00014000ff0a9b82 */ /* 0x000ea20000000800 */
[----:B-1----:R-:W-:Y:S05]  /*152b0*/  @!P0 BRA `(.L_x_360) ;  /* 0x00000018008c8947 */ /* 0x002fea0003800000 */
.L_x_411:
[----:B------:R-:W-:Y:S01]  /*152c0*/  UPRMT UR4, UR26, 0x9910, URZ ;  /* 0x000099101a047896 */ /* 0x000fe2000800003f */
[----:B--2---:R2:W-:Y:S03]  /*152d0*/  @!P1 SYNCS.ARRIVE.TRANS64 RZ, [R12+URZ], R10 ;  /* 0x0000000a0cff99a7 */ /* 0x0045e6000800003f */
[----:B------:R-:W-:-:S06]  /*152e0*/  UISETP.NE.AND UP0, UPT, UR4, 0x2, UPT ;  /* 0x000000020400788c */ /* 0x000fcc000bf05270 */
[----:B------:R-:W-:-:S13]  /*152f0*/  PLOP3.LUT P0, PT, PT, PT, UP0, 0x80, 0x0 ;  /* 0x000000000000781c */ /* 0x000fda0003f0f008 */
[----:B--2---:R-:W-:Y:S05]  /*15300*/  @P0 BRA `(.L_x_361) ;  /* 0x0000000000040947 */ /* 0x004fea0003800000 */
[----:B------:R-:W-:Y:S01]  /*15310*/  BPT.TRAP 0x1 ;  /* 0x000000040000795c */ /* 0x000fe20000300000 */
.L_x_361:
[----:B-1----:R-:W-:Y:S01]  /*15320*/  LEA R7, R3, UR14, 0xe ;  /* 0x0000000e03077c11 */ /* 0x002fe2000f8e70ff */
[----:B------:R-:W-:Y:S01]  /*15330*/  VIADD R13, R13, 0xffffffff ;  /* 0xffffffff0d0d7836 */ /* 0x000fe20000000000 */
[----:B------:R-:W-:Y:S01]  /*15340*/  LEA R10, R3, R14, 0xf ;  /* 0x0000000e030a7211 */ /* 0x000fe200078e78ff */
[----:B------:R-:W-:Y:S01]  /*15350*/  UIADD3 UR4, UP0, UR22, 0xf0, URZ ;  /* 0x000000f016047890 */ /* 0x000fe2000ff1e03f */
[----:B------:R-:W-:Y:S01]  /*15360*/  R2UR UR9, R12 ;  /* 0x000000000c0972ca */ /* 0x000fe200000e0000 */
[----:B------:R-:W-:Y:S01]  /*15370*/  IMAD R7, R7, 0x2, R14 ;  /* 0x0000000207077824 */ /* 0x000fe200078e020e */
[----:B------:R-:W-:Y:S01]  /*15380*/  R2UR UR5, R10 ;  /* 0x000000000a0572ca */ /* 0x000fe200000e0000 */
[----:B------:R-:W-:Y:S01]  /*15390*/  UIADD3 UR24, UP1, UR22, 0x1f0, URZ ;  /* 0x000001f016187890 */ /* 0x000fe2000ff3e03f */
[----:B------:R-:W-:Y:S01]  /*153a0*/  R2UR UR11, R4 ;  /* 0x00000000040b72ca */ /* 0x000fe200000e0000 */
[----:B------:R-:W-:Y:S01]  /*153b0*/  UMOV UR6, 0x0 ;  /* 0x0000000000067882 */ /* 0x000fe20000000000 */
[----:B------:R-:W-:Y:S01]  /*153c0*/  R2UR UR8, R7 ;  /* 0x00000000070872ca */ /* 0x000fe200000e0000 */
[----:B------:R-:W-:Y:S01]  /*153d0*/  UIADD3.X UR25, URZ, UR23, URZ, UP1, !UPT ;  /* 0x000000173f197290 */ /* 0x000fe20008ffe43f */
[----:B------:R-:W-:Y:S01]  /*153e0*/  R2UR UR10, R11 ;  /* 0x000000000b0a72ca */ /* 0x000fe200000e0000 */
[----:B------:R-:W-:Y:S01]  /*153f0*/  UMOV UR7, 0x10000000 ;  /* 0x1000000000077882 */ /* 0x000fe20000000000 */
[----:B------:R-:W-:Y:S01]  /*15400*/  R2UR UR12, R9 ;  /* 0x00000000090c72ca */ /* 0x000fe200000e0000 */
[----:B------:R-:W-:Y:S01]  /*15410*/  UMOV UR28, 0x30000 ;  /* 0x00030000001c7882 */ /* 0x000fe20000000000 */
[----:B------:R-:W-:-:S02]  /*15420*/  R2UR UR21, R5 ;  /* 0x00000000051572ca */ /* 0x000fc400000e0000 */
[----:B------:R-:W-:Y:S01]  /*15430*/  ISETP.GT.AND P1, PT, R13, 0x1, PT ;  /* 0x000000010d00780c */ /* 0x000fe20003f24270 */
[----:B------:R-:W-:Y:S01]  /*15440*/  UIADD3 UR19, UR5, 0x8400, URZ ;  /* 0x0000840005137890 */ /* 0x000fe2000fffe03f */
[----:B------:R-:W-:Y:S01]  /*15450*/  IADD3 R3, R3, 0x1, RZ ;  /* 0x0000000103037810 */ /* 0x000fe20007ffe0ff */
[----:B------:R-:W-:Y:S01]  /*15460*/  UIADD3.X UR5, URZ, UR23, URZ, UP0, !UPT ;  /* 0x000000173f057290 */ /* 0x000fe200087fe43f */
[----:B------:R-:W-:Y:S01]  /*15470*/  IADD3 R11, R11, 0x40, RZ ;  /* 0x000000400b0b7810 */ /* 0x000fe20007ffe0ff */
[----:B------:R-:W-:Y:S01]  /*15480*/  UIADD3 UR20, UR8, 0x20400, URZ ;  /* 0x0002040008147890 */ /* 0x000fe2000fffe03f */
[----:B------:R-:W-:Y:S02]  /*15490*/  ISETP.NE.AND P0, PT, R3, 0x3, PT ;  /* 0x000000030300780c */ /* 0x000fe40003f05270 */
[----:B------:R-:W-:Y:S02]  /*154a0*/  UMOV UR8, UR19 ;  /* 0x0000001300087c82 */ /* 0x000fe40008000000 */
[----:B------:R-:W-:-:S02]  /*154b0*/  SEL R7, RZ, 0x1, P0 ;  /* 0x00000001ff077807 */ /* 0x000fc40000000000 */
[----:B------:R1:W-:Y:S01]  /*154c0*/  UTMALDG.3D [UR8], [UR4], desc[UR6] ;  /* 0x00000608040075b4 */ /* 0x0003e20008011000 */
[----:B------:R-:W-:Y:S02]  /*154d0*/  SEL R3, R3, RZ, P0 ;  /* 0x000000ff03037207 */ /* 0x000fe40000000000 */
[----:B------:R-:W-:Y:S01]  /*154e0*/  LOP3.LUT R2, R2, R7, RZ, 0x3c, !PT ;  /* 0x0000000702027212 */ /* 0x000fe200078e3cff */
[----:B-1----:R-:W-:Y:S01]  /*154f0*/  UMOV UR8, UR20 ;  /* 0x0000001400087c82 */ /* 0x002fe20008000000 */
[----:B------:R-:W-:Y:S02]  /*15500*/  UMOV UR11, UR21 ;  /* 0x00000015000b7c82 */ /* 0x000fe40008000000 */
[----:B------:R1:W-:Y:S02]  /*15510*/  UTMALDG.3D.MULTICAST [UR8], [UR24], UR28, desc[UR6] ;  /* 0x00000608180073b4 */ /* 0x0003e4000801181c */
[----:B-1----:R-:W-:Y:S05]  /*15520*/  @P1 BRA `(.L_x_362) ;  /* 0xfffffffc003c1947 */ /* 0x002fea000383ffff */
.L_x_359:
[----:B------:R-:W-:Y:S05]  /*15530*/  BSYNC B1 ;  /* 0x0000000000017941 */ /* 0x000fea0003800000 */
.L_x_358:
[----:B------:R-:W2:Y:S01]  /*15540*/  LDL.LU R14, [R1+0x204] ;  /* 0x00020400010e7983 */ /* 0x000ea20000300800 */
[----:B------:R-:W-:Y:S01]  /*15550*/  LOP3.LUT P0, RZ, R8, 0xff, RZ, 0xc0, !PT ;  /* 0x000000ff08ff7812 */ /* 0x000fe2000780c0ff */
[----:B------:R-:W-:Y:S01]  /*15560*/  VIADD R6, R6, UR16 ;  /* 0x0000001006067c36 */ /* 0x000fe20008000000 */
[----:B------:R-:W-:Y:S01]  /*15570*/  ULDC.64 UR4, c[0x0][0x8f8] ;  /* 0x00023e0000047ab9 */ /* 0x000fe20000000a00 */
[----:B------:R-:W3:Y:S01]  /*15580*/  LDL.LU R12, [R1+0x200] ;  /* 0x00020000010c7983 */ /* 0x000ee20000300800 */
[----:B------:R-:W-:Y:S01]  /*15590*/  UISETP.GE.U32.AND UP0, UPT, UR16, 0x3, UPT ;  /* 0x000000031000788c */ /* 0x000fe2000bf06070 */
[----:B------:R-:W-:Y:S01]  /*155a0*/  BSSY B1, `(.L_x_363) ;  /* 0x0000071000017945 */ /* 0x000fe20003800000 */
[----:B------:R-:W-:Y:S01]  /*155b0*/  IMAD.MOV.U32 R4, RZ, RZ, -0x1 ;  /* 0xffffffffff047424 */ /* 0x000fe200078e00ff */
[----:B------:R-:W-:Y:S01]  /*155c0*/  PRMT R8, RZ, 0x7610, R8 ;  /* 0x00007610ff087816 */ /* 0x000fe20000000008 */
[----:B------:R-:W-:Y:S02]  /*155d0*/  IMAD.MOV.U32 R9, RZ, RZ, -0x1 ;  /* 0xffffffffff097424 */ /* 0x000fe400078e00ff */
[----:B------:R-:W-:-:S03]  /*155e0*/  PLOP3.LUT P1, PT, PT, PT, UP0, 0x80, 0x0 ;  /* 0x000000000000781c */ /* 0x000fc60003f2f008 */
[----:B------:R-:W1:Y:S01]  /*155f0*/  @P0 S2R R3, SR_CgaCtaId ;  /* 0x0000000000030919 */ /* 0x000e620000008800 */
[----:B------:R-:W-:-:S04]  /*15600*/  @P0 MOV R2, 0x400 ;  /* 0x0000040000020802 */ /* 0x000fc80000000f00 */
[----:B-1----:R-:W-:-:S04]  /*15610*/  @P0 LEA R2, R3, R2, 0x18 ;  /* 0x0000000203020211 */ /* 0x002fc800078ec0ff */
[----:B------:R1:W-:Y:S01]  /*15620*/  @P0 SYNCS.ARRIVE.TRANS64.A1T0 RZ, [R2+URZ+0x78], RZ ;  /* 0x000078ff02ff09a7 */ /* 0x0003e2000810003f */
[----:B------:R-:W-:Y:S02]  /*15630*/  ISETP.GT.U32.AND P0, PT, R6, 0x2, PT ;  /* 0x000000020600780c */ /* 0x000fe40003f04070 */
[----:B-1----:R-:W-:-:S04]  /*15640*/  MOV R2, UR16 ;  /* 0x0000001000027c02 */ /* 0x002fc80008000f00 */
[----:B------:R-:W-:Y:S01]  /*15650*/  ISETP.LT.U32.AND P0, PT, R2, 0x3, P0 ;  /* 0x000000030200780c */ /* 0x000fe20000701070 */
[----:B------:R-:W-:-:S05]  /*15660*/  IMAD.WIDE.U32 R2, R6, -0x55555555, RZ ;  /* 0xaaaaaaab06027825 */ /* 0x000fca00078e00ff */
[----:B------:R-:W-:Y:S02]  /*15670*/  SHF.R.U32.HI R5, RZ, 0x1, R3 ;  /* 0x00000001ff057819 */ /* 0x000fe40000011603 */
[----:B------:R-:W-:Y:S02]  /*15680*/  SEL R3, RZ, 0x1, !P0 ;  /* 0x00000001ff037807 */ /* 0x000fe40004000000 */
[----:B------:R-:W-:Y:S01]  /*15690*/  PRMT R2, RZ, 0x7610, R2 ;  /* 0x00007610ff027816 */ /* 0x000fe20000000002 */
[----:B------:R-:W-:Y:S01]  /*156a0*/  IMAD R6, R5, -0x3, R6 ;  /* 0xfffffffd05067824 */ /* 0x000fe200078e0206 */
[----:B------:R-:W-:-:S04]  /*156b0*/  LOP3.LUT R0, R0, R3, RZ, 0x3c, !PT ;  /* 0x0000000300007212 */ /* 0x000fc800078e3cff */
[----:B------:R-:W-:Y:S02]  /*156c0*/  @P1 LOP3.LUT R0, R0, 0x1, R5, 0x78, !PT ;  /* 0x0000000100001812 */ /* 0x000fe400078e7805 */
[----:B------:R-:W-:Y:S02]  /*156d0*/  MOV R5, 0xffffffff ;  /* 0xffffffff00057802 */ /* 0x000fe40000000f00 */
[----:B---3--:R-:W-:-:S04]  /*156e0*/  IADD3 R12, P0, R12, UR54, RZ ;  /* 0x000000360c0c7c10 */ /* 0x008fc8000ff1e0ff */
[----:B--2---:R-:W-:Y:S01]  /*156f0*/  IADD3.X R14, R14, UR39, RZ, P0, !PT ;  /* 0x000000270e0e7c10 */ /* 0x004fe200087fe4ff */
[----:B------:R1:W-:Y:S01]  /*15700*/  STL [R1+0x200], R12 ;  /* 0x0002000c01007387 */ /* 0x0003e20000100800 */
[----:B------:R-:W-:-:S03]  /*15710*/  ISETP.GE.U32.AND P0, PT, R12, UR4, PT ;  /* 0x000000040c007c0c */ /* 0x000fc6000bf06070 */
[----:B------:R1:W-:Y:S01]  /*15720*/  STL [R1+0x204], R14 ;  /* 0x0002040e01007387 */ /* 0x0003e20000100800 */
[----:B------:R-:W-:-:S13]  /*15730*/  ISETP.GE.U32.AND.EX P0, PT, R14, UR5, PT, P0 ;  /* 0x000000050e007c0c */ /* 0x000fda000bf06100 */
[----:B-1----:R-:W-:Y:S05]  /*15740*/  @P0 BRA `(.L_x_364) ;  /* 0x0000000400580947 */ /* 0x002fea0003800000 */
[----:B------:R-:W1:Y:S01]  /*15750*/  S2R R7, SR_CTAID.X ;  /* 0x0000000000077919 */ /* 0x000e620000002500 */
[----:B------:R-:W2:Y:S01]  /*15760*/  LDC R15, c[0x0][0x904] ;  /* 0x00024100ff0f7b82 */ /* 0x000ea20000000800 */
[----:B------:R-:W-:Y:S01]  /*15770*/  ULDC UR4, c[0x0][0x150] ;  /* 0x0000540000047ab9 */ /* 0x000fe20000000800 */
[----:B------:R-:W-:Y:S01]  /*15780*/  ULDC UR7, c[0x0][0x8d8] ;  /* 0x0002360000077ab9 */ /* 0x000fe20000000800 */
[----:B------:R-:W3:Y:S05]  /*15790*/  S2R R5, SR_CTAID.Y ;  /* 0x0000000000057919 */ /* 0x000eea0000002600 */
[----:B------:R-:W4:Y:S08]  /*157a0*/  LDC R4, c[0x0][0x144] ;  /* 0x00005100ff047b82 */ /* 0x000f300000000800 */
[----:B------:R-:W5:Y:S01]  /*157b0*/  LDC R10, c[0x0][0x148] ;  /* 0x00005200ff0a7b82 */ /* 0x000f620000000800 */
[----:B--2---:R-:W-:-:S02]  /*157c0*/  ISETP.NE.AND P2, PT, R15, 0x1, PT ;  /* 0x000000010f00780c */ /* 0x004fc40003f45270 */
[----:B-1----:R-:W-:Y:S02]  /*157d0*/  I2FP.F32.U32 R2, R7 ;  /* 0x0000000700027245 */ /* 0x002fe40000201000 */
[----:B---3--:R-:W-:-:S03]  /*157e0*/  I2FP.F32.U32 R3, R5 ;  /* 0x0000000500037245 */ /* 0x008fc60000201000 */
[----:B------:R-:W-:Y:S01]  /*157f0*/  FMUL R2, R2, UR4 ;  /* 0x0000000402027c20 */ /* 0x000fe20008400000 */
[----:B------:R-:W-:Y:S02]  /*15800*/  ULDC UR4, c[0x0][0x154] ;  /* 0x0000550000047ab9 */ /* 0x000fe40000000800 */
[----:B------:R-:W-:Y:S01]  /*15810*/  FMUL R9, R3, UR4 ;  /* 0x0000000403097c20 */ /* 0x000fe20008400000 */
[----:B------:R-:W-:Y:S02]  /*15820*/  ULDC.64 UR4, c[0x0][0x8d0] ;  /* 0x0002340000047ab9 */ /* 0x000fe40000000a00 */
[----:B------:R-:W1:Y:S01]  /*15830*/  F2I.U32.TRUNC.NTZ R2, R2 ;  /* 0x0000000200027305 */ /* 0x000e62000020f000 */
[----:B------:R-:W-:-:S04]  /*15840*/  ISETP.NE.U32.AND P0, PT, RZ, UR4, PT ;  /* 0x00000004ff007c0c */ /* 0x000fc8000bf05070 */
[----:B------:R-:W-:-:S03]  /*15850*/  ISETP.NE.AND.EX P0, PT, RZ, UR5, PT, P0 ;  /* 0x00000005ff007c0c */ /* 0x000fc6000bf05300 */
[----:B------:R-:W2:Y:S01]  /*15860*/  F2I.U32.TRUNC.NTZ R9, R9 ;  /* 0x0000000900097305 */ /* 0x000ea2000020f000 */
[----:B-1----:R-:W-:Y:S02]  /*15870*/  IADD3 R3, -R2, RZ, RZ ;  /* 0x000000ff02037210 */ /* 0x002fe40007ffe1ff */
[----:B------:R-:W-:-:S03]  /*15880*/  MOV R2, R12 ;  /* 0x0000000c00027202 */ /* 0x000fc60000000f00 */
[----:B----4-:R-:W-:Y:S02]  /*15890*/  IMAD R7, R4, R3, R7 ;  /* 0x0000000304077224 */ /* 0x010fe400078e0207 */
[----:B--2---:R-:W-:-:S04]  /*158a0*/  IMAD.MOV R3, RZ, RZ, -R9 ;  /* 0x000000ffff037224 */ /* 0x004fc800078e0a09 */
[----:B-----5:R-:W-:Y:S02]  /*158b0*/  @P2 IMAD R7, R10, R3, R5 ;  /* 0x000000030a072224 */ /* 0x020fe400078e0205 */
[----:B------:R-:W-:Y:S01]  /*158c0*/  IMAD.MOV.U32 R3, RZ, RZ, R14 ;  /* 0x000000ffff037224 */ /* 0x000fe200078e000e */
[----:B------:R-:W-:Y:S06]  /*158d0*/  @!P0 BRA `(.L_x_365) ;  /* 0x0000000000288947 */ /* 0x000fec0003800000 */
[----:B------:R-:W-:Y:S02]  /*158e0*/  ULDC UR6, c[0x0][0x8dc] ;  /* 0x0002370000067ab9 */ /* 0x000fe40000000800 */
[----:B------:R-:W-:-:S04]  /*158f0*/  IADD3 R3, P0, R12, UR6, RZ ;  /* 0x000000060c037c10 */ /* 0x000fc8000ff1e0ff */
[----:B------:R-:W-:-:S05]  /*15900*/  IADD3.X R9, RZ, R14, RZ, P0, !PT ;  /* 0x0000000eff097210 */ /* 0x000fca00007fe4ff */
[----:B------:R-:W-:-:S04]  /*15910*/  IMAD.WIDE.U32 R4, R9, UR4, RZ ;  /* 0x0000000409047c25 */ /* 0x000fc8000f8e00ff */
[----:B------:R-:W-:-:S04]  /*15920*/  IMAD.WIDE.U32 R4, P0, R3, UR5, R4 ;  /* 0x0000000503047c25 */ /* 0x000fc8000f800004 */
[----:B------:R-:W-:Y:S01]  /*15930*/  IMAD.WIDE.U32 R2, R3, UR4, RZ ;  /* 0x0000000403027c25 */ /* 0x000fe2000f8e00ff */
[----:B------:R-:W-:-:S04]  /*15940*/  MOV R2, R5 ;  /* 0x0000000500027202 */ /* 0x000fc80000000f00 */
[----:B------:R-:W-:Y:S01]  /*15950*/  IADD3 RZ, P1, R3, R4, RZ ;  /* 0x0000000403ff7210 */ /* 0x000fe20007f3e0ff */
[----:B------:R-:W-:-:S04]  /*15960*/  IMAD.X R3, RZ, RZ, RZ, P0 ;  /* 0x000000ffff037224 */ /* 0x000fc800000e06ff */
[----:B------:R-:W-:-:S08]  /*15970*/  IMAD.WIDE.U32.X R2, R9, UR5, R2, P1 ;  /* 0x0000000509027c25 */ /* 0x000fd000088e0402 */
.L_x_365:
[--C-:B------:R-:W-:Y:S01]  /*15980*/  SHF.R.U64 R9, R2, UR7, R3.reuse ;  /* 0x0000000702097c19 */ /* 0x100fe20008001203 */
[----:B------:R-:W-:Y:S01]  /*15990*/  ULDC.64 UR4, c[0x0][0x8c8] ;  /* 0x0002320000047ab9 */ /* 0x000fe20000000a00 */
[----:B------:R-:W-:Y:S01]  /*159a0*/  SHF.R.U32.HI R2, RZ, UR7, R3 ;  /* 0x00000007ff027c19 */ /* 0x000fe20008011603 */
[----:B------:R-:W-:Y:S01]  /*159b0*/  IMAD.MOV.U32 R3, RZ, RZ, R14 ;  /* 0x000000ffff037224 */ /* 0x000fe200078e000e */
[----:B------:R-:W-:Y:S01]  /*159c0*/  IADD3 R11, P0, RZ, -R9, RZ ;  /* 0x80000009ff0b7210 */ /* 0x000fe20007f1e0ff */
[----:B------:R-:W-:-:S04]  /*159d0*/  ULDC.64 UR6, c[0x0][0x8e8] ;  /* 0x00023a0000067ab9 */ /* 0x000fc80000000a00 */
[----:B------:R-:W-:Y:S01]  /*159e0*/  IMAD.X R2, RZ, RZ, ~R2, P0 ;  /* 0x000000ffff027224 */ /* 0x000fe200000e0e02 */
[----:B------:R-:W-:-:S03]  /*159f0*/  ISETP.NE.U32.AND P0, PT, RZ, UR6, PT ;  /* 0x00000006ff007c0c */ /* 0x000fc6000bf05070 */
[----:B------:R-:W-:Y:S01]  /*15a00*/  IMAD R2, R2, UR4, RZ ;  /* 0x0000000402027c24 */ /* 0x000fe2000f8e02ff */
[----:B------:R-:W-:-:S03]  /*15a10*/  ISETP.NE.AND.EX P0, PT, RZ, UR7, PT, P0 ;  /* 0x00000007ff007c0c */ /* 0x000fc6000bf05300 */
[----:B------:R-:W-:Y:S01]  /*15a20*/  IMAD R5, R11, UR5, R2 ;  /* 0x000000050b057c24 */ /* 0x000fe2000f8e0202 */
[----:B------:R-:W-:-:S05]  /*15a30*/  MOV R2, R12 ;  /* 0x0000000c00027202 */ /* 0x000fca0000000f00 */
[----:B------:R-:W-:Y:S01]  /*15a40*/  IMAD.WIDE.U32 R2, R11, UR4, R2 ;  /* 0x000000040b027c25 */ /* 0x000fe2000f8e0002 */
[----:B------:R-:W-:-:S04]  /*15a50*/  ULDC UR4, c[0x0][0x8c0] ;  /* 0x0002300000047ab9 */ /* 0x000fc80000000800 */
[----:B------:R-:W-:-:S04]  /*15a60*/  IADD3 R3, R3, R5, RZ ;  /* 0x0000000503037210 */ /* 0x000fc80007ffe0ff */
[--C-:B------:R-:W-:Y:S02]  /*15a70*/  SHF.R.U64 R10, R2, UR4, R3.reuse ;  /* 0x00000004020a7c19 */ /* 0x100fe40008001203 */
[----:B------:R-:W-:Y:S01]  /*15a80*/  SHF.R.U32.HI R3, RZ, UR4, R3 ;  /* 0x00000004ff037c19 */ /* 0x000fe20008011603 */
[----:B------:R-:W-:-:S03]  /*15a90*/  ULDC UR4, c[0x0][0x8b0] ;  /* 0x00022c0000047ab9 */ /* 0x000fc60000000800 */
[--C-:B------:R-:W-:Y:S02]  /*15aa0*/  SHF.R.U64 R11, R10, UR4, R3.reuse ;  /* 0x000000040a0b7c19 */ /* 0x100fe40008001203 */
[----:B------:R-:W-:Y:S01]  /*15ab0*/  SHF.R.U32.HI R2, RZ, UR4, R3 ;  /* 0x00000004ff027c19 */ /* 0x000fe20008011603 */
[----:B------:R-:W-:-:S03]  /*15ac0*/  ULDC UR4, c[0x0][0x900] ;  /* 0x0002400000047ab9 */ /* 0x000fc60000000800 */
[--C-:B------:R-:W-:Y:S02]  /*15ad0*/  SHF.R.U64 R12, R11, UR4, R2.reuse ;  /* 0x000000040b0c7c19 */ /* 0x100fe40008001202 */
[----:B------:R-:W-:-:S03]  /*15ae0*/  SHF.R.U32.HI R13, RZ, UR4, R2 ;  /* 0x00000004ff0d7c19 */ /* 0x000fc60008011602 */
[----:B------:R-:W-:Y:S01]  /*15af0*/  IMAD.MOV.U32 R2, RZ, RZ, R12 ;  /* 0x000000ffff027224 */ /* 0x000fe200078e000c */
[----:B------:R-:W-:Y:S01]  /*15b00*/  MOV R3, R13 ;  /* 0x0000000d00037202 */ /* 0x000fe20000000f00 */
[----:B------:R-:W-:Y:S06]  /*15b10*/  @!P0 BRA `(.L_x_366) ;  /* 0x0000000000288947 */ /* 0x000fec0003800000 */
[----:B------:R-:W-:Y:S02]  /*15b20*/  ULDC UR4, c[0x0][0x8f4] ;  /* 0x00023d0000047ab9 */ /* 0x000fe40000000800 */
[----:B------:R-:W-:-:S05]  /*15b30*/  IADD3 R3, P0, R12, UR4, RZ ;  /* 0x000000040c037c10 */ /* 0x000fca000ff1e0ff */
[----:B------:R-:W-:-:S04]  /*15b40*/  IMAD.X R13, RZ, RZ, R13, P0 ;  /* 0x000000ffff0d7224 */ /* 0x000fc800000e060d */
[----:B------:R-:W-:-:S04]  /*15b50*/  IMAD.WIDE.U32 R4, R13, UR6, RZ ;  /* 0x000000060d047c25 */ /* 0x000fc8000f8e00ff */
[----:B------:R-:W-:-:S04]  /*15b60*/  IMAD.WIDE.U32 R4, P0, R3, UR7, R4 ;  /* 0x0000000703047c25 */ /* 0x000fc8000f800004 */
[----:B------:R-:W-:-:S04]  /*15b70*/  IMAD.WIDE.U32 R2, R3, UR6, RZ ;  /* 0x0000000603027c25 */ /* 0x000fc8000f8e00ff */
[----:B------:R-:W-:Y:S01]  /*15b80*/  IMAD.MOV.U32 R2, RZ, RZ, R5 ;  /* 0x000000ffff027224 */ /* 0x000fe200078e0005 */
[----:B------:R-:W-:Y:S02]  /*15b90*/  IADD3 RZ, P1, R3, R4, RZ ;  /* 0x0000000403ff7210 */ /* 0x000fe40007f3e0ff */
[----:B------:R-:W-:-:S03]  /*15ba0*/  IADD3.X R3, RZ, RZ, RZ, P0, !PT ;  /* 0x000000ffff037210 */ /* 0x000fc600007fe4ff */
[----:B------:R-:W-:-:S08]  /*15bb0*/  IMAD.WIDE.U32.X R2, R13, UR7, R2, P1 ;  /* 0x000000070d027c25 */ /* 0x000fd000088e0402 */
.L_x_366:
[----:B------:R-:W-:Y:S01]  /*15bc0*/  ULDC UR4, c[0x0][0x8f0] ;  /* 0x00023c0000047ab9 */ /* 0x000fe20000000800 */
[----:B------:R-:W-:Y:S02]  /*15bd0*/  LOP3.LUT R11, R11, UR18, RZ, 0xc0, !PT ;  /* 0x000000120b0b7c12 */ /* 0x000fe4000f8ec0ff */
[----:B------:R-:W-:Y:S01]  /*15be0*/  SHF.R.U64 R2, R2, UR4, R3 ;  /* 0x0000000402027c19 */ /* 0x000fe20008001203 */
[----:B------:R-:W-:-:S03]  /*15bf0*/  ULDC UR4, c[0x0][0x8e0] ;  /* 0x0002380000047ab9 */ /* 0x000fc60000000800 */
[C---:B------:R-:W-:Y:S01]  /*15c00*/  IADD3 R3, -R2.reuse, RZ, RZ ;  /* 0x000000ff02037210 */ /* 0x040fe20007ffe1ff */
[----:B------:R-:W-:Y:S02]  /*15c10*/  IMAD R4, R2, UR17, R11 ;  /* 0x0000001102047c24 */ /* 0x000fe4000f8e020b */
[----:B------:R-:W-:Y:S02]  /*15c20*/  IMAD.MOV.U32 R2, RZ, RZ, 0x1 ;  /* 0x00000001ff027424 */ /* 0x000fe400078e00ff */
[----:B------:R-:W-:Y:S01]  /*15c30*/  IMAD R12, R3, UR4, R12 ;  /* 0x00000004030c7c24 */ /* 0x000fe2000f8e020c */
[----:B------:R-:W-:Y:S01]  /*15c40*/  ULDC UR4, c[0x0][0x8b8] ;  /* 0x00022e0000047ab9 */ /* 0x000fe20000000800 */
[----:B------:R-:W-:Y:S01]  /*15c50*/  LOP3.LUT R3, R10, UR15, RZ, 0xc0, !PT ;  /* 0x0000000f0a037c12 */ /* 0x000fe2000f8ec0ff */
[----:B------:R-:W-:Y:S01]  /*15c60*/  IMAD R7, R4, UR4, R7 ;  /* 0x0000000404077c24 */ /* 0x000fe2000f8e0207 */
[----:B------:R-:W-:-:S03]  /*15c70*/  ULDC UR4, c[0x0][0x8a8] ;  /* 0x00022a0000047ab9 */ /* 0x000fc60000000800 */
[----:B------:R-:W-:-:S05]  /*15c80*/  IMAD R12, R12, UR4, R3 ;  /* 0x000000040c0c7c24 */ /* 0x000fca000f8e0203 */
[----:B------:R-:W-:Y:S02]  /*15c90*/  SEL R5, R12, R7, !P2 ;  /* 0x000000070c057207 */ /* 0x000fe40005000000 */
[----:B------:R-:W-:-:S07]  /*15ca0*/  SEL R4, R7, R12, !P2 ;  /* 0x0000000c07047207 */ /* 0x000fce0005000000 */
.L_x_364:
[----:B------:R-:W-:Y:S05]  /*15cb0*/  BSYNC B1 ;  /* 0x0000000000017941 */ /* 0x000fea0003800000 */
.L_x_363:
[----:B------:R-:W-:-:S13]  /*15cc0*/  LOP3.LUT P0, RZ, R2, 0xff, RZ, 0xc0, !PT ;  /* 0x000000ff02ff7812 */ /* 0x000fda000780c0ff */
[----:B------:R-:W-:Y:S05]  /*15cd0*/  @P0 BRA `(.L_x_367) ;  /* 0xfffffff4001c0947 */ /* 0x000fea000383ffff */
[----:B------:R-:W-:Y:S05]  /*15ce0*/  BSYNC B0 ;  /* 0x0000000000007941 */ /* 0x000fea0003800000 */
.L_x_356:
[----:B------:R-:W-:-:S03]  /*15cf0*/  UMOV UR4, 0xffffffff ;  /* 0xffffffff00047882 */ /* 0x000fc60000000000 */
[----:B------:R-:W-:Y:S05]  /*15d00*/  BRA.DIV UR4, `(.L_x_368) ;  /* 0x00000012040c7947 */ /* 0x000fea000b800000 */
[----:B------:R-:W-:-:S13]  /*15d10*/  ELECT P6, URZ, PT ;  /* 0x00000000003f782f */ /* 0x000fda00038c0000 */
.L_x_414:
[----:B------:R-:W-:Y:S05]  /*15d20*/  @!P6 BRA `(.L_x_13) ;  /* 0x000000000084e947 */ /* 0x000fea0003800000 */
[----:B------:R-:W-:-:S04]  /*15d30*/  ULOP3.LUT UR4, UR46, 0x2, URZ, 0xfc, !UPT ;  /* 0x000000022e047892 */ /* 0x000fc8000f8efc3f */
[----:B------:R-:W-:-:S06]  /*15d40*/  UISETP.NE.AND UP0, UPT, UR4, 0x3, UPT ;  /* 0x000000030400788c */ /* 0x000fcc000bf05270 */
[----:B------:R-:W-:-:S13]  /*15d50*/  PLOP3.LUT P0, PT, PT, PT, UP0, 0x80, 0x0 ;  /* 0x000000000000781c */ /* 0x000fda0003f0f008 */
[----:B------:R-:W-:Y:S05]  /*15d60*/  @!P0 BRA `(.L_x_369) ;  /* 0x0000000000048947 */ /* 0x000fea0003800000 */
[----:B--2---:R-:W-:Y:S01]  /*15d70*/  BPT.TRAP 0x1 ;  /* 0x000000040000795c */ /* 0x004fe20000300000 */
.L_x_369:
[----:B------:R-:W1:Y:S01]  /*15d80*/  S2R R3, SR_CgaCtaId ;  /* 0x0000000000037919 */ /* 0x000e620000008800 */
[----:B------:R-:W-:-:S04]  /*15d90*/  MOV R2, 0x400 ;  /* 0x0000040000027802 */ /* 0x000fc80000000f00 */
[----:B-1----:R-:W-:Y:S02]  /*15da0*/  LEA R3, R3, R2, 0x18 ;  /* 0x0000000203037211 */ /* 0x002fe400078ec0ff */
[----:B------:R-:W-:Y:S02]  /*15db0*/  SHF.L.U32 R2, R0, 0x1f, RZ ;  /* 0x0000001f00027819 */ /* 0x000fe400000006ff */
[----:B------:R-:W-:-:S05]  /*15dc0*/  IADD3 R3, R3, 0x18, RZ ;  /* 0x0000001803037810 */ /* 0x000fca0007ffe0ff */
[----:B------:R-:W-:-:S04]  /*15dd0*/  IMAD R5, R6, 0x8, R3 ;  /* 0x0000000806057824 */ /* 0x000fc800078e0203 */
[----:B------:R-:W1:Y:S02]  /*15de0*/  SYNCS.PHASECHK.TRANS64.TRYWAIT P0, [R5+URZ], R2 ;  /* 0x00000002050075a7 */ /* 0x000e64000800017f */
[----:B-1----:R-:W-:Y:S05]  /*15df0*/  @!P0 BRA `(.L_x_370) ;  /* 0x0000000c00f08947 */ /* 0x002fea0003800000 */
.L_x_415:
[----:B------:R-:W-:-:S04]  /*15e00*/  IADD3 R6, R6, 0x1, RZ ;  /* 0x0000000106067810 */ /* 0x000fc80007ffe0ff */
[----:B------:R-:W-:-:S04]  /*15e10*/  ISETP.NE.AND P0, PT, R6, 0x3, PT ;  /* 0x000000030600780c */ /* 0x000fc80003f05270 */
[----:B-1----:R-:W-:Y:S02]  /*15e20*/  SEL R5, RZ, 0x1, P0 ;  /* 0x00000001ff057807 */ /* 0x002fe40000000000 */
[----:B------:R-:W-:Y:S02]  /*15e30*/  SEL R6, R6, RZ, P0 ;  /* 0x000000ff06067207 */ /* 0x000fe40000000000 */
[----:B------:R-:W-:-:S03]  /*15e40*/  LOP3.LUT R5, R0, R5, RZ, 0x3c, !PT ;  /* 0x0000000500057212 */ /* 0x000fc600078e3cff */
[----:B------:R-:W-:Y:S01]  /*15e50*/  IMAD R7, R6, 0x8, R3 ;  /* 0x0000000806077824 */ /* 0x000fe200078e0203 */
[----:B------:R-:W-:-:S04]  /*15e60*/  SHF.L.U32 R0, R5, 0x1f, RZ ;  /* 0x0000001f05007819 */ /* 0x000fc800000006ff */
[----:B------:R-:W1:Y:S02]  /*15e70*/  SYNCS.PHASECHK.TRANS64.TRYWAIT P0, [R7+URZ], R0 ;  /* 0x00000000070075a7 */ /* 0x000e64000800017f */
[----:B-1----:R-:W-:Y:S05]  /*15e80*/  @!P0 BRA `(.L_x_371) ;  /* 0x0000000c00e08947 */ /* 0x002fea0003800000 */
.L_x_416:
[----:B-1----:R-:W-:-:S04]  /*15e90*/  IADD3 R0, R6, 0x1, RZ ;  /* 0x0000000106007810 */ /* 0x002fc80007ffe0ff */
[----:B------:R-:W-:-:S04]  /*15ea0*/  ISETP.NE.AND P0, PT, R0, 0x3, PT ;  /* 0x000000030000780c */ /* 0x000fc80003f05270 */
[----:B------:R-:W-:Y:S02]  /*15eb0*/  SEL R2, RZ, 0x1, P0 ;  /* 0x00000001ff027807 */ /* 0x000fe40000000000 */
[----:B------:R-:W-:Y:S02]  /*15ec0*/  SEL R0, R0, RZ, P0 ;  /* 0x000000ff00007207 */ /* 0x000fe40000000000 */
[----:B------:R-:W-:-:S03]  /*15ed0*/  LOP3.LUT R2, R5, R2, RZ, 0x3c, !PT ;  /* 0x0000000205027212 */ /* 0x000fc600078e3cff */
[----:B------:R-:W-:Y:S01]  /*15ee0*/  IMAD R3, R0, 0x8, R3 ;  /* 0x0000000800037824 */ /* 0x000fe200078e0203 */
[----:B------:R-:W-:-:S07]  /*15ef0*/  SHF.L.U32 R0, R2, 0x1f, RZ ;  /* 0x0000001f02007819 */ /* 0x000fce00000006ff */
.L_x_372:
[----:B-1----:R1:W3:Y:S02]  /*15f00*/  SYNCS.PHASECHK.TRANS64.TRYWAIT P0, [R3+URZ], R0 ;  /* 0x00000000030075a7 */ /* 0x0022e4000800017f */
[----:B---3--:R-:W-:Y:S05]  /*15f10*/  @!P0 NANOSLEEP.SYNCS 0x989680 ;  /* 0x009896800000895d */ /* 0x008fea0003900000 */
[----:B------:R-:W3:Y:S02]  /*15f20*/  @!P0 SYNCS.PHASECHK.TRANS64 P0, [R3+URZ], R0 ;  /* 0x00000000030085a7 */ /* 0x000ee4000800007f */
[----:B---3--:R-:W-:Y:S05]  /*15f30*/  @!P0 BRA `(.L_x_372) ;  /* 0xfffffffc00f08947 */ /* 0x008fea000383ffff */
.L_x_13:
[----:B--2---:R-:W-:Y:S05]  /*15f40*/  BSYNC B6 ;  /* 0x0000000000067941 */ /* 0x004fea0003800000 */
.L_x_11:
[----:B------:R-:W-:Y:S05]  /*15f50*/  EXIT ;  /* 0x000000000000794d */ /* 0x000fea0003800000 */
.L_x_26:
[----:B--2---:R2:W1:Y:S02]  /*15f60*/  SYNCS.PHASECHK.TRANS64.TRYWAIT P1, [R3+URZ], R0 ;  /* 0x00000000030075a7 */ /* 0x004464000802017f */
[----:B-1----:R-:W-:Y:S05]  /*15f70*/  @!P1 NANOSLEEP.SYNCS 0x989680 ;  /* 0x009896800000995d */ /* 0x002fea0003900000 */
[----:B------:R-:W1:Y:S02]  /*15f80*/  @!P1 SYNCS.PHASECHK.TRANS64 P1, [R3+URZ], R0 ;  /* 0x00000000030095a7 */ /* 0x000e64000802007f */
[----:B-1----:R-:W-:Y:S05]  /*15f90*/  @!P1 BRA `(.L_x_26) ;  /* 0xfffffffc00f09947 */ /* 0x002fea000383ffff */
[----:B------:R-:W-:Y:S05]  /*15fa0*/  BRA `(.L_x_25) ;  /* 0xfffffeb800c07947 */ /* 0x000fea000383ffff */
.L_x_31:
[----:B--2---:R-:W-:-:S04]  /*15fb0*/  MOV R3, UR4 ;  /* 0x0000000400037c02 */ /* 0x004fc80008000f00 */
[----:B------:R2:W3:Y:S03]  /*15fc0*/  SYNCS.PHASECHK.TRANS64.TRYWAIT P1, [R3+URZ], R0 ;  /* 0x00000000030075a7 */ /* 0x0004e6000802017f */
[----:B---3--:R-:W-:Y:S05]  /*15fd0*/  @!P1 NANOSLEEP.SYNCS 0x989680 ;  /* 0x009896800000995d */ /* 0x008fea0003900000 */
[----:B------:R-:W3:Y:S02]  /*15fe0*/  @!P1 SYNCS.PHASECHK.TRANS64 P1, [R3+URZ], R0 ;  /* 0x00000000030095a7 */ /* 0x000ee4000802007f */
[----:B---3--:R-:W-:Y:S05]  /*15ff0*/  @!P1 BRA `(.L_x_31) ;  /* 0xfffffffc00ec9947 */ /* 0x008fea000383ffff */
[----:B------:R-:W-:Y:S05]  /*16000*/  BRA `(.L_x_30) ;  /* 0xfffffef000647947 */ /* 0x000fea000383ffff */
.L_x_55:
[----:B-12---:R-:W-:-:S04]  /*16010*/  IMAD.U32 R3, RZ, RZ, UR50 ;  /* 0x00000032ff037e24 */ /* 0x006fc8000f8e00ff */
[----:B------:R1:W2:Y:S03]  /*16020*/  SYNCS.PHASECHK.TRANS64.TRYWAIT P0, [R3+URZ+0x30], R0 ;  /* 0x00003000030075a7 */ /* 0x0002a6000800017f */
[----:B--2---:R-:W-:Y:S05]  /*16030*/  @!P0 NANOSLEEP.SYNCS 0x989680 ;  /* 0x009896800000895d */ /* 0x004fea0003900000 */
[----:B------:R-:W2:Y:S02]  /*16040*/  @!P0 SYNCS.PHASECHK.TRANS64 P0, [R3+URZ+0x30], R0 ;  /* 0x00003000030085a7 */ /* 0x000ea4000800007f */
[----:B--2---:R-:W-:Y:S05]  /*16050*/  @!P0 BRA `(.L_x_55) ;  /* 0xfffffffc00ec8947 */ /* 0x004fea000383ffff */
[----:B------:R-:W-:Y:S05]  /*16060*/  BRA `(.L_x_373) ;  /* 0xffffff3c004c7947 */ /* 0x000fea000383ffff */
.L_x_66:
[----:B-1----:R1:W2:Y:S02]  /*16070*/  SYNCS.PHASECHK.TRANS64.TRYWAIT P4, [R11+URZ+0x30], R153 ;  /* 0x000030990b0075a7 */ /* 0x0022a4000808017f */
[----:B--2---:R-:W-:Y:S05]  /*16080*/  @!P4 NANOSLEEP.SYNCS 0x989680 ;  /* 0x009896800000c95d */ /* 0x004fea0003900000 */
[----:B------:R-:W2:Y:S02]  /*16090*/  @!P4 SYNCS.PHASECHK.TRANS64 P4, [R11+URZ+0x30], R153 ;  /* 0x000030990b00c5a7 */ /* 0x000ea4000808007f */
[----:B--2---:R-:W-:Y:S05]  /*160a0*/  @!P4 BRA `(.L_x_66) ;  /* 0xfffffffc00f0c947 */ /* 0x004fea000383ffff */
[----:B------:R-:W-:Y:S05]  /*160b0*/  BRA `(.L_x_374) ;  /* 0xffffff4400b87947 */ /* 0x000fea000383ffff */
.L_x_77:
[----:B-1----:R1:W2:Y:S02]  /*160c0*/  SYNCS.PHASECHK.TRANS64.TRYWAIT P4, [R11+URZ+0x30], R24 ;  /* 0x000030180b0075a7 */ /* 0x0022a4000808017f */
[----:B--2---:R-:W-:Y:S05]  /*160d0*/  @!P4 NANOSLEEP.SYNCS 0x989680 ;  /* 0x009896800000c95d */ /* 0x004fea0003900000 */
[----:B------:R-:W2:Y:S02]  /*160e0*/  @!P4 SYNCS.PHASECHK.TRANS64 P4, [R11+URZ+0x30], R24 ;  /* 0x000030180b00c5a7 */ /* 0x000ea4000808007f */
[----:B--2---:R-:W-:Y:S05]  /*160f0*/  @!P4 BRA `(.L_x_77) ;  /* 0xfffffffc00f0c947 */ /* 0x004fea000383ffff */
[----:B------:R-:W-:Y:S05]  /*16100*/  BRA `(.L_x_375) ;  /* 0xffffff4c00747947 */ /* 0x000fea000383ffff */
.L_x_88:
[----:B-1----:R1:W2:Y:S02]  /*16110*/  SYNCS.PHASECHK.TRANS64.TRYWAIT P4, [R24+URZ+0x30], R25 ;  /* 0x00003019180075a7 */ /* 0x0022a4000808017f */
[----:B--2---:R-:W-:Y:S05]  /*16120*/  @!P4 NANOSLEEP.SYNCS 0x989680 ;  /* 0x009896800000c95d */ /* 0x004fea0003900000 */
[----:B------:R-:W2:Y:S02]  /*16130*/  @!P4 SYNCS.PHASECHK.TRANS64 P4, [R24+URZ+0x30], R25 ;  /* 0x000030191800c5a7 */ /* 0x000ea4000808007f */
[----:B--2---:R-:W-:Y:S05]  /*16140*/  @!P4 BRA `(.L_x_88) ;  /* 0xfffffffc00f0c947 */ /* 0x004fea000383ffff */
[----:B------:R-:W-:Y:S05]  /*16150*/  BRA `(.L_x_376) ;  /* 0xffffff5400787947 */ /* 0x000fea000383ffff */
.L_x_99:
[----:B-1----:R1:W2:Y:S02]  /*16160*/  SYNCS.PHASECHK.TRANS64.TRYWAIT P5, [R25+URZ+0x30], R26 ;  /* 0x0000301a190075a7 */ /* 0x0022a400080a017f */
[----:B--2---:R-:W-:Y:S05]  /*16170*/  @!P5 NANOSLEEP.SYNCS 0x989680 ;  /* 0x009896800000d95d */ /* 0x004fea0003900000 */
[----:B------:R-:W2:Y:S02]  /*16180*/  @!P5 SYNCS.PHASECHK.TRANS64 P5, [R25+URZ+0x30], R26 ;  /* 0x0000301a1900d5a7 */ /* 0x000ea400080a007f */
[----:B--2---:R-:W-:Y:S05]  /*16190*/  @!P5 BRA `(.L_x_99) ;  /* 0xfffffffc00f0d947 */ /* 0x004fea000383ffff */
[----:B------:R-:W-:Y:S05]  /*161a0*/  BRA `(.L_x_377) ;  /* 0xffffff5c00487947 */ /* 0x000fea000383ffff */
.L_x_110:
[----:B-1----:R1:W2:Y:S02]  /*161b0*/  SYNCS.PHASECHK.TRANS64.TRYWAIT P5, [R25+URZ+0x30], R28 ;  /* 0x0000301c190075a7 */ /* 0x0022a400080a017f */
[----:B--2---:R-:W-:Y:S05]  /*161c0*/  @!P5 NANOSLEEP.SYNCS 0x989680 ;  /* 0x009896800000d95d */ /* 0x004fea0003900000 */
[----:B------:R-:W2:Y:S02]  /*161d0*/  @!P5 SYNCS.PHASECHK.TRANS64 P5, [R25+URZ+0x30], R28 ;  /* 0x0000301c1900d5a7 */ /* 0x000ea400080a007f */
[----:B--2---:R-:W-:Y:S05]  /*161e0*/  @!P5 BRA `(.L_x_110) ;  /* 0xfffffffc00f0d947 */ /* 0x004fea000383ffff */
[----:B------:R-:W-:Y:S05]  /*161f0*/  BRA `(.L_x_378) ;  /* 0xffffff64004c7947 */ /* 0x000fea000383ffff */
.L_x_121:
[----:B-1----:R1:W2:Y:S02]  /*16200*/  SYNCS.PHASECHK.TRANS64.TRYWAIT P5, [R24+URZ+0x30], R25 ;  /* 0x00003019180075a7 */ /* 0x0022a400080a017f */
[----:B--2---:R-:W-:Y:S05]  /*16210*/  @!P5 NANOSLEEP.SYNCS 0x989680 ;  /* 0x009896800000d95d */ /* 0x004fea0003900000 */
[----:B------:R-:W2:Y:S02]  /*16220*/  @!P5 SYNCS.PHASECHK.TRANS64 P5, [R24+URZ+0x30], R25 ;  /* 0x000030191800d5a7 */ /* 0x000ea400080a007f */
[----:B--2---:R-:W-:Y:S05]  /*16230*/  @!P5 BRA `(.L_x_121) ;  /* 0xfffffffc00f0d947 */ /* 0x004fea000383ffff */
[----:B------:R-:W-:Y:S05]  /*16240*/  BRA `(.L_x_379) ;  /* 0xffffff6c000c7947 */ /* 0x000fea000383ffff */
.L_x_132:
[----:B-1----:R1:W2:Y:S02]  /*16250*/  SYNCS.PHASECHK.TRANS64.TRYWAIT P5, [R24+URZ+0x30], R25 ;  /* 0x00003019180075a7 */ /* 0x0022a400080a017f */
[----:B--2---:R-:W-:Y:S05]  /*16260*/  @!P5 NANOSLEEP.SYNCS 0x989680 ;  /* 0x009896800000d95d */ /* 0x004fea0003900000 */
[----:B------:R-:W2:Y:S02]  /*16270*/  @!P5 SYNCS.PHASECHK.TRANS64 P5, [R24+URZ+0x30], R25 ;  /* 0x000030191800d5a7 */ /* 0x000ea400080a007f */
[----:B--2---:R-:W-:Y:S05]  /*16280*/  @!P5 BRA `(.L_x_132) ;  /* 0xfffffffc00f0d947 */ /* 0x004fea000383ffff */
[----:B------:R-:W-:Y:S05]  /*16290*/  BRA `(.L_x_380) ;  /* 0xffffff74000c7947 */ /* 0x000fea000383ffff */
.L_x_143:
[----:B-1----:R1:W2:Y:S02]  /*162a0*/  SYNCS.PHASECHK.TRANS64.TRYWAIT P5, [R24+URZ+0x30], R25 ;  /* 0x00003019180075a7 */ /* 0x0022a400080a017f */
[----:B--2---:R-:W-:Y:S05]  /*162b0*/  @!P5 NANOSLEEP.SYNCS 0x989680 ;  /* 0x009896800000d95d */ /* 0x004fea0003900000 */
[----:B------:R-:W2:Y:S02]  /*162c0*/  @!P5 SYNCS.PHASECHK.TRANS64 P5, [R24+URZ+0x30], R25 ;  /* 0x000030191800d5a7 */ /* 0x000ea400080a007f */
[----:B--2---:R-:W-:Y:S05]  /*162d0*/  @!P5 BRA `(.L_x_143) ;  /* 0xfffffffc00f0d947 */ /* 0x004fea000383ffff */
[----:B------:R-:W-:Y:S05]  /*162e0*/  BRA `(.L_x_381) ;  /* 0xffffff7800cc7947 */ /* 0x000fea000383ffff */
.L_x_154:
[----:B-1----:R1:W2:Y:S02]  /*162f0*/  SYNCS.PHASECHK.TRANS64.TRYWAIT P5, [R24+URZ+0x30], R25 ;  /* 0x00003019180075a7 */ /* 0x0022a400080a017f */
[----:B--2---:R-:W-:Y:S05]  /*16300*/  @!P5 NANOSLEEP.SYNCS 0x989680 ;  /* 0x009896800000d95d */ /* 0x004fea0003900000 */
[----:B------:R-:W2:Y:S02]  /*16310*/  @!P5 SYNCS.PHASECHK.TRANS64 P5, [R24+URZ+0x30], R25 ;  /* 0x000030191800d5a7 */ /* 0x000ea400080a007f */
[----:B--2---:R-:W-:Y:S05]  /*16320*/  @!P5 BRA `(.L_x_154) ;  /* 0xfffffffc00f0d947 */ /* 0x004fea000383ffff */
[----:B------:R-:W-:Y:S05]  /*16330*/  BRA `(.L_x_382) ;  /* 0xffffff8000cc7947 */ /* 0x000fea000383ffff */
.L_x_165:
[----:B-1----:R1:W2:Y:S02]  /*16340*/  SYNCS.PHASECHK.TRANS64.TRYWAIT P5, [R24+URZ+0x30], R25 ;  /* 0x00003019180075a7 */ /* 0x0022a400080a017f */
[----:B--2---:R-:W-:Y:S05]  /*16350*/  @!P5 NANOSLEEP.SYNCS 0x989680 ;  /* 0x009896800000d95d */ /* 0x004fea0003900000 */
[----:B------:R-:W2:Y:S02]  /*16360*/  @!P5 SYNCS.PHASECHK.TRANS64 P5, [R24+URZ+0x30], R25 ;  /* 0x000030191800d5a7 */ /* 0x000ea400080a007f */
[----:B--2---:R-:W-:Y:S05]  /*16370*/  @!P5 BRA `(.L_x_165) ;  /* 0xfffffffc00f0d947 */ /* 0x004fea000383ffff */
[----:B------:R-:W-:Y:S05]  /*16380*/  BRA `(.L_x_383) ;  /* 0xffffff88008c7947 */ /* 0x000fea000383ffff */
.L_x_176:
[----:B-1----:R1:W2:Y:S02]  /*16390*/  SYNCS.PHASECHK.TRANS64.TRYWAIT P5, [R24+URZ+0x30], R25 ;  /* 0x00003019180075a7 */ /* 0x0022a400080a017f */
[----:B--2---:R-:W-:Y:S05]  /*163a0*/  @!P5 NANOSLEEP.SYNCS 0x989680 ;  /* 0x009896800000d95d */ /* 0x004fea0003900000 */
[----:B------:R-:W2:Y:S02]  /*163b0*/  @!P5 SYNCS.PHASECHK.TRANS64 P5, [R24+URZ+0x30], R25 ;  /* 0x000030191800d5a7 */ /* 0x000ea400080a007f */
[----:B--2---:R-:W-:Y:S05]  /*163c0*/  @!P5 BRA `(.L_x_176) ;  /* 0xfffffffc00f0d947 */ /* 0x004fea000383ffff */
[----:B------:R-:W-:Y:S05]  /*163d0*/  BRA `(.L_x_384) ;  /* 0xffffff90008c7947 */ /* 0x000fea000383ffff */
.L_x_187:
[----:B-1----:R1:W2:Y:S02]  /*163e0*/  SYNCS.PHASECHK.TRANS64.TRYWAIT P5, [R24+URZ+0x30], R25 ;  /* 0x00003019180075a7 */ /* 0x0022a400080a017f */
[----:B--2---:R-:W-:Y:S05]  /*163f0*/  @!P5 NANOSLEEP.SYNCS 0x989680 ;  /* 0x009896800000d95d */ /* 0x004fea0003900000 */
[----:B------:R-:W2:Y:S02]  /*16400*/  @!P5 SYNCS.PHASECHK.TRANS64 P5, [R24+URZ+0x30], R25 ;  /* 0x000030191800d5a7 */ /* 0x000ea400080a007f */
[----:B--2---:R-:W-:Y:S05]  /*16410*/  @!P5 BRA `(.L_x_187) ;  /* 0xfffffffc00f0d947 */ /* 0x004fea000383ffff */
[----:B------:R-:W-:Y:S05]  /*16420*/  BRA `(.L_x_385) ;  /* 0xffffff98004c7947 */ /* 0x000fea000383ffff */
.L_x_198:
[----:B-1----:R1:W2:Y:S02]  /*16430*/  SYNCS.PHASECHK.TRANS64.TRYWAIT P5, [R24+URZ+0x30], R25 ;  /* 0x00003019180075a7 */ /* 0x0022a400080a017f */
[----:B--2---:R-:W-:Y:S05]  /*16440*/  @!P5 NANOSLEEP.SYNCS 0x989680 ;  /* 0x009896800000d95d */ /* 0x004fea0003900000 */
[----:B------:R-:W2:Y:S02]  /*16450*/  @!P5 SYNCS.PHASECHK.TRANS64 P5, [R24+URZ+0x30], R25 ;  /* 0x000030191800d5a7 */ /* 0x000ea400080a007f */
[----:B--2---:R-:W-:Y:S05]  /*16460*/  @!P5 BRA `(.L_x_198) ;  /* 0xfffffffc00f0d947 */ /* 0x004fea000383ffff */
[----:B------:R-:W-:Y:S05]  /*16470*/  BRA `(.L_x_386) ;  /* 0xffffffa0004c7947 */ /* 0x000fea000383ffff */
.L_x_209:
[----:B-1----:R1:W2:Y:S02]  /*16480*/  SYNCS.PHASECHK.TRANS64.TRYWAIT P5, [R24+URZ+0x30], R25 ;  /* 0x00003019180075a7 */ /* 0x0022a400080a017f */
[----:B--2---:R-:W-:Y:S05]  /*16490*/  @!P5 NANOSLEEP.SYNCS 0x989680 ;  /* 0x009896800000d95d */ /* 0x004fea0003900000 */
[----:B------:R-:W2:Y:S02]  /*164a0*/  @!P5 SYNCS.PHASECHK.TRANS64 P5, [R24+URZ+0x30], R25 ;  /* 0x000030191800d5a7 */ /* 0x000ea400080a007f */
[----:B--2---:R-:W-:Y:S05]  /*164b0*/  @!P5 BRA `(.L_x_209) ;  /* 0xfffffffc00f0d947 */ /* 0x004fea000383ffff */
[----:B------:R-:W-:Y:S05]  /*164c0*/  BRA `(.L_x_387) ;  /* 0xffffffa8000c7947 */ /* 0x000fea000383ffff */
.L_x_220:
[----:B-1----:R1:W2:Y:S02]  /*164d0*/  SYNCS.PHASECHK.TRANS64.TRYWAIT P4, [R24+URZ+0x30], R11 ;  /* 0x0000300b180075a7 */ /* 0x0022a4000808017f */
[----:B--2---:R-:W-:Y:S05]  /*164e0*/  @!P4 NANOSLEEP.SYNCS 0x989680 ;  /* 0x009896800000c95d */ /* 0x004fea0003900000 */
[----:B------:R-:W2:Y:S02]  /*164f0*/  @!P4 SYNCS.PHASECHK.TRANS64 P4, [R24+URZ+0x30], R11 ;  /* 0x0000300b1800c5a7 */ /* 0x000ea4000808007f */
[----:B--2---:R-:W-:Y:S05]  /*16500*/  @!P4 BRA `(.L_x_220) ;  /* 0xfffffffc00f0c947 */ /* 0x004fea000383ffff */
[----:B------:R-:W-:Y:S05]  /*16510*/  BRA `(.L_x_388) ;  /* 0xffffffb000007947 */ /* 0x000fea000383ffff */
.L_x_240:
[----:B-1----:R-:W-:-:S04]  /*16520*/  MOV R7, UR4 ;  /* 0x0000000400077c02 */ /* 0x002fc80008000f00 */
[----:B------:R1:W2:Y:S03]  /*16530*/  SYNCS.PHASECHK.TRANS64.TRYWAIT P0, [R7+URZ+0x78], R0 ;  /* 0x00007800070075a7 */ /* 0x0002a6000800017f */
[----:B--2---:R-:W-:Y:S05]  /*16540*/  @!P0 NANOSLEEP.SYNCS 0x989680 ;  /* 0x009896800000895d */ /* 0x004fea0003900000 */
[----:B------:R-:W2:Y:S02]  /*16550*/  @!P0 SYNCS.PHASECHK.TRANS64 P0, [R7+URZ+0x78], R0 ;  /* 0x00007800070085a7 */ /* 0x000ea4000800007f */
[----:B--2---:R-:W-:Y:S05]  /*16560*/  @!P0 BRA `(.L_x_240) ;  /* 0xfffffffc00ec8947 */ /* 0x004fea000383ffff */
[----:B------:R-:W-:Y:S05]  /*16570*/  BRA `(.L_x_239) ;  /* 0xffffffc4008c7947 */ /* 0x000fea000383ffff */
.L_x_249:
[----:B-1--4-:R-:W-:-:S04]  /*16580*/  IMAD.U32 R3, RZ, RZ, UR13 ;  /* 0x0000000dff037e24 */ /* 0x012fc8000f8e00ff */
[----:B------:R1:W2:Y:S03]  /*16590*/  SYNCS.PHASECHK.TRANS64.TRYWAIT P2, [R3+URZ+0x50], R0 ;  /* 0x00005000030075a7 */ /* 0x0002a6000804017f */
[----:B--2---:R-:W-:Y:S05]  /*165a0*/  @!P2 NANOSLEEP.SYNCS 0x989680 ;  /* 0x009896800000a95d */ /* 0x004fea0003900000 */
[----:B------:R-:W2:Y:S02]  /*165b0*/  @!P2 SYNCS.PHASECHK.TRANS64 P2, [R3+URZ+0x50], R0 ;  /* 0x000050000300a5a7 */ /* 0x000ea4000804007f */
[----:B--2---:R-:W-:Y:S05]  /*165c0*/  @!P2 BRA `(.L_x_249) ;  /* 0xfffffffc00eca947 */ /* 0x004fea000383ffff */
[----:B------:R-:W-:Y:S05]  /*165d0*/  BRA `(.L_x_389) ;  /* 0xffffffc800747947 */ /* 0x000fea000383ffff */
.L_x_255:
[----:B-1--4-:R-:W-:-:S04]  /*165e0*/  MOV R3, UR13 ;  /* 0x0000000d00037c02 */ /* 0x012fc80008000f00 */
[----:B------:R1:W3:Y:S03]  /*165f0*/  SYNCS.PHASECHK.TRANS64.TRYWAIT P2, [R3+URZ+0x58], R0 ;  /* 0x00005800030075a7 */ /* 0x0002e6000804017f */
[----:B---3--:R-:W-:Y:S05]  /*16600*/  @!P2 NANOSLEEP.SYNCS 0x989680 ;  /* 0x009896800000a95d */ /* 0x008fea0003900000 */
[----:B------:R-:W3:Y:S02]  /*16610*/  @!P2 SYNCS.PHASECHK.TRANS64 P2, [R3+URZ+0x58], R0 ;  /* 0x000058000300a5a7 */ /* 0x000ee4000804007f */
[----:B---3--:R-:W-:Y:S05]  /*16620*/  @!P2 BRA `(.L_x_255) ;  /* 0xfffffffc00eca947 */ /* 0x008fea000383ffff */
[----:B------:R-:W-:Y:S05]  /*16630*/  BRA `(.L_x_390) ;  /* 0xffffffc800bc7947 */ /* 0x000fea000383ffff */
.L_x_261:
[----:B-1--4-:R-:W-:-:S04]  /*16640*/  IMAD.U32 R3, RZ, RZ, UR13 ;  /* 0x0000000dff037e24 */ /* 0x012fc8000f8e00ff */
[----:B------:R1:W4:Y:S03]  /*16650*/  SYNCS.PHASECHK.TRANS64.TRYWAIT P2, [R3+URZ+0x60], R0 ;  /* 0x00006000030075a7 */ /* 0x000326000804017f */
[----:B----4-:R-:W-:Y:S05]  /*16660*/  @!P2 NANOSLEEP.SYNCS 0x989680 ;  /* 0x009896800000a95d */ /* 0x010fea0003900000 */
[----:B------:R-:W4:Y:S02]  /*16670*/  @!P2 SYNCS.PHASECHK.TRANS64 P2, [R3+URZ+0x60], R0 ;  /* 0x000060000300a5a7 */ /* 0x000f24000804007f */
[----:B----4-:R-:W-:Y:S05]  /*16680*/  @!P2 BRA `(.L_x_261) ;  /* 0xfffffffc00eca947 */ /* 0x010fea000383ffff */
[----:B------:R-:W-:Y:S05]  /*16690*/  BRA `(.L_x_391) ;  /* 0xffffffcc00107947 */ /* 0x000fea000383ffff */
.L_x_267:
[----:B-1--4-:R-:W-:-:S04]  /*166a0*/  MOV R3, UR13 ;  /* 0x0000000d00037c02 */ /* 0x012fc80008000f00 */
[----:B------:R1:W4:Y:S03]  /*166b0*/  SYNCS.PHASECHK.TRANS64.TRYWAIT P2, [R3+URZ+0x68], R0 ;  /* 0x00006800030075a7 */ /* 0x000326000804017f */
[----:B----4-:R-:W-:Y:S05]  /*166c0*/  @!P2 NANOSLEEP.SYNCS 0x989680 ;  /* 0x009896800000a95d */ /* 0x010fea0003900000 */
[----:B------:R-:W4:Y:S02]  /*166d0*/  @!P2 SYNCS.PHASECHK.TRANS64 P2, [R3+URZ+0x68], R0 ;  /* 0x000068000300a5a7 */ /* 0x000f24000804007f */
[----:B----4-:R-:W-:Y:S05]  /*166e0*/  @!P2 BRA `(.L_x_267) ;  /* 0xfffffffc00eca947 */ /* 0x010fea000383ffff */
[----:B------:R-:W-:Y:S05]  /*166f0*/  BRA `(.L_x_392) ;  /* 0xffffffcc005c7947 */ /* 0x000fea000383ffff */
.L_x_273:
[----:B-1----:R-:W-:-:S04]  /*16700*/  IMAD.U32 R3, RZ, RZ, UR13 ;  /* 0x0000000dff037e24 */ /* 0x002fc8000f8e00ff */
[----:B------:R1:W2:Y:S03]  /*16710*/  SYNCS.PHASECHK.TRANS64.TRYWAIT P2, [R3+URZ+0x50], R2 ;  /* 0x00005002030075a7 */ /* 0x0002a6000804017f */
[----:B--2---:R-:W-:Y:S05]  /*16720*/  @!P2 NANOSLEEP.SYNCS 0x989680 ;  /* 0x009896800000a95d */ /* 0x004fea0003900000 */
[----:B------:R-:W2:Y:S02]  /*16730*/  @!P2 SYNCS.PHASECHK.TRANS64 P2, [R3+URZ+0x50], R2 ;  /* 0x000050020300a5a7 */ /* 0x000ea4000804007f */
[----:B--2---:R-:W-:Y:S05]  /*16740*/  @!P2 BRA `(.L_x_273) ;  /* 0xfffffffc00eca947 */ /* 0x004fea000383ffff */
[----:B------:R-:W-:Y:S05]  /*16750*/  BRA `(.L_x_393) ;  /* 0xffffffcc00b07947 */ /* 0x000fea000383ffff */
.L_x_279:
[----:B-12---:R-:W-:-:S04]  /*16760*/  MOV R3, UR13 ;  /* 0x0000000d00037c02 */ /* 0x006fc80008000f00 */
[----:B------:R1:W2:Y:S03]  /*16770*/  SYNCS.PHASECHK.TRANS64.TRYWAIT P2, [R3+URZ+0x58], R2 ;  /* 0x00005802030075a7 */ /* 0x0002a6000804017f */
[----:B--2---:R-:W-:Y:S05]  /*16780*/  @!P2 NANOSLEEP.SYNCS 0x989680 ;  /* 0x009896800000a95d */ /* 0x004fea0003900000 */
[----:B------:R-:W2:Y:S02]  /*16790*/  @!P2 SYNCS.PHASECHK.TRANS64 P2, [R3+URZ+0x58], R2 ;  /* 0x000058020300a5a7 */ /* 0x000ea4000804007f */
[----:B--2---:R-:W-:Y:S05]  /*167a0*/  @!P2 BRA `(.L_x_279) ;  /* 0xfffffffc00eca947 */ /* 0x004fea000383ffff */
[----:B------:R-:W-:Y:S05]  /*167b0*/  BRA `(.L_x_394) ;  /* 0xffffffcc00f07947 */ /* 0x000fea000383ffff */
.L_x_285:
[----:B-123--:R-:W-:-:S04]  /*167c0*/  IMAD.U32 R3, RZ, RZ, UR13 ;  /* 0x0000000dff037e24 */ /* 0x00efc8000f8e00ff */
[----:B------:R1:W2:Y:S03]  /*167d0*/  SYNCS.PHASECHK.TRANS64.TRYWAIT P2, [R3+URZ+0x60], R2 ;  /* 0x00006002030075a7 */ /* 0x0002a6000804017f */
[----:B--2---:R-:W-:Y:S05]  /*167e0*/  @!P2 NANOSLEEP.SYNCS 0x989680 ;  /* 0x009896800000a95d */ /* 0x004fea0003900000 */
[----:B------:R-:W2:Y:S02]  /*167f0*/  @!P2 SYNCS.PHASECHK.TRANS64 P2, [R3+URZ+0x60], R2 ;  /* 0x000060020300a5a7 */ /* 0x000ea4000804007f */
[----:B--2---:R-:W-:Y:S05]  /*16800*/  @!P2 BRA `(.L_x_285) ;  /* 0xfffffffc00eca947 */ /* 0x004fea000383ffff */
[----:B------:R-:W-:Y:S05]  /*16810*/  BRA `(.L_x_395) ;  /* 0xffffffd000387947 */ /* 0x000fea000383ffff */
.L_x_291:
[----:B-1234-:R-:W-:-:S04]  /*16820*/  MOV R3, UR13 ;  /* 0x0000000d00037c02 */ /* 0x01efc80008000f00 */
[----:B------:R1:W2:Y:S03]  /*16830*/  SYNCS.PHASECHK.TRANS64.TRYWAIT P2, [R3+URZ+0x68], R2 ;  /* 0x00006802030075a7 */ /* 0x0002a6000804017f */
[----:B--2---:R-:W-:Y:S05]  /*16840*/  @!P2 NANOSLEEP.SYNCS 0x989680 ;  /* 0x009896800000a95d */ /* 0x004fea0003900000 */
[----:B------:R-:W2:Y:S02]  /*16850*/  @!P2 SYNCS.PHASECHK.TRANS64 P2, [R3+URZ+0x68], R2 ;  /* 0x000068020300a5a7 */ /* 0x000ea4000804007f */
[----:B--2---:R-:W-:Y:S05]  /*16860*/  @!P2 BRA `(.L_x_291) ;  /* 0xfffffffc00eca947 */ /* 0x004fea000383ffff */
[----:B------:R-:W-:Y:S05]  /*16870*/  BRA `(.L_x_396) ;  /* 0xffffffd000787947 */ /* 0x000fea000383ffff */
.L_x_297:
[----:B-1234-:R-:W-:-:S04]  /*16880*/  IMAD.U32 R3, RZ, RZ, UR13 ;  /* 0x0000000dff037e24 */ /* 0x01efc8000f8e00ff */
[----:B------:R1:W2:Y:S03]  /*16890*/  SYNCS.PHASECHK.TRANS64.TRYWAIT P2, [R3+URZ+0x50], R0 ;  /* 0x00005000030075a7 */ /* 0x0002a6000804017f */
[----:B--2---:R-:W-:Y:S05]  /*168a0*/  @!P2 NANOSLEEP.SYNCS 0x989680 ;  /* 0x009896800000a95d */ /* 0x004fea0003900000 */
[----:B------:R-:W2:Y:S02]  /*168b0*/  @!P2 SYNCS.PHASECHK.TRANS64 P2, [R3+URZ+0x50], R0 ;  /* 0x000050000300a5a7 */ /* 0x000ea4000804007f */
[----:B--2---:R-:W-:Y:S05]  /*168c0*/  @!P2 BRA `(.L_x_297) ;  /* 0xfffffffc00eca947 */ /* 0x004fea000383ffff */
[----:B------:R-:W-:Y:S05]  /*168d0*/  BRA `(.L_x_397) ;  /* 0xffffffd000c07947 */ /* 0x000fea000383ffff */
.L_x_303:
[----:B-1234-:R-:W-:-:S04]  /*168e0*/  MOV R3, UR13 ;  /* 0x0000000d00037c02 */ /* 0x01efc80008000f00 */
[----:B------:R1:W2:Y:S03]  /*168f0*/  SYNCS.PHASECHK.TRANS64.TRYWAIT P2, [R3+URZ+0x58], R0 ;  /* 0x00005800030075a7 */ /* 0x0002a6000804017f */
[----:B--2---:R-:W-:Y:S05]  /*16900*/  @!P2 NANOSLEEP.SYNCS 0x989680 ;  /* 0x009896800000a95d */ /* 0x004fea0003900000 */
[----:B------:R-:W2:Y:S02]  /*16910*/  @!P2 SYNCS.PHASECHK.TRANS64 P2, [R3+URZ+0x58], R0 ;  /* 0x000058000300a5a7 */ /* 0x000ea4000804007f */
[----:B--2---:R-:W-:Y:S05]  /*16920*/  @!P2 BRA `(.L_x_303) ;  /* 0xfffffffc00eca947 */ /* 0x004fea000383ffff */
[----:B------:R-:W-:Y:S05]  /*16930*/  BRA `(.L_x_398) ;  /* 0xffffffd400047947 */ /* 0x000fea000383ffff */
.L_x_309:
[----:B-1234-:R-:W-:-:S04]  /*16940*/  IMAD.U32 R3, RZ, RZ, UR13 ;  /* 0x0000000dff037e24 */ /* 0x01efc8000f8e00ff */
[----:B------:R1:W2:Y:S03]  /*16950*/  SYNCS.PHASECHK.TRANS64.TRYWAIT P2, [R3+URZ+0x60], R0 ;  /* 0x00006000030075a7 */ /* 0x0002a6000804017f */
[----:B--2---:R-:W-:Y:S05]  /*16960*/  @!P2 NANOSLEEP.SYNCS 0x989680 ;  /* 0x009896800000a95d */ /* 0x004fea0003900000 */
[----:B------:R-:W2:Y:S02]  /*16970*/  @!P2 SYNCS.PHASECHK.TRANS64 P2, [R3+URZ+0x60], R0 ;  /* 0x000060000300a5a7 */ /* 0x000ea4000804007f */
[----:B--2---:R-:W-:Y:S05]  /*16980*/  @!P2 BRA `(.L_x_309) ;  /* 0xfffffffc00eca947 */ /* 0x004fea000383ffff */
[----:B------:R-:W-:Y:S05]  /*16990*/  BRA `(.L_x_399) ;  /* 0xffffffd4004c7947 */ /* 0x000fea000383ffff */
.L_x_315:
[----:B-1234-:R-:W-:-:S04]  /*169a0*/  MOV R3, UR13 ;  /* 0x0000000d00037c02 */ /* 0x01efc80008000f00 */
[----:B------:R1:W2:Y:S03]  /*169b0*/  SYNCS.PHASECHK.TRANS64.TRYWAIT P2, [R3+URZ+0x68], R0 ;  /* 0x00006800030075a7 */ /* 0x0002a6000804017f */
[----:B--2---:R-:W-:Y:S05]  /*169c0*/  @!P2 NANOSLEEP.SYNCS 0x989680 ;  /* 0x009896800000a95d */ /* 0x004fea0003900000 */
[----:B------:R-:W2:Y:S02]  /*169d0*/  @!P2 SYNCS.PHASECHK.TRANS64 P2, [R3+URZ+0x68], R0 ;  /* 0x000068000300a5a7 */ /* 0x000ea4000804007f */
[----:B--2---:R-:W-:Y:S05]  /*169e0*/  @!P2 BRA `(.L_x_315) ;  /* 0xfffffffc00eca947 */ /* 0x004fea000383ffff */
[----:B------:R-:W-:Y:S05]  /*169f0*/  BRA `(.L_x_400) ;  /* 0xffffffd400907947 */ /* 0x000fea000383ffff */
.L_x_321:
[----:B-1234-:R-:W-:-:S04]  /*16a00*/  IMAD.U32 R3, RZ, RZ, UR13 ;  /* 0x0000000dff037e24 */ /* 0x01efc8000f8e00ff */
[----:B------:R1:W2:Y:S03]  /*16a10*/  SYNCS.PHASECHK.TRANS64.TRYWAIT P2, [R3+URZ+0x50], R2 ;  /* 0x00005002030075a7 */ /* 0x0002a6000804017f */
[----:B--2---:R-:W-:Y:S05]  /*16a20*/  @!P2 NANOSLEEP.SYNCS 0x989680 ;  /* 0x009896800000a95d */ /* 0x004fea0003900000 */
[----:B------:R-:W2:Y:S02]  /*16a30*/  @!P2 SYNCS.PHASECHK.TRANS64 P2, [R3+URZ+0x50], R2 ;  /* 0x000050020300a5a7 */ /* 0x000ea4000804007f */
[----:B--2---:R-:W-:Y:S05]  /*16a40*/  @!P2 BRA `(.L_x_321) ;  /* 0xfffffffc00eca947 */ /* 0x004fea000383ffff */
[----:B------:R-:W-:Y:S05]  /*16a50*/  BRA `(.L_x_401) ;  /* 0xffffffd400d87947 */ /* 0x000fea000383ffff */
.L_x_327:
[----:B-1234-:R-:W-:-:S04]  /*16a60*/  MOV R3, UR13 ;  /* 0x0000000d00037c02 */ /* 0x01efc80008000f00 */
[----:B------:R1:W2:Y:S03]  /*16a70*/  SYNCS.PHASECHK.TRANS64.TRYWAIT P2, [R3+URZ+0x58], R2 ;  /* 0x00005802030075a7 */ /* 0x0002a6000804017f */
[----:B--2---:R-:W-:Y:S05]  /*16a80*/  @!P2 NANOSLEEP.SYNCS 0x989680 ;  /* 0x009896800000a95d */ /* 0x004fea0003900000 */
[----:B------:R-:W2:Y:S02]  /*16a90*/  @!P2 SYNCS.PHASECHK.TRANS64 P2, [R3+URZ+0x58], R2 ;  /* 0x000058020300a5a7 */ /* 0x000ea4000804007f */
[----:B--2---:R-:W-:Y:S05]  /*16aa0*/  @!P2 BRA `(.L_x_327) ;  /* 0xfffffffc00eca947 */ /* 0x004fea000383ffff */
[----:B------:R-:W-:Y:S05]  /*16ab0*/  BRA `(.L_x_402) ;  /* 0xffffffd8001c7947 */ /* 0x000fea000383ffff */
.L_x_333:
[----:B-1234-:R-:W-:-:S04]  /*16ac0*/  IMAD.U32 R3, RZ, RZ, UR13 ;  /* 0x0000000dff037e24 */ /* 0x01efc8000f8e00ff */
[----:B------:R1:W2:Y:S03]  /*16ad0*/  SYNCS.PHASECHK.TRANS64.TRYWAIT P2, [R3+URZ+0x60], R2 ;  /* 0x00006002030075a7 */ /* 0x0002a6000804017f */
[----:B--2---:R-:W-:Y:S05]  /*16ae0*/  @!P2 NANOSLEEP.SYNCS 0x989680 ;  /* 0x009896800000a95d */ /* 0x004fea0003900000 */
[----:B------:R-:W2:Y:S02]  /*16af0*/  @!P2 SYNCS.PHASECHK.TRANS64 P2, [R3+URZ+0x60], R2 ;  /* 0x000060020300a5a7 */ /* 0x000ea4000804007f */
[----:B--2---:R-:W-:Y:S05]  /*16b00*/  @!P2 BRA `(.L_x_333) ;  /* 0xfffffffc00eca947 */ /* 0x004fea000383ffff */
[----:B------:R-:W-:Y:S05]  /*16b10*/  BRA `(.L_x_403) ;  /* 0xffffffd800647947 */ /* 0x000fea000383ffff */
.L_x_339:
[----:B-1234-:R-:W-:-:S04]  /*16b20*/  MOV R3, UR13 ;  /* 0x0000000d00037c02 */ /* 0x01efc80008000f00 */
[----:B------:R1:W2:Y:S03]  /*16b30*/  SYNCS.PHASECHK.TRANS64.TRYWAIT P2, [R3+URZ+0x68], R2 ;  /* 0x00006802030075a7 */ /* 0x0002a6000804017f */
[----:B--2---:R-:W-:Y:S05]  /*16b40*/  @!P2 NANOSLEEP.SYNCS 0x989680 ;  /* 0x009896800000a95d */ /* 0x004fea0003900000 */
[----:B------:R-:W2:Y:S02]  /*16b50*/  @!P2 SYNCS.PHASECHK.TRANS64 P2, [R3+URZ+0x68], R2 ;  /* 0x000068020300a5a7 */ /* 0x000ea4000804007f */
[----:B--2---:R-:W-:Y:S05]  /*16b60*/  @!P2 BRA `(.L_x_339) ;  /* 0xfffffffc00eca947 */ /* 0x004fea000383ffff */
[----:B------:R-:W-:Y:S05]  /*16b70*/  BRA `(.L_x_404) ;  /* 0xffffffd800a87947 */ /* 0x000fea000383ffff */
.L_x_349:
[----:B-1----:R1:W2:Y:S02]  /*16b80*/  SYNCS.PHASECHK.TRANS64.TRYWAIT P0, [R0+URZ+0x50], R3 ;  /* 0x00005003000075a7 */ /* 0x0022a4000800017f */
[----:B--2---:R-:W-:Y:S05]  /*16b90*/  @!P0 NANOSLEEP.SYNCS 0x989680 ;  /* 0x009896800000895d */ /* 0x004fea0003900000 */
[----:B------:R-:W2:Y:S02]  /*16ba0*/  @!P0 SYNCS.PHASECHK.TRANS64 P0, [R0+URZ+0x50], R3 ;  /* 0x00005003000085a7 */ /* 0x000ea4000800007f */
[----:B--2---:R-:W-:Y:S05]  /*16bb0*/  @!P0 BRA `(.L_x_349) ;  /* 0xfffffffc00f08947 */ /* 0x004fea000383ffff */
[----:B------:R-:W-:Y:S05]  /*16bc0*/  BRA `(.L_x_405) ;  /* 0xffffffe000b07947 */ /* 0x000fea000383ffff */
.L_x_351:
[----:B--2---:R2:W3:Y:S02]  /*16bd0*/  SYNCS.PHASECHK.TRANS64.TRYWAIT P0, [R0+URZ+0x58], R3 ;  /* 0x00005803000075a7 */ /* 0x0044e4000800017f */
[----:B---3--:R-:W-:Y:S05]  /*16be0*/  @!P0 NANOSLEEP.SYNCS 0x989680 ;  /* 0x009896800000895d */ /* 0x008fea0003900000 */
[----:B------:R-:W3:Y:S02]  /*16bf0*/  @!P0 SYNCS.PHASECHK.TRANS64 P0, [R0+URZ+0x58], R3 ;  /* 0x00005803000085a7 */ /* 0x000ee4000800007f */
[----:B---3--:R-:W-:Y:S05]  /*16c00*/  @!P0 BRA `(.L_x_351) ;  /* 0xfffffffc00f08947 */ /* 0x008fea000383ffff */
[----:B------:R-:W-:Y:S05]  /*16c10*/  BRA `(.L_x_406) ;  /* 0xffffffe000ac7947 */ /* 0x000fea000383ffff */
.L_x_353:
[----:B---3--:R3:W4:Y:S02]  /*16c20*/  SYNCS.PHASECHK.TRANS64.TRYWAIT P0, [R0+URZ+0x60], R3 ;  /* 0x00006003000075a7 */ /* 0x008724000800017f */
[----:B----4-:R-:W-:Y:S05]  /*16c30*/  @!P0 NANOSLEEP.SYNCS 0x989680 ;  /* 0x009896800000895d */ /* 0x010fea0003900000 */
[----:B------:R-:W4:Y:S02]  /*16c40*/  @!P0 SYNCS.PHASECHK.TRANS64 P0, [R0+URZ+0x60], R3 ;  /* 0x00006003000085a7 */ /* 0x000f24000800007f */
[----:B----4-:R-:W-:Y:S05]  /*16c50*/  @!P0 BRA `(.L_x_353) ;  /* 0xfffffffc00f08947 */ /* 0x010fea000383ffff */
[----:B------:R-:W-:Y:S05]  /*16c60*/  BRA `(.L_x_407) ;  /* 0xffffffe000a87947 */ /* 0x000fea000383ffff */
.L_x_357:
[----:B------:R-:W-:Y:S01]  /*16c70*/  BSSY B1, `(.L_x_408) ;  /* 0x0000006000017945 */ /* 0x000fe20003800000 */
[----:B------:R-:W-:-:S07]  /*16c80*/  IMAD.MOV.U32 R15, RZ, RZ, -0x1 ;  /* 0xffffffffff0f7424 */ /* 0x000fce00078e00ff */
[----:B------:R-:W-:Y:S05]  /*16c90*/  WARPSYNC.COLLECTIVE R15, `(.L_x_409) ;  /* 0x000000000f0c7348 */ /* 0x000fea0003c00000 */
[----:B------:R-:W-:Y:S02]  /*16ca0*/  ELECT P6, UR62, PT ;  /* 0x00000000003e782f */ /* 0x000fe400038c0000 */
[----:B------:R-:W-:Y:S01]  /*16cb0*/  MOV R14, UR62 ;  /* 0x0000003e000e7c02 */ /* 0x000fe20008000f00 */
[----:B------:R-:W-:Y:S10]  /*16cc0*/  ENDCOLLECTIVE ;  /* 0x000000000000791b */ /* 0x000ff40003800000 */
.L_x_409:
[----:B------:R-:W-:Y:S05]  /*16cd0*/  BSYNC B1 ;  /* 0x0000000000017941 */ /* 0x000fea0003800000 */
.L_x_408:
[----:B------:R-:W-:Y:S05]  /*16ce0*/  BRA `(.L_x_410) ;  /* 0xffffffe400247947 */ /* 0x000fea000383ffff */
.L_x_360:
[----:B-1----:R1:W3:Y:S02]  /*16cf0*/  SYNCS.PHASECHK.TRANS64.TRYWAIT P0, [R12+URZ+0x18], R7 ;  /* 0x000018070c0075a7 */ /* 0x0022e4000800017f */
[----:B---3--:R-:W-:Y:S05]  /*16d00*/  @!P0 NANOSLEEP.SYNCS 0x989680 ;  /* 0x009896800000895d */ /* 0x008fea0003900000 */
[----:B------:R-:W3:Y:S02]  /*16d10*/  @!P0 SYNCS.PHASECHK.TRANS64 P0, [R12+URZ+0x18], R7 ;  /* 0x000018070c0085a7 */ /* 0x000ee4000800007f */
[----:B---3--:R-:W-:Y:S05]  /*16d20*/  @!P0 BRA `(.L_x_360) ;  /* 0xfffffffc00f08947 */ /* 0x008fea000383ffff */
[----:B------:R-:W-:Y:S05]  /*16d30*/  BRA `(.L_x_411) ;  /* 0xffffffe400607947 */ /* 0x000fea000383ffff */
.L_x_368:
[----:B------:R-:W-:Y:S01]  /*16d40*/  BSSY B0, `(.L_x_412) ;  /* 0x0000006000007945 */ /* 0x000fe20003800000 */
[----:B------:R-:W-:-:S07]  /*16d50*/  MOV R15, 0xffffffff ;  /* 0xffffffff000f7802 */ /* 0x000fce0000000f00 */
[----:B--2---:R-:W-:Y:S05]  /*16d60*/  WARPSYNC.COLLECTIVE R15, `(.L_x_413) ;  /* 0x000000000f0c7348 */ /* 0x004fea0003c00000 */
[----:B------:R-:W-:Y:S02]  /*16d70*/  ELECT P6, UR62, PT ;  /* 0x00000000003e782f */ /* 0x000fe400038c0000 */
[----:B------:R-:W-:Y:S01]  /*16d80*/  MOV R14, UR62 ;  /* 0x0000003e000e7c02 */ /* 0x000fe20008000f00 */
[----:B--2---:R-:W-:Y:S10]  /*16d90*/  ENDCOLLECTIVE ;  /* 0x000000000000791b */ /* 0x004ff40003800000 */
.L_x_413:
[----:B------:R-:W-:Y:S05]  /*16da0*/  BSYNC B0 ;  /* 0x0000000000007941 */ /* 0x000fea0003800000 */
.L_x_412:
[----:B------:R-:W-:Y:S05]  /*16db0*/  BRA `(.L_x_414) ;  /* 0xffffffec00d87947 */ /* 0x000fea000383ffff */
.L_x_370:
[----:B-1----:R1:W3:Y:S02]  /*16dc0*/  SYNCS.PHASECHK.TRANS64.TRYWAIT P0, [R5+URZ], R2 ;  /* 0x00000002050075a7 */ /* 0x0022e4000800017f */
[----:B---3--:R-:W-:Y:S05]  /*16dd0*/  @!P0 NANOSLEEP.SYNCS 0x989680 ;  /* 0x009896800000895d */ /* 0x008fea0003900000 */
[----:B------:R-:W3:Y:S02]  /*16de0*/  @!P0 SYNCS.PHASECHK.TRANS64 P0, [R5+URZ], R2 ;  /* 0x00000002050085a7 */ /* 0x000ee4000800007f */
[----:B---3--:R-:W-:Y:S05]  /*16df0*/  @!P0 BRA `(.L_x_370) ;  /* 0xfffffffc00f08947 */ /* 0x008fea000383ffff */
[----:B------:R-:W-:Y:S05]  /*16e00*/  BRA `(.L_x_415) ;  /* 0xffffffec00fc7947 */ /* 0x000fea000383ffff */
.L_x_371:
[----:B-1----:R1:W3:Y:S02]  /*16e10*/  SYNCS.PHASECHK.TRANS64.TRYWAIT P0, [R7+URZ], R0 ;  /* 0x00000000070075a7 */ /* 0x0022e4000800017f */
[----:B---3--:R-:W-:Y:S05]  /*16e20*/  @!P0 NANOSLEEP.SYNCS 0x989680 ;  /* 0x009896800000895d */ /* 0x008fea0003900000 */
[----:B------:R-:W3:Y:S02]  /*16e30*/  @!P0 SYNCS.PHASECHK.TRANS64 P0, [R7+URZ], R0 ;  /* 0x00000000070085a7 */ /* 0x000ee4000800007f */
[----:B---3--:R-:W-:Y:S05]  /*16e40*/  @!P0 BRA `(.L_x_371) ;  /* 0xfffffffc00f08947 */ /* 0x008fea000383ffff */
[----:B------:R-:W-:Y:S05]  /*16e50*/  BRA `(.L_x_416) ;  /* 0xfffffff0000c7947 */ /* 0x000fea000383ffff */
.L_x_417:
[----:B------:R-:W-:-:S00]  /*16e60*/  BRA `(.L_x_417) ;  /* 0xfffffffc00fc7947 */ /* 0x000fc0000383ffff */
[----:B------:R-:W-:-:S00]  /*16e70*/  NOP ;  /* 0x0000000000007918 */ /* 0x000fc00000000000 */
        /* <DEDUP_REMOVED lines=8> */
.L_x_418:


//--------------------- .nv.global.init           --------------------------
	.section	.nv.global.init,"aw",@progbits
.nv.global.init:
	.type		$str$22,@object
	.size		$str$22,($str$26 - $str$22)
$str$22:
        /*0000*/ 	.byte	0x6b, 0x5f, 0x74, 0x69, 0x6c, 0x65, 0x5f, 0x63, 0x6f, 0x75, 0x6e, 0x74, 0x20, 0x3e, 0x3d, 0x20
        /*0010*/ 	.byte	0x31, 0x00
	.type		$str$26,@object
	.size		$str$26,($str$27 - $str$26)
$str$26:
        /*0012*/ 	.byte	0x28, 0x61, 0x64, 0x64, 0x72, 0x65, 0x73, 0x73, 0x20, 0x26, 0x20, 0x6d, 0x61, 0x73, 0x6b, 0x29
        /*0022*/ 	.byte	0x20, 0x3d, 0x3d, 0x20, 0x30, 0x00
	.type		$str$27,@object
	.size		$str$27,($str$23 - $str$27)
$str$27:
        /*0028*/ 	.byte	0x2f, 0x74, 0x6d, 0x70, 0x2f, 0x63, 0x75, 0x74, 0x6c, 0x61, 0x73, 0x73, 0x5f, 0x73, 0x77, 0x65
        /*0038*/ 	.byte	0x65, 0x70, 0x5f, 0x73, 0x72, 0x63, 0x2f, 0x69, 0x6e, 0x63, 0x6c, 0x75, 0x64, 0x65, 0x2f, 0x63
        /*0048*/ 	.byte	0x75, 0x74, 0x65, 0x2f, 0x70, 0x6f, 0x69, 0x6e, 0x74, 0x65, 0x72, 0x5f, 0x66, 0x6c, 0x61, 0x67
        /*0058*/ 	.byte	0x67, 0x65, 0x64, 0x2e, 0x68, 0x70, 0x70, 0x00
	.type		$str$23,@object
	.size		$str$23,(__unnamed_2 - $str$23)
$str$23:
        /*0060*/ 	.byte	0x2f, 0x74, 0x6d, 0x70, 0x2f, 0x63, 0x75, 0x74, 0x6c, 0x61, 0x73, 0x73, 0x5f, 0x73, 0x77, 0x65
        /*0070*/ 	.byte	0x65, 0x70, 0x5f, 0x73, 0x72, 0x63, 0x2f, 0x69, 0x6e, 0x63, 0x6c, 0x75, 0x64, 0x65, 0x2f, 0x63
        /*0080*/ 	.byte	0x75, 0x74, 0x6c, 0x61, 0x73, 0x73, 0x2f, 0x67, 0x65, 0x6d, 0x6d, 0x2f, 0x63, 0x6f, 0x6c, 0x6c
        /*0090*/ 	.byte	0x65, 0x63, 0x74, 0x69, 0x76, 0x65, 0x2f, 0x73, 0x6d, 0x39, 0x30, 0x5f, 0x6d, 0x6d, 0x61, 0x5f
        /*00a0*/ 	.byte	0x74, 0x6d, 0x61, 0x5f, 0x67, 0x6d, 0x6d, 0x61, 0x5f, 0x73, 0x73, 0x5f, 0x77, 0x61, 0x72, 0x70
        /*00b0*/ 	.byte	0x73, 0x70, 0x65, 0x63, 0x69, 0x61, 0x6c, 0x69, 0x7a, 0x65, 0x64, 0x2e, 0x68, 0x70, 0x70, 0x00
	.type		__unnamed_2,@object
	.size		__unnamed_2,(__unnamed_1 - __unnamed_2)
__unnamed_2:
        /* <DEDUP_REMOVED lines=29> */
	.type		__unnamed_1,@object
	.size		__unnamed_1,(.L_0 - __unnamed_1)
__unnamed_1:
        /* <DEDUP_REMOVED lines=182> */
        /*0dec*/ 	.byte	0x5d, 0x00
.L_0:


//--------------------- .nv.shared._ZN7cutlass13device_kernelINS_4gemm6kernel13GemmUniversalIN4cute5tupleIJiiiiEEENS1_10collective13CollectiveMmaINS1_34MainloopSm90TmaGmmaWarpSpecializedILi3ENS5_IJNS4_1CILi2EEENSA_ILi1EEESC_EEENS1_35KernelTmaWarpSpecializedCooperativeEEENS5_IJNSA_ILi256EEESG_NSA_ILi64EEEEEENS_10bfloat16_tENS5_IJlSC_lEEESJ_SK_NS4_8TiledMMAINS4_8MMA_AtomIJNS4_4SM904GMMA28MMA_64x256x16_F32BF16BF16_SSILNSO_5MajorE0ELSQ_0ELNSO_7ScaleInE1ELSR_1EEEEEENS4_6LayoutISD_NS5_IJSC_NSA_ILi0EEESV_EEEEENS5_IJNS4_10UnderscoreESY_SY_EEEEENS4_13SM90_TMA_LOADENS4_14ComposedLayoutINS4_7SwizzleILi3ELi4ELi3EEENS4_18smem_ptr_flag_bitsILi16EEENSU_INS5_IJNSA_ILi8EEESH_EEENS5_IJSH_SC_EEEEEEEvNS4_8identityENS4_23SM90_TMA_LOAD_MULTICASTES1B_vS1C_EENS_8epilogue10collective18CollectiveEpilogueINS1F_22Sm90TmaWarpSpecializedILi4ELi2ELi16ELb1ELb0EEEJSI_NS5_IJNSA_ILi128EEENSA_ILi32EEEEEESJ_SK_SJ_SK_NS1F_6fusion15FusionCallbacksIS1J_NS1N_17LinearCombinationISJ_fSJ_fLNS_15FloatRoundStyleE2EEESI_S1M_JEEES11_NS12_INS13_ILi2ELi4ELi3EEES16_NSU_INS5_IJS17_S1L_EEENS5_IJS1L_SC_EEEEEEENS4_17SM75_U32x4_LDSM_NENS4_14SM90_TMA_STOREES1X_NS4_17SM90_U32x4_STSM_NENS4_9Copy_AtomIJS20_NS_6half_tEEEEvEEEvvEEEEvNT_6ParamsE --------------------------
	.section	.nv.shared._ZN7cutlass13device_kernelINS_4gemm6kernel13GemmUniversalIN4cute5tupleIJiiiiEEENS1_10collective13CollectiveMmaINS1_34MainloopSm90TmaGmmaWarpSpecializedILi3ENS5_IJNS4_1CILi2EEENSA_ILi1EEESC_EEENS1_35KernelTmaWarpSpecializedCooperativeEEENS5_IJNSA_ILi256EEESG_NSA_ILi64EEEEEENS_10bfloat16_tENS5_IJlSC_lEEESJ_SK_NS4_8TiledMMAINS4_8MMA_AtomIJNS4_4SM904GMMA28MMA_64x256x16_F32BF16BF16_SSILNSO_5MajorE0ELSQ_0ELNSO_7ScaleInE1ELSR_1EEEEEENS4_6LayoutISD_NS5_IJSC_NSA_ILi0EEESV_EEEEENS5_IJNS4_10UnderscoreESY_SY_EEEEENS4_13SM90_TMA_LOADENS4_14ComposedLayoutINS4_7SwizzleILi3ELi4ELi3EEENS4_18smem_ptr_flag_bitsILi16EEENSU_INS5_IJNSA_ILi8EEESH_EEENS5_IJSH_SC_EEEEEEEvNS4_8identityENS4_23SM90_TMA_LOAD_MULTICASTES1B_vS1C_EENS_8epilogue10collective18CollectiveEpilogueINS1F_22Sm90TmaWarpSpecializedILi4ELi2ELi16ELb1ELb0EEEJSI_NS5_IJNSA_ILi128EEENSA_ILi32EEEEEESJ_SK_SJ_SK_NS1F_6fusion15FusionCallbacksIS1J_NS1N_17LinearCombinationISJ_fSJ_fLNS_15FloatRoundStyleE2EEESI_S1M_JEEES11_NS12_INS13_ILi2ELi4ELi3EEES16_NSU_INS5_IJS17_S1L_EEENS5_IJS1L_SC_EEEEEEENS4_17SM75_U32x4_LDSM_NENS4_14SM90_TMA_STOREES1X_NS4_17SM90_U32x4_STSM_NENS4_9Copy_AtomIJS20_NS_6half_tEEEEvEEEvvEEEEvNT_6ParamsE,"aw",@nobits
	.sectionflags	@""
	.align	16
	.zero		1024


//--------------------- .nv.shared.reserved.0     --------------------------
	.section	.nv.shared.reserved.0,"aw",@nobits
	.weak		__nv_reservedSMEM_offset_0_alias
	.size		__nv_reservedSMEM_offset_0_alias, 0, 0
	.other		__nv_reservedSMEM_offset_0_alias,@"STO_CUDA_RESERVED_SHARED STV_DEFAULT"
__nv_reservedSMEM_offset_0_alias:
	.zero		0


//--------------------- .nv.global                --------------------------
	.section	.nv.global,"aw",@nobits
.nv.global:
	.type		_ZN39_INTERNAL_554ea84b_4_k_cu_5c9b6c4f_41074cute1_E,@object
	.size		_ZN39_INTERNAL_554ea84b_4_k_cu_5c9b6c4f_41074cute1_E,(_ZN39_INTERNAL_554ea84b_4_k_cu_5c9b6c4f_41074cuda3std3__45__cpo6cbeginE - _ZN39_INTERNAL_554ea84b_4_k_cu_5c9b6c4f_41074cute1_E)
_ZN39_INTERNAL_554ea84b_4_k_cu_5c9b6c4f_41074cute1_E:
	.zero		1
	.type		_ZN39_INTERNAL_554ea84b_4_k_cu_5c9b6c4f_41074cuda3std3__45__cpo6cbeginE,@object
	.size		_ZN39_INTERNAL_554ea84b_4_k_cu_5c9b6c4f_41074cuda3std3__45__cpo6cbeginE,(_ZN39_INTERNAL_554ea84b_4_k_cu_5c9b6c4f_41074cuda3std3__48in_placeE - _ZN39_INTERNAL_554ea84b_4_k_cu_5c9b6c4f_41074cuda3std3__45__cpo6cbeginE)
_ZN39_INTERNAL_554ea84b_4_k_cu_5c9b6c4f_41074cuda3std3__45__cpo6cbeginE:
	.zero		1
	.type		_ZN39_INTERNAL_554ea84b_4_k_cu_5c9b6c4f_41074cuda3std3__48in_placeE,@object
	.size		_ZN39_INTERNAL_554ea84b_4_k_cu_5c9b6c4f_41074cuda3std3__48in_placeE,(_ZN39_INTERNAL_554ea84b_4_k_cu_5c9b6c4f_41074cuda3std6ranges3__45__cpo9iter_moveE - _ZN39_INTERNAL_554ea84b_4_k_cu_5c9b6c4f_41074cuda3std3__48in_placeE)
_ZN39_INTERNAL_554ea84b_4_k_cu_5c9b6c4f_41074cuda3std3__48in_placeE:
	.zero		1
	.type		_ZN39_INTERNAL_554ea84b_4_k_cu_5c9b6c4f_41074cuda3std6ranges3__45__cpo9iter_moveE,@object
	.size		_ZN39_INTERNAL_554ea84b_4_k_cu_5c9b6c4f_41074cuda3std6ranges3__45__cpo9iter_moveE,(_ZN39_INTERNAL_554ea84b_4_k_cu_5c9b6c4f_41074cuda3std3__45__cpo5beginE - _ZN39_INTERNAL_554ea84b_4_k_cu_5c9b6c4f_41074cuda3std6ranges3__45__cpo9iter_moveE)
_ZN39_INTERNAL_554ea84b_4_k_cu_5c9b6c4f_41074cuda3std6ranges3__45__cpo9iter_moveE:
	.zero		1
	.type		_ZN39_INTERNAL_554ea84b_4_k_cu_5c9b6c4f_41074cuda3std3__45__cpo5beginE,@object
	.size		_ZN39_INTERNAL_554ea84b_4_k_cu_5c9b6c4f_41074cuda3std3__45__cpo5beginE,(_ZN39_INTERNAL_554ea84b_4_k_cu_5c9b6c4f_41074cuda3std3__441_GLOBAL__N__554ea84b_4_k_cu_5c9b6c4f_41076ignoreE - _ZN39_INTERNAL_554ea84b_4_k_cu_5c9b6c4f_41074cuda3std3__45__cpo5beginE)
_ZN39_INTERNAL_554ea84b_4_k_cu_5c9b6c4f_41074cuda3std3__45__cpo5beginE:
	.zero		1
	.type		_ZN39_INTERNAL_554ea84b_4_k_cu_5c9b6c4f_41074cuda3std3__441_GLOBAL__N__554ea84b_4_k_cu_5c9b6c4f_41076ignoreE,@object
	.size		_ZN39_INTERNAL_554ea84b_4_k_cu_5c9b6c4f_41074cuda3std3__441_GLOBAL__N__554ea84b_4_k_cu_5c9b6c4f_41076ignoreE,(_ZN39_INTERNAL_554ea84b_4_k_cu_5c9b6c4f_41074cute7productE - _ZN39_INTERNAL_554ea84b_4_k_cu_5c9b6c4f_41074cuda3std3__441_GLOBAL__N__554ea84b_4_k_cu_5c9b6c4f_41076ignoreE)
_ZN39_INTERNAL_554ea84b_4_k_cu_5c9b6c4f_41074cuda3std3__441_GLOBAL__N__554ea84b_4_k_cu_5c9b6c4f_41076ignoreE:
	.zero		1
	.type		_ZN39_INTERNAL_554ea84b_4_k_cu_5c9b6c4f_41074cute7productE,@object
	.size		_ZN39_INTERNAL_554ea84b_4_k_cu_5c9b6c4f_41074cute7productE,(_ZN39_INTERNAL_554ea84b_4_k_cu_5c9b6c4f_41074cuda3std3__45__cpo3endE - _ZN39_INTERNAL_554ea84b_4_k_cu_5c9b6c4f_41074cute7productE)
_ZN39_INTERNAL_554ea84b_4_k_cu_5c9b6c4f_41074cute7productE:
	.zero		1
	.type		_ZN39_INTERNAL_554ea84b_4_k_cu_5c9b6c4f_41074cuda3std3__45__cpo3endE,@object
	.size		_ZN39_INTERNAL_554ea84b_4_k_cu_5c9b6c4f_41074cuda3std3__45__cpo3endE,(_ZN39_INTERNAL_554ea84b_4_k_cu_5c9b6c4f_41074cuda3std3__419piecewise_constructE - _ZN39_INTERNAL_554ea84b_4_k_cu_5c9b6c4f_41074cuda3std3__45__cpo3endE)
_ZN39_INTERNAL_554ea84b_4_k_cu_5c9b6c4f_41074cuda3std3__45__cpo3endE:
	.zero		1
	.type		_ZN39_INTERNAL_554ea84b_4_k_cu_5c9b6c4f_41074cuda3std3__419piecewise_constructE,@object
	.size		_ZN39_INTERNAL_554ea84b_4_k_cu_5c9b6c4f_41074cuda3std3__419piecewise_constructE,(_ZN39_INTERNAL_554ea84b_4_k_cu_5c9b6c4f_41074cuda3std3__45__cpo4cendE - _ZN39_INTERNAL_554ea84b_4_k_cu_5c9b6c4f_41074cuda3std3__419piecewise_constructE)
_ZN39_INTERNAL_554ea84b_4_k_cu_5c9b6c4f_41074cuda3std3__419piecewise_constructE:
	.zero		1
	.type		_ZN39_INTERNAL_554ea84b_4_k_cu_5c9b6c4f_41074cuda3std3__45__cpo4cendE,@object
	.size		_ZN39_INTERNAL_554ea84b_4_k_cu_5c9b6c4f_41074cuda3std3__45__cpo4cendE,(_ZN39_INTERNAL_554ea84b_4_k_cu_5c9b6c4f_41074cuda3std6ranges3__45__cpo4swapE - _ZN39_INTERNAL_554ea84b_4_k_cu_5c9b6c4f_41074cuda3std3__45__cpo4cendE)
_ZN39_INTERNAL_554ea84b_4_k_cu_5c9b6c4f_41074cuda3std3__45__cpo4cendE:
	.zero		1
	.type		_ZN39_INTERNAL_554ea84b_4_k_cu_5c9b6c4f_41074cuda3std6ranges3__45__cpo4swapE,@object
	.size		_ZN39_INTERNAL_554ea84b_4_k_cu_5c9b6c4f_41074cuda3std6ranges3__45__cpo4swapE,(.L_9 - _ZN39_INTERNAL_554ea84b_4_k_cu_5c9b6c4f_41074cuda3std6ranges3__45__cpo4swapE)
_ZN39_INTERNAL_554ea84b_4_k_cu_5c9b6c4f_41074cuda3std6ranges3__45__cpo4swapE:
	.zero		1
.L_9:


//--------------------- .nv.constant0._ZN7cutlass13device_kernelINS_4gemm6kernel13GemmUniversalIN4cute5tupleIJiiiiEEENS1_10collective13CollectiveMmaINS1_34MainloopSm90TmaGmmaWarpSpecializedILi3ENS5_IJNS4_1CILi2EEENSA_ILi1EEESC_EEENS1_35KernelTmaWarpSpecializedCooperativeEEENS5_IJNSA_ILi256EEESG_NSA_ILi64EEEEEENS_10bfloat16_tENS5_IJlSC_lEEESJ_SK_NS4_8TiledMMAINS4_8MMA_AtomIJNS4_4SM904GMMA28MMA_64x256x16_F32BF16BF16_SSILNSO_5MajorE0ELSQ_0ELNSO_7ScaleInE1ELSR_1EEEEEENS4_6LayoutISD_NS5_IJSC_NSA_ILi0EEESV_EEEEENS5_IJNS4_10UnderscoreESY_SY_EEEEENS4_13SM90_TMA_LOADENS4_14ComposedLayoutINS4_7SwizzleILi3ELi4ELi3EEENS4_18smem_ptr_flag_bitsILi16EEENSU_INS5_IJNSA_ILi8EEESH_EEENS5_IJSH_SC_EEEEEEEvNS4_8identityENS4_23SM90_TMA_LOAD_MULTICASTES1B_vS1C_EENS_8epilogue10collective18CollectiveEpilogueINS1F_22Sm90TmaWarpSpecializedILi4ELi2ELi16ELb1ELb0EEEJSI_NS5_IJNSA_ILi128EEENSA_ILi32EEEEEESJ_SK_SJ_SK_NS1F_6fusion15FusionCallbacksIS1J_NS1N_17LinearCombinationISJ_fSJ_fLNS_15FloatRoundStyleE2EEESI_S1M_JEEES11_NS12_INS13_ILi2ELi4ELi3EEES16_NSU_INS5_IJS17_S1L_EEENS5_IJS1L_SC_EEEEEEENS4_17SM75_U32x4_LDSM_NENS4_14SM90_TMA_STOREES1X_NS4_17SM90_U32x4_STSM_NENS4_9Copy_AtomIJS20_NS_6half_tEEEEvEEEvvEEEEvNT_6ParamsE --------------------------
	.section	.nv.constant0._ZN7cutlass13device_kernelINS_4gemm6kernel13GemmUniversalIN4cute5tupleIJiiiiEEENS1_10collective13CollectiveMmaINS1_34MainloopSm90TmaGmmaWarpSpecializedILi3ENS5_IJNS4_1CILi2EEENSA_ILi1EEESC_EEENS1_35KernelTmaWarpSpecializedCooperativeEEENS5_IJNSA_ILi256EEESG_NSA_ILi64EEEEEENS_10bfloat16_tENS5_IJlSC_lEEESJ_SK_NS4_8TiledMMAINS4_8MMA_AtomIJNS4_4SM904GMMA28MMA_64x256x16_F32BF16BF16_SSILNSO_5MajorE0ELSQ_0ELNSO_7ScaleInE1ELSR_1EEEEEENS4_6LayoutISD_NS5_IJSC_NSA_ILi0EEESV_EEEEENS5_IJNS4_10UnderscoreESY_SY_EEEEENS4_13SM90_TMA_LOADENS4_14ComposedLayoutINS4_7SwizzleILi3ELi4ELi3EEENS4_18smem_ptr_flag_bitsILi16EEENSU_INS5_IJNSA_ILi8EEESH_EEENS5_IJSH_SC_EEEEEEEvNS4_8identityENS4_23SM90_TMA_LOAD_MULTICASTES1B_vS1C_EENS_8epilogue10collective18CollectiveEpilogueINS1F_22Sm90TmaWarpSpecializedILi4ELi2ELi16ELb1ELb0EEEJSI_NS5_IJNSA_ILi128EEENSA_ILi32EEEEEESJ_SK_SJ_SK_NS1F_6fusion15FusionCallbacksIS1J_NS1N_17LinearCombinationISJ_fSJ_fLNS_15FloatRoundStyleE2EEESI_S1M_JEEES11_NS12_INS13_ILi2ELi4ELi3EEES16_NSU_INS5_IJS17_S1L_EEENS5_IJS1L_SC_EEEEEEENS4_17SM75_U32x4_LDSM_NENS4_14SM90_TMA_STOREES1X_NS4_17SM90_U32x4_STSM_NENS4_9Copy_AtomIJS20_NS_6half_tEEEEvEEEvvEEEEvNT_6ParamsE,"a",@progbits
	.sectionflags	@""
	.align	4
.nv.constant0._ZN7cutlass13device_kernelINS_4gemm6kernel13GemmUniversalIN4cute5tupleIJiiiiEEENS1_10collective13CollectiveMmaINS1_34MainloopSm90TmaGmmaWarpSpecializedILi3ENS5_IJNS4_1CILi2EEENSA_ILi1EEESC_EEENS1_35KernelTmaWarpSpecializedCooperativeEEENS5_IJNSA_ILi256EEESG_NSA_ILi64EEEEEENS_10bfloat16_tENS5_IJlSC_lEEESJ_SK_NS4_8TiledMMAINS4_8MMA_AtomIJNS4_4SM904GMMA28MMA_64x256x16_F32BF16BF16_SSILNSO_5MajorE0ELSQ_0ELNSO_7ScaleInE1ELSR_1EEEEEENS4_6LayoutISD_NS5_IJSC_NSA_ILi0EEESV_EEEEENS5_IJNS4_10UnderscoreESY_SY_EEEEENS4_13SM90_TMA_LOADENS4_14ComposedLayoutINS4_7SwizzleILi3ELi4ELi3EEENS4_18smem_ptr_flag_bitsILi16EEENSU_INS5_IJNSA_ILi8EEESH_EEENS5_IJSH_SC_EEEEEEEvNS4_8identityENS4_23SM90_TMA_LOAD_MULTICASTES1B_vS1C_EENS_8epilogue10collective18CollectiveEpilogueINS1F_22Sm90TmaWarpSpecializedILi4ELi2ELi16ELb1ELb0EEEJSI_NS5_IJNSA_ILi128EEENSA_ILi32EEEEEESJ_SK_SJ_SK_NS1F_6fusion15FusionCallbacksIS1J_NS1N_17LinearCombinationISJ_fSJ_fLNS_15FloatRoundStyleE2EEESI_S1M_JEEES11_NS12_INS13_ILi2ELi4ELi3EEES16_NSU_INS5_IJS17_S1L_EEENS5_IJS1L_SC_EEEEEEENS4_17SM75_U32x4_LDSM_NENS4_14SM90_TMA_STOREES1X_NS4_17SM90_U32x4_STSM_NENS4_9Copy_AtomIJS20_NS_6half_tEEEEvEEEvvEEEEvNT_6ParamsE:
	.zero		2432


//--------------------- SYMBOLS --------------------------

	.type		.nv.reservedSmem.offset0,@object
	.size		.nv.reservedSmem.offset0,0x4
	.type		__assertfail,@function
